//
// Generated by NVIDIA NVVM Compiler
//
// Compiler Build ID: CL-36424714
// Cuda compilation tools, release 13.0, V13.0.88
// Based on NVVM 20.0.0
//

.version 9.0
.target sm_100
.address_size 64

	// .globl	_Z9histogramPjPKji
// _ZZN3cub18CUB_300001_SM_10006detail4scan16DeviceScanKernelINS2_10policy_hubIjjjjN4cuda3std3__44plusIvEEE10Policy1000EPjSC_NS0_13ScanTileStateIjLb1EEES9_NS0_8NullTypeEjjLb0ESF_EEvT0_T1_T2_iT3_T4_T5_E12temp_storage has been demoted
// _ZZN3cub18CUB_300001_SM_10006detail4scan16DeviceScanKernelINS2_10policy_hubIjjjmN4cuda3std3__44plusIvEEE10Policy1000EPjSC_NS0_13ScanTileStateIjLb1EEES9_NS0_8NullTypeEmjLb0ESF_EEvT0_T1_T2_iT3_T4_T5_E12temp_storage has been demoted
.global .align 1 .b8 _ZN34_INTERNAL_25319e93_4_k_cu_c58c37914cuda3std3__45__cpo5beginE[1];
.global .align 1 .b8 _ZN34_INTERNAL_25319e93_4_k_cu_c58c37914cuda3std3__45__cpo3endE[1];
.global .align 1 .b8 _ZN34_INTERNAL_25319e93_4_k_cu_c58c37914cuda3std3__45__cpo6cbeginE[1];
.global .align 1 .b8 _ZN34_INTERNAL_25319e93_4_k_cu_c58c37914cuda3std3__45__cpo4cendE[1];
.global .align 1 .b8 _ZN34_INTERNAL_25319e93_4_k_cu_c58c37914cuda3std3__45__cpo6rbeginE[1];
.global .align 1 .b8 _ZN34_INTERNAL_25319e93_4_k_cu_c58c37914cuda3std3__45__cpo4rendE[1];
.global .align 1 .b8 _ZN34_INTERNAL_25319e93_4_k_cu_c58c37914cuda3std3__45__cpo7crbeginE[1];
.global .align 1 .b8 _ZN34_INTERNAL_25319e93_4_k_cu_c58c37914cuda3std3__45__cpo5crendE[1];
.global .align 1 .b8 _ZN34_INTERNAL_25319e93_4_k_cu_c58c37914cuda3std3__436_GLOBAL__N__25319e93_4_k_cu_c58c37916ignoreE[1];
.global .align 1 .b8 _ZN34_INTERNAL_25319e93_4_k_cu_c58c37914cuda3std3__419piecewise_constructE[1];
.global .align 1 .b8 _ZN34_INTERNAL_25319e93_4_k_cu_c58c37914cuda3std3__48in_placeE[1];
.global .align 1 .b8 _ZN34_INTERNAL_25319e93_4_k_cu_c58c37914cuda3std3__420unreachable_sentinelE[1];
.global .align 1 .b8 _ZN34_INTERNAL_25319e93_4_k_cu_c58c37914cuda3std3__47nulloptE[1];
.global .align 1 .b8 _ZN34_INTERNAL_25319e93_4_k_cu_c58c37914cuda3std3__48unexpectE[1];
.global .align 1 .b8 _ZN34_INTERNAL_25319e93_4_k_cu_c58c37914cuda3std6ranges3__45__cpo4swapE[1];
.global .align 1 .b8 _ZN34_INTERNAL_25319e93_4_k_cu_c58c37914cuda3std6ranges3__45__cpo9iter_moveE[1];
.global .align 1 .b8 _ZN34_INTERNAL_25319e93_4_k_cu_c58c37914cuda3std6ranges3__45__cpo5beginE[1];
.global .align 1 .b8 _ZN34_INTERNAL_25319e93_4_k_cu_c58c37914cuda3std6ranges3__45__cpo3endE[1];
.global .align 1 .b8 _ZN34_INTERNAL_25319e93_4_k_cu_c58c37914cuda3std6ranges3__45__cpo6cbeginE[1];
.global .align 1 .b8 _ZN34_INTERNAL_25319e93_4_k_cu_c58c37914cuda3std6ranges3__45__cpo4cendE[1];
.global .align 1 .b8 _ZN34_INTERNAL_25319e93_4_k_cu_c58c37914cuda3std6ranges3__45__cpo7advanceE[1];
.global .align 1 .b8 _ZN34_INTERNAL_25319e93_4_k_cu_c58c37914cuda3std6ranges3__45__cpo9iter_swapE[1];
.global .align 1 .b8 _ZN34_INTERNAL_25319e93_4_k_cu_c58c37914cuda3std6ranges3__45__cpo4nextE[1];
.global .align 1 .b8 _ZN34_INTERNAL_25319e93_4_k_cu_c58c37914cuda3std6ranges3__45__cpo4prevE[1];
.global .align 1 .b8 _ZN34_INTERNAL_25319e93_4_k_cu_c58c37914cuda3std6ranges3__45__cpo4dataE[1];
.global .align 1 .b8 _ZN34_INTERNAL_25319e93_4_k_cu_c58c37914cuda3std6ranges3__45__cpo5cdataE[1];
.global .align 1 .b8 _ZN34_INTERNAL_25319e93_4_k_cu_c58c37914cuda3std6ranges3__45__cpo4sizeE[1];
.global .align 1 .b8 _ZN34_INTERNAL_25319e93_4_k_cu_c58c37914cuda3std6ranges3__45__cpo5ssizeE[1];
.global .align 1 .b8 _ZN34_INTERNAL_25319e93_4_k_cu_c58c37914cuda3std6ranges3__45__cpo8distanceE[1];
.global .align 1 .b8 _ZN34_INTERNAL_25319e93_4_k_cu_c58c37916thrust24THRUST_300001_SM_1000_NS8cuda_cub3parE[1];
.global .align 1 .b8 _ZN34_INTERNAL_25319e93_4_k_cu_c58c37916thrust24THRUST_300001_SM_1000_NS8cuda_cub10par_nosyncE[1];
.global .align 1 .b8 _ZN34_INTERNAL_25319e93_4_k_cu_c58c37916thrust24THRUST_300001_SM_1000_NS6system6detail10sequential3seqE[1];
.global .align 1 .b8 _ZN34_INTERNAL_25319e93_4_k_cu_c58c37916thrust24THRUST_300001_SM_1000_NS6system3cpp3parE[1];
.global .align 1 .b8 _ZN34_INTERNAL_25319e93_4_k_cu_c58c37916thrust24THRUST_300001_SM_1000_NS12placeholders2_1E[1];
.global .align 1 .b8 _ZN34_INTERNAL_25319e93_4_k_cu_c58c37916thrust24THRUST_300001_SM_1000_NS12placeholders2_2E[1];
.global .align 1 .b8 _ZN34_INTERNAL_25319e93_4_k_cu_c58c37916thrust24THRUST_300001_SM_1000_NS12placeholders2_3E[1];
.global .align 1 .b8 _ZN34_INTERNAL_25319e93_4_k_cu_c58c37916thrust24THRUST_300001_SM_1000_NS12placeholders2_4E[1];
.global .align 1 .b8 _ZN34_INTERNAL_25319e93_4_k_cu_c58c37916thrust24THRUST_300001_SM_1000_NS12placeholders2_5E[1];
.global .align 1 .b8 _ZN34_INTERNAL_25319e93_4_k_cu_c58c37916thrust24THRUST_300001_SM_1000_NS12placeholders2_6E[1];
.global .align 1 .b8 _ZN34_INTERNAL_25319e93_4_k_cu_c58c37916thrust24THRUST_300001_SM_1000_NS12placeholders2_7E[1];
.global .align 1 .b8 _ZN34_INTERNAL_25319e93_4_k_cu_c58c37916thrust24THRUST_300001_SM_1000_NS12placeholders2_8E[1];
.global .align 1 .b8 _ZN34_INTERNAL_25319e93_4_k_cu_c58c37916thrust24THRUST_300001_SM_1000_NS12placeholders2_9E[1];
.global .align 1 .b8 _ZN34_INTERNAL_25319e93_4_k_cu_c58c37916thrust24THRUST_300001_SM_1000_NS12placeholders3_10E[1];
.global .align 1 .b8 _ZN34_INTERNAL_25319e93_4_k_cu_c58c37916thrust24THRUST_300001_SM_1000_NS3seqE[1];
.global .align 1 .b8 _ZN34_INTERNAL_25319e93_4_k_cu_c58c37916thrust24THRUST_300001_SM_1000_NS6deviceE[1];

.visible .entry _Z9histogramPjPKji(
	.param .u64 .ptr .align 1 _Z9histogramPjPKji_param_0,
	.param .u64 .ptr .align 1 _Z9histogramPjPKji_param_1,
	.param .u32 _Z9histogramPjPKji_param_2
)
{
	.reg .pred 	%p<7>;
	.reg .b32 	%r<41>;
	.reg .b64 	%rd<23>;

	ld.param.u64 	%rd3, [_Z9histogramPjPKji_param_0];
	ld.param.u64 	%rd4, [_Z9histogramPjPKji_param_1];
	ld.param.u32 	%r12, [_Z9histogramPjPKji_param_2];
	cvta.to.global.u64 	%rd1, %rd3;
	cvta.to.global.u64 	%rd2, %rd4;
	mov.u32 	%r13, %tid.x;
	mov.u32 	%r14, %ctaid.x;
	mov.u32 	%r15, %ntid.x;
	mad.lo.s32 	%r39, %r14, %r15, %r13;
	mov.u32 	%r16, %nctaid.x;
	mul.lo.s32 	%r2, %r16, %r15;
	setp.ge.s32 	%p1, %r39, %r12;
	@%p1 bra 	$L__BB0_7;
	add.s32 	%r17, %r39, %r2;
	max.s32 	%r18, %r12, %r17;
	setp.lt.s32 	%p2, %r17, %r12;
	selp.u32 	%r19, 1, 0, %p2;
	add.s32 	%r20, %r17, %r19;
	sub.s32 	%r21, %r18, %r20;
	div.u32 	%r22, %r21, %r2;
	add.s32 	%r3, %r22, %r19;
	and.b32  	%r23, %r3, 3;
	setp.eq.s32 	%p3, %r23, 3;
	@%p3 bra 	$L__BB0_4;
	add.s32 	%r24, %r3, 1;
	and.b32  	%r25, %r24, 3;
	neg.s32 	%r37, %r25;
$L__BB0_3:
	.pragma "nounroll";
	mul.wide.s32 	%rd5, %r39, 4;
	add.s64 	%rd6, %rd2, %rd5;
	ld.global.u32 	%r26, [%rd6];
	mul.wide.u32 	%rd7, %r26, 4;
	add.s64 	%rd8, %rd1, %rd7;
	atom.global.add.u32 	%r27, [%rd8], 1;
	add.s32 	%r39, %r39, %r2;
	add.s32 	%r37, %r37, 1;
	setp.ne.s32 	%p4, %r37, 0;
	@%p4 bra 	$L__BB0_3;
$L__BB0_4:
	setp.lt.u32 	%p5, %r3, 3;
	@%p5 bra 	$L__BB0_7;
	mul.wide.s32 	%rd13, %r2, 4;
	shl.b32 	%r36, %r2, 2;
$L__BB0_6:
	mul.wide.s32 	%rd9, %r39, 4;
	add.s64 	%rd10, %rd2, %rd9;
	ld.global.u32 	%r28, [%rd10];
	mul.wide.u32 	%rd11, %r28, 4;
	add.s64 	%rd12, %rd1, %rd11;
	atom.global.add.u32 	%r29, [%rd12], 1;
	add.s64 	%rd14, %rd10, %rd13;
	ld.global.u32 	%r30, [%rd14];
	mul.wide.u32 	%rd15, %r30, 4;
	add.s64 	%rd16, %rd1, %rd15;
	atom.global.add.u32 	%r31, [%rd16], 1;
	add.s64 	%rd17, %rd14, %rd13;
	ld.global.u32 	%r32, [%rd17];
	mul.wide.u32 	%rd18, %r32, 4;
	add.s64 	%rd19, %rd1, %rd18;
	atom.global.add.u32 	%r33, [%rd19], 1;
	add.s64 	%rd20, %rd17, %rd13;
	ld.global.u32 	%r34, [%rd20];
	mul.wide.u32 	%rd21, %r34, 4;
	add.s64 	%rd22, %rd1, %rd21;
	atom.global.add.u32 	%r35, [%rd22], 1;
	add.s32 	%r39, %r36, %r39;
	setp.lt.s32 	%p6, %r39, %r12;
	@%p6 bra 	$L__BB0_6;
$L__BB0_7:
	ret;

}
	// .globl	_Z7restorePKjPjS1_i
.visible .entry _Z7restorePKjPjS1_i(
	.param .u64 .ptr .align 1 _Z7restorePKjPjS1_i_param_0,
	.param .u64 .ptr .align 1 _Z7restorePKjPjS1_i_param_1,
	.param .u64 .ptr .align 1 _Z7restorePKjPjS1_i_param_2,
	.param .u32 _Z7restorePKjPjS1_i_param_3
)
{
	.reg .pred 	%p<7>;
	.reg .b32 	%r<46>;
	.reg .b64 	%rd<35>;

	ld.param.u64 	%rd4, [_Z7restorePKjPjS1_i_param_0];
	ld.param.u64 	%rd5, [_Z7restorePKjPjS1_i_param_1];
	ld.param.u64 	%rd6, [_Z7restorePKjPjS1_i_param_2];
	ld.param.u32 	%r12, [_Z7restorePKjPjS1_i_param_3];
	cvta.to.global.u64 	%rd1, %rd5;
	cvta.to.global.u64 	%rd2, %rd6;
	cvta.to.global.u64 	%rd3, %rd4;
	mov.u32 	%r13, %tid.x;
	mov.u32 	%r14, %ctaid.x;
	mov.u32 	%r15, %ntid.x;
	mad.lo.s32 	%r44, %r14, %r15, %r13;
	mov.u32 	%r16, %nctaid.x;
	mul.lo.s32 	%r2, %r15, %r16;
	setp.ge.s32 	%p1, %r44, %r12;
	@%p1 bra 	$L__BB1_7;
	add.s32 	%r17, %r44, %r2;
	max.s32 	%r18, %r12, %r17;
	setp.lt.s32 	%p2, %r17, %r12;
	selp.u32 	%r19, 1, 0, %p2;
	add.s32 	%r20, %r17, %r19;
	sub.s32 	%r21, %r18, %r20;
	div.u32 	%r22, %r21, %r2;
	add.s32 	%r3, %r22, %r19;
	and.b32  	%r23, %r3, 3;
	setp.eq.s32 	%p3, %r23, 3;
	@%p3 bra 	$L__BB1_4;
	add.s32 	%r24, %r3, 1;
	and.b32  	%r25, %r24, 3;
	neg.s32 	%r42, %r25;
$L__BB1_3:
	.pragma "nounroll";
	mul.wide.s32 	%rd7, %r44, 4;
	add.s64 	%rd8, %rd3, %rd7;
	ld.global.u32 	%r26, [%rd8];
	mul.wide.u32 	%rd9, %r26, 4;
	add.s64 	%rd10, %rd2, %rd9;
	atom.global.add.u32 	%r27, [%rd10], -1;
	add.s32 	%r28, %r27, -1;
	mul.wide.u32 	%rd11, %r28, 4;
	add.s64 	%rd12, %rd1, %rd11;
	st.global.u32 	[%rd12], %r26;
	add.s32 	%r44, %r44, %r2;
	add.s32 	%r42, %r42, 1;
	setp.ne.s32 	%p4, %r42, 0;
	@%p4 bra 	$L__BB1_3;
$L__BB1_4:
	setp.lt.u32 	%p5, %r3, 3;
	@%p5 bra 	$L__BB1_7;
	mul.wide.s32 	%rd19, %r2, 4;
	shl.b32 	%r41, %r2, 2;
$L__BB1_6:
	mul.wide.s32 	%rd13, %r44, 4;
	add.s64 	%rd14, %rd3, %rd13;
	ld.global.u32 	%r29, [%rd14];
	mul.wide.u32 	%rd15, %r29, 4;
	add.s64 	%rd16, %rd2, %rd15;
	atom.global.add.u32 	%r30, [%rd16], -1;
	add.s32 	%r31, %r30, -1;
	mul.wide.u32 	%rd17, %r31, 4;
	add.s64 	%rd18, %rd1, %rd17;
	st.global.u32 	[%rd18], %r29;
	add.s64 	%rd20, %rd14, %rd19;
	ld.global.u32 	%r32, [%rd20];
	mul.wide.u32 	%rd21, %r32, 4;
	add.s64 	%rd22, %rd2, %rd21;
	atom.global.add.u32 	%r33, [%rd22], -1;
	add.s32 	%r34, %r33, -1;
	mul.wide.u32 	%rd23, %r34, 4;
	add.s64 	%rd24, %rd1, %rd23;
	st.global.u32 	[%rd24], %r32;
	add.s64 	%rd25, %rd20, %rd19;
	ld.global.u32 	%r35, [%rd25];
	mul.wide.u32 	%rd26, %r35, 4;
	add.s64 	%rd27, %rd2, %rd26;
	atom.global.add.u32 	%r36, [%rd27], -1;
	add.s32 	%r37, %r36, -1;
	mul.wide.u32 	%rd28, %r37, 4;
	add.s64 	%rd29, %rd1, %rd28;
	st.global.u32 	[%rd29], %r35;
	add.s64 	%rd30, %rd25, %rd19;
	ld.global.u32 	%r38, [%rd30];
	mul.wide.u32 	%rd31, %r38, 4;
	add.s64 	%rd32, %rd2, %rd31;
	atom.global.add.u32 	%r39, [%rd32], -1;
	add.s32 	%r40, %r39, -1;
	mul.wide.u32 	%rd33, %r40, 4;
	add.s64 	%rd34, %rd1, %rd33;
	st.global.u32 	[%rd34], %r38;
	add.s32 	%r44, %r41, %r44;
	setp.lt.s32 	%p6, %r44, %r12;
	@%p6 bra 	$L__BB1_6;
$L__BB1_7:
	ret;

}
	// .globl	_ZN3cub18CUB_300001_SM_10006detail11EmptyKernelIvEEvv
.visible .entry _ZN3cub18CUB_300001_SM_10006detail11EmptyKernelIvEEvv()
{


	ret;

}
	// .globl	_ZN3cub18CUB_300001_SM_10006detail4scan20DeviceScanInitKernelINS0_13ScanTileStateIjLb1EEEEEvT_i
.visible .entry _ZN3cub18CUB_300001_SM_10006detail4scan20DeviceScanInitKernelINS0_13ScanTileStateIjLb1EEEEEvT_i(
	.param .align 8 .b8 _ZN3cub18CUB_300001_SM_10006detail4scan20DeviceScanInitKernelINS0_13ScanTileStateIjLb1EEEEEvT_i_param_0[8],
	.param .u32 _ZN3cub18CUB_300001_SM_10006detail4scan20DeviceScanInitKernelINS0_13ScanTileStateIjLb1EEEEEvT_i_param_1
)
{
	.reg .pred 	%p<5>;
	.reg .b32 	%r<10>;
	.reg .b64 	%rd<7>;

	ld.param.u64 	%rd2, [_ZN3cub18CUB_300001_SM_10006detail4scan20DeviceScanInitKernelINS0_13ScanTileStateIjLb1EEEEEvT_i_param_0];
	ld.param.u32 	%r4, [_ZN3cub18CUB_300001_SM_10006detail4scan20DeviceScanInitKernelINS0_13ScanTileStateIjLb1EEEEEvT_i_param_1];
	cvta.to.global.u64 	%rd1, %rd2;
	mov.u32 	%r1, %ctaid.x;
	mov.u32 	%r5, %ntid.x;
	mov.u32 	%r2, %tid.x;
	mad.lo.s32 	%r3, %r1, %r5, %r2;
	setp.ge.s32 	%p1, %r3, %r4;
	@%p1 bra 	$L__BB3_2;
	mul.wide.s32 	%rd3, %r3, 8;
	add.s64 	%rd4, %rd1, %rd3;
	mov.b32 	%r6, 0;
	mov.b32 	%r7, 99;
	st.global.v2.u32 	[%rd4+256], {%r7, %r6};
$L__BB3_2:
	setp.ne.s32 	%p2, %r1, 0;
	setp.gt.u32 	%p3, %r2, 31;
	or.pred  	%p4, %p2, %p3;
	@%p4 bra 	$L__BB3_4;
	mul.wide.u32 	%rd5, %r2, 8;
	add.s64 	%rd6, %rd1, %rd5;
	mov.b32 	%r9, 0;
	st.global.v2.u32 	[%rd6], {%r9, %r9};
$L__BB3_4:
	ret;

}
	// .globl	_ZN3cub18CUB_300001_SM_10006detail4scan16DeviceScanKernelINS2_10policy_hubIjjjjN4cuda3std3__44plusIvEEE10Policy1000EPjSC_NS0_13ScanTileStateIjLb1EEES9_NS0_8NullTypeEjjLb0ESF_EEvT0_T1_T2_iT3_T4_T5_
.visible .entry _ZN3cub18CUB_300001_SM_10006detail4scan16DeviceScanKernelINS2_10policy_hubIjjjjN4cuda3std3__44plusIvEEE10Policy1000EPjSC_NS0_13ScanTileStateIjLb1EEES9_NS0_8NullTypeEjjLb0ESF_EEvT0_T1_T2_iT3_T4_T5_(
	.param .u64 .ptr .align 1 _ZN3cub18CUB_300001_SM_10006detail4scan16DeviceScanKernelINS2_10policy_hubIjjjjN4cuda3std3__44plusIvEEE10Policy1000EPjSC_NS0_13ScanTileStateIjLb1EEES9_NS0_8NullTypeEjjLb0ESF_EEvT0_T1_T2_iT3_T4_T5__param_0,
	.param .u64 .ptr .align 1 _ZN3cub18CUB_300001_SM_10006detail4scan16DeviceScanKernelINS2_10policy_hubIjjjjN4cuda3std3__44plusIvEEE10Policy1000EPjSC_NS0_13ScanTileStateIjLb1EEES9_NS0_8NullTypeEjjLb0ESF_EEvT0_T1_T2_iT3_T4_T5__param_1,
	.param .align 8 .b8 _ZN3cub18CUB_300001_SM_10006detail4scan16DeviceScanKernelINS2_10policy_hubIjjjjN4cuda3std3__44plusIvEEE10Policy1000EPjSC_NS0_13ScanTileStateIjLb1EEES9_NS0_8NullTypeEjjLb0ESF_EEvT0_T1_T2_iT3_T4_T5__param_2[8],
	.param .u32 _ZN3cub18CUB_300001_SM_10006detail4scan16DeviceScanKernelINS2_10policy_hubIjjjjN4cuda3std3__44plusIvEEE10Policy1000EPjSC_NS0_13ScanTileStateIjLb1EEES9_NS0_8NullTypeEjjLb0ESF_EEvT0_T1_T2_iT3_T4_T5__param_3,
	.param .align 1 .b8 _ZN3cub18CUB_300001_SM_10006detail4scan16DeviceScanKernelINS2_10policy_hubIjjjjN4cuda3std3__44plusIvEEE10Policy1000EPjSC_NS0_13ScanTileStateIjLb1EEES9_NS0_8NullTypeEjjLb0ESF_EEvT0_T1_T2_iT3_T4_T5__param_4[1],
	.param .align 1 .b8 _ZN3cub18CUB_300001_SM_10006detail4scan16DeviceScanKernelINS2_10policy_hubIjjjjN4cuda3std3__44plusIvEEE10Policy1000EPjSC_NS0_13ScanTileStateIjLb1EEES9_NS0_8NullTypeEjjLb0ESF_EEvT0_T1_T2_iT3_T4_T5__param_5[1],
	.param .u32 _ZN3cub18CUB_300001_SM_10006detail4scan16DeviceScanKernelINS2_10policy_hubIjjjjN4cuda3std3__44plusIvEEE10Policy1000EPjSC_NS0_13ScanTileStateIjLb1EEES9_NS0_8NullTypeEjjLb0ESF_EEvT0_T1_T2_iT3_T4_T5__param_6
)
.maxntid 384
{
	.reg .pred 	%p<160>;
	.reg .b32 	%r<1038>;
	.reg .b64 	%rd<58>;
	// demoted variable
	.shared .align 16 .b8 _ZZN3cub18CUB_300001_SM_10006detail4scan16DeviceScanKernelINS2_10policy_hubIjjjjN4cuda3std3__44plusIvEEE10Policy1000EPjSC_NS0_13ScanTileStateIjLb1EEES9_NS0_8NullTypeEjjLb0ESF_EEvT0_T1_T2_iT3_T4_T5_E12temp_storage[33808];
	ld.param.u64 	%rd2, [_ZN3cub18CUB_300001_SM_10006detail4scan16DeviceScanKernelINS2_10policy_hubIjjjjN4cuda3std3__44plusIvEEE10Policy1000EPjSC_NS0_13ScanTileStateIjLb1EEES9_NS0_8NullTypeEjjLb0ESF_EEvT0_T1_T2_iT3_T4_T5__param_2];
	ld.param.u64 	%rd13, [_ZN3cub18CUB_300001_SM_10006detail4scan16DeviceScanKernelINS2_10policy_hubIjjjjN4cuda3std3__44plusIvEEE10Policy1000EPjSC_NS0_13ScanTileStateIjLb1EEES9_NS0_8NullTypeEjjLb0ESF_EEvT0_T1_T2_iT3_T4_T5__param_0];
	ld.param.u32 	%r235, [_ZN3cub18CUB_300001_SM_10006detail4scan16DeviceScanKernelINS2_10policy_hubIjjjjN4cuda3std3__44plusIvEEE10Policy1000EPjSC_NS0_13ScanTileStateIjLb1EEES9_NS0_8NullTypeEjjLb0ESF_EEvT0_T1_T2_iT3_T4_T5__param_3];
	ld.param.u32 	%r236, [_ZN3cub18CUB_300001_SM_10006detail4scan16DeviceScanKernelINS2_10policy_hubIjjjjN4cuda3std3__44plusIvEEE10Policy1000EPjSC_NS0_13ScanTileStateIjLb1EEES9_NS0_8NullTypeEjjLb0ESF_EEvT0_T1_T2_iT3_T4_T5__param_6];
	cvta.to.global.u64 	%rd1, %rd13;
	mov.u32 	%r237, %ctaid.x;
	add.s32 	%r986, %r235, %r237;
	mul.lo.s32 	%r2, %r986, 8448;
	sub.s32 	%r3, %r236, %r2;
	setp.lt.u32 	%p1, %r3, 8449;
	@%p1 bra 	$L__BB4_26;
	cvt.u64.u32 	%rd37, %r2;
	mov.u32 	%r4, %tid.x;
	and.b32  	%r630, %r4, 31;
	and.b32  	%r631, %r4, 992;
	mul.lo.s32 	%r632, %r631, 22;
	or.b32  	%r633, %r632, %r630;
	cvt.u64.u32 	%rd38, %r633;
	add.s64 	%rd3, %rd38, %rd37;
	shl.b64 	%rd39, %rd3, 2;
	add.s64 	%rd40, %rd1, %rd39;
	ld.global.u32 	%r634, [%rd40];
	ld.global.u32 	%r635, [%rd40+128];
	ld.global.u32 	%r636, [%rd40+256];
	ld.global.u32 	%r637, [%rd40+384];
	ld.global.u32 	%r638, [%rd40+512];
	ld.global.u32 	%r639, [%rd40+640];
	ld.global.u32 	%r640, [%rd40+768];
	ld.global.u32 	%r641, [%rd40+896];
	ld.global.u32 	%r642, [%rd40+1024];
	ld.global.u32 	%r643, [%rd40+1152];
	ld.global.u32 	%r644, [%rd40+1280];
	ld.global.u32 	%r645, [%rd40+1408];
	ld.global.u32 	%r646, [%rd40+1536];
	ld.global.u32 	%r647, [%rd40+1664];
	ld.global.u32 	%r648, [%rd40+1792];
	ld.global.u32 	%r649, [%rd40+1920];
	ld.global.u32 	%r650, [%rd40+2048];
	ld.global.u32 	%r651, [%rd40+2176];
	ld.global.u32 	%r652, [%rd40+2304];
	ld.global.u32 	%r653, [%rd40+2432];
	ld.global.u32 	%r654, [%rd40+2560];
	ld.global.u32 	%r655, [%rd40+2688];
	// begin inline asm
	mov.u32 %r629, %laneid;
	// end inline asm
	shr.u32 	%r6, %r4, 5;
	mad.lo.s32 	%r656, %r6, 704, %r629;
	shl.b32 	%r657, %r656, 2;
	mov.u32 	%r658, _ZZN3cub18CUB_300001_SM_10006detail4scan16DeviceScanKernelINS2_10policy_hubIjjjjN4cuda3std3__44plusIvEEE10Policy1000EPjSC_NS0_13ScanTileStateIjLb1EEES9_NS0_8NullTypeEjjLb0ESF_EEvT0_T1_T2_iT3_T4_T5_E12temp_storage;
	add.s32 	%r7, %r658, %r657;
	st.shared.u32 	[%r7], %r634;
	st.shared.u32 	[%r7+128], %r635;
	st.shared.u32 	[%r7+256], %r636;
	st.shared.u32 	[%r7+384], %r637;
	st.shared.u32 	[%r7+512], %r638;
	st.shared.u32 	[%r7+640], %r639;
	st.shared.u32 	[%r7+768], %r640;
	st.shared.u32 	[%r7+896], %r641;
	st.shared.u32 	[%r7+1024], %r642;
	st.shared.u32 	[%r7+1152], %r643;
	st.shared.u32 	[%r7+1280], %r644;
	st.shared.u32 	[%r7+1408], %r645;
	st.shared.u32 	[%r7+1536], %r646;
	st.shared.u32 	[%r7+1664], %r647;
	st.shared.u32 	[%r7+1792], %r648;
	st.shared.u32 	[%r7+1920], %r649;
	st.shared.u32 	[%r7+2048], %r650;
	st.shared.u32 	[%r7+2176], %r651;
	st.shared.u32 	[%r7+2304], %r652;
	st.shared.u32 	[%r7+2432], %r653;
	st.shared.u32 	[%r7+2560], %r654;
	st.shared.u32 	[%r7+2688], %r655;
	bar.warp.sync 	-1;
	mad.lo.s32 	%r8, %r629, 84, %r7;
	ld.shared.v2.u32 	{%r9, %r10}, [%r8];
	ld.shared.v2.u32 	{%r11, %r12}, [%r8+8];
	ld.shared.v2.u32 	{%r13, %r14}, [%r8+16];
	ld.shared.v2.u32 	{%r15, %r16}, [%r8+24];
	ld.shared.v2.u32 	{%r17, %r18}, [%r8+32];
	ld.shared.v2.u32 	{%r19, %r20}, [%r8+40];
	ld.shared.v2.u32 	{%r21, %r22}, [%r8+48];
	ld.shared.v2.u32 	{%r23, %r24}, [%r8+56];
	ld.shared.v2.u32 	{%r25, %r26}, [%r8+64];
	ld.shared.v2.u32 	{%r27, %r28}, [%r8+72];
	ld.shared.v2.u32 	{%r29, %r30}, [%r8+80];
	bar.sync 	0;
	setp.ne.s32 	%p104, %r986, 0;
	@%p104 bra 	$L__BB4_6;
	add.s32 	%r880, %r10, %r9;
	add.s32 	%r881, %r11, %r880;
	add.s32 	%r882, %r12, %r881;
	add.s32 	%r883, %r13, %r882;
	add.s32 	%r884, %r14, %r883;
	add.s32 	%r885, %r15, %r884;
	add.s32 	%r886, %r16, %r885;
	add.s32 	%r887, %r17, %r886;
	add.s32 	%r888, %r18, %r887;
	add.s32 	%r889, %r19, %r888;
	add.s32 	%r890, %r20, %r889;
	add.s32 	%r891, %r21, %r890;
	add.s32 	%r892, %r22, %r891;
	add.s32 	%r893, %r23, %r892;
	add.s32 	%r894, %r24, %r893;
	add.s32 	%r895, %r25, %r894;
	add.s32 	%r896, %r26, %r895;
	add.s32 	%r897, %r27, %r896;
	add.s32 	%r898, %r28, %r897;
	add.s32 	%r899, %r29, %r898;
	add.s32 	%r854, %r30, %r899;
	mov.b32 	%r852, 1;
	mov.b32 	%r877, 0;
	mov.b32 	%r879, -1;
	// begin inline asm
	{  .reg .u32 r0;  .reg .pred p;  shfl.sync.up.b32 r0|p, %r854, %r852, %r877, %r879;  @p add.u32 r0, r0, %r854;  mov.u32 %r850, r0;}
	// end inline asm
	mov.b32 	%r858, 2;
	// begin inline asm
	{  .reg .u32 r0;  .reg .pred p;  shfl.sync.up.b32 r0|p, %r850, %r858, %r877, %r879;  @p add.u32 r0, r0, %r850;  mov.u32 %r856, r0;}
	// end inline asm
	mov.b32 	%r864, 4;
	// begin inline asm
	{  .reg .u32 r0;  .reg .pred p;  shfl.sync.up.b32 r0|p, %r856, %r864, %r877, %r879;  @p add.u32 r0, r0, %r856;  mov.u32 %r862, r0;}
	// end inline asm
	mov.b32 	%r870, 8;
	// begin inline asm
	{  .reg .u32 r0;  .reg .pred p;  shfl.sync.up.b32 r0|p, %r862, %r870, %r877, %r879;  @p add.u32 r0, r0, %r862;  mov.u32 %r868, r0;}
	// end inline asm
	mov.b32 	%r876, 16;
	// begin inline asm
	{  .reg .u32 r0;  .reg .pred p;  shfl.sync.up.b32 r0|p, %r868, %r876, %r877, %r879;  @p add.u32 r0, r0, %r868;  mov.u32 %r874, r0;}
	// end inline asm
	setp.ne.s32 	%p146, %r629, 31;
	@%p146 bra 	$L__BB4_4;
	shl.b32 	%r900, %r6, 2;
	add.s32 	%r902, %r658, %r900;
	st.shared.u32 	[%r902+16], %r874;
$L__BB4_4:
	sub.s32 	%r903, %r874, %r854;
	bar.sync 	0;
	ld.shared.v4.u32 	{%r904, %r905, %r906, %r907}, [_ZZN3cub18CUB_300001_SM_10006detail4scan16DeviceScanKernelINS2_10policy_hubIjjjjN4cuda3std3__44plusIvEEE10Policy1000EPjSC_NS0_13ScanTileStateIjLb1EEES9_NS0_8NullTypeEjjLb0ESF_EEvT0_T1_T2_iT3_T4_T5_E12temp_storage+16];
	add.s32 	%r908, %r905, %r904;
	setp.eq.s32 	%p147, %r6, 2;
	selp.b32 	%r909, %r908, %r904, %p147;
	add.s32 	%r910, %r908, %r906;
	setp.eq.s32 	%p148, %r6, 3;
	selp.b32 	%r911, %r910, %r909, %p148;
	add.s32 	%r912, %r910, %r907;
	setp.eq.s32 	%p149, %r6, 4;
	selp.b32 	%r913, %r912, %r911, %p149;
	ld.shared.v4.u32 	{%r914, %r915, %r916, %r917}, [_ZZN3cub18CUB_300001_SM_10006detail4scan16DeviceScanKernelINS2_10policy_hubIjjjjN4cuda3std3__44plusIvEEE10Policy1000EPjSC_NS0_13ScanTileStateIjLb1EEES9_NS0_8NullTypeEjjLb0ESF_EEvT0_T1_T2_iT3_T4_T5_E12temp_storage+32];
	add.s32 	%r918, %r912, %r914;
	setp.eq.s32 	%p150, %r6, 5;
	selp.b32 	%r919, %r918, %r913, %p150;
	add.s32 	%r920, %r918, %r915;
	setp.eq.s32 	%p151, %r6, 6;
	selp.b32 	%r921, %r920, %r919, %p151;
	add.s32 	%r922, %r920, %r916;
	setp.eq.s32 	%p152, %r6, 7;
	selp.b32 	%r923, %r922, %r921, %p152;
	add.s32 	%r924, %r922, %r917;
	setp.eq.s32 	%p153, %r6, 8;
	selp.b32 	%r925, %r924, %r923, %p153;
	ld.shared.v4.u32 	{%r926, %r927, %r928, %r929}, [_ZZN3cub18CUB_300001_SM_10006detail4scan16DeviceScanKernelINS2_10policy_hubIjjjjN4cuda3std3__44plusIvEEE10Policy1000EPjSC_NS0_13ScanTileStateIjLb1EEES9_NS0_8NullTypeEjjLb0ESF_EEvT0_T1_T2_iT3_T4_T5_E12temp_storage+48];
	add.s32 	%r930, %r924, %r926;
	setp.eq.s32 	%p154, %r6, 9;
	selp.b32 	%r931, %r930, %r925, %p154;
	add.s32 	%r932, %r930, %r927;
	setp.eq.s32 	%p155, %r6, 10;
	selp.b32 	%r933, %r932, %r931, %p155;
	add.s32 	%r934, %r932, %r928;
	setp.eq.s32 	%p156, %r6, 11;
	selp.b32 	%r935, %r934, %r933, %p156;
	add.s32 	%r33, %r934, %r929;
	setp.lt.u32 	%p157, %r4, 32;
	setp.eq.s32 	%p158, %r629, 0;
	selp.b32 	%r936, 0, %r903, %p158;
	add.s32 	%r937, %r935, %r936;
	selp.b32 	%r1000, %r903, %r937, %p157;
	setp.ne.s32 	%p159, %r4, 0;
	@%p159 bra 	$L__BB4_25;
	add.s64 	%rd52, %rd2, 256;
	mov.b32 	%r938, 101;
	// begin inline asm
	st.relaxed.gpu.v2.u32 [%rd52], {%r938, %r33};
	// end inline asm
	mov.b32 	%r1000, 0;
	bra.uni 	$L__BB4_25;
$L__BB4_6:
	add.s32 	%r689, %r10, %r9;
	add.s32 	%r690, %r11, %r689;
	add.s32 	%r691, %r12, %r690;
	add.s32 	%r692, %r13, %r691;
	add.s32 	%r693, %r14, %r692;
	add.s32 	%r694, %r15, %r693;
	add.s32 	%r695, %r16, %r694;
	add.s32 	%r696, %r17, %r695;
	add.s32 	%r697, %r18, %r696;
	add.s32 	%r698, %r19, %r697;
	add.s32 	%r699, %r20, %r698;
	add.s32 	%r700, %r21, %r699;
	add.s32 	%r701, %r22, %r700;
	add.s32 	%r702, %r23, %r701;
	add.s32 	%r703, %r24, %r702;
	add.s32 	%r704, %r25, %r703;
	add.s32 	%r705, %r26, %r704;
	add.s32 	%r706, %r27, %r705;
	add.s32 	%r707, %r28, %r706;
	add.s32 	%r708, %r29, %r707;
	add.s32 	%r663, %r30, %r708;
	mov.b32 	%r661, 1;
	mov.b32 	%r686, 0;
	mov.b32 	%r688, -1;
	// begin inline asm
	{  .reg .u32 r0;  .reg .pred p;  shfl.sync.up.b32 r0|p, %r663, %r661, %r686, %r688;  @p add.u32 r0, r0, %r663;  mov.u32 %r659, r0;}
	// end inline asm
	mov.b32 	%r667, 2;
	// begin inline asm
	{  .reg .u32 r0;  .reg .pred p;  shfl.sync.up.b32 r0|p, %r659, %r667, %r686, %r688;  @p add.u32 r0, r0, %r659;  mov.u32 %r665, r0;}
	// end inline asm
	mov.b32 	%r673, 4;
	// begin inline asm
	{  .reg .u32 r0;  .reg .pred p;  shfl.sync.up.b32 r0|p, %r665, %r673, %r686, %r688;  @p add.u32 r0, r0, %r665;  mov.u32 %r671, r0;}
	// end inline asm
	mov.b32 	%r679, 8;
	// begin inline asm
	{  .reg .u32 r0;  .reg .pred p;  shfl.sync.up.b32 r0|p, %r671, %r679, %r686, %r688;  @p add.u32 r0, r0, %r671;  mov.u32 %r677, r0;}
	// end inline asm
	mov.b32 	%r685, 16;
	// begin inline asm
	{  .reg .u32 r0;  .reg .pred p;  shfl.sync.up.b32 r0|p, %r677, %r685, %r686, %r688;  @p add.u32 r0, r0, %r677;  mov.u32 %r683, r0;}
	// end inline asm
	setp.ne.s32 	%p105, %r629, 31;
	@%p105 bra 	$L__BB4_8;
	shl.b32 	%r709, %r6, 2;
	add.s32 	%r711, %r658, %r709;
	st.shared.u32 	[%r711+16], %r683;
$L__BB4_8:
	sub.s32 	%r712, %r683, %r663;
	bar.sync 	0;
	ld.shared.v4.u32 	{%r713, %r714, %r715, %r716}, [_ZZN3cub18CUB_300001_SM_10006detail4scan16DeviceScanKernelINS2_10policy_hubIjjjjN4cuda3std3__44plusIvEEE10Policy1000EPjSC_NS0_13ScanTileStateIjLb1EEES9_NS0_8NullTypeEjjLb0ESF_EEvT0_T1_T2_iT3_T4_T5_E12temp_storage+16];
	add.s32 	%r717, %r714, %r713;
	setp.eq.s32 	%p106, %r6, 2;
	selp.b32 	%r718, %r717, %r713, %p106;
	add.s32 	%r719, %r717, %r715;
	setp.eq.s32 	%p107, %r6, 3;
	selp.b32 	%r720, %r719, %r718, %p107;
	add.s32 	%r721, %r719, %r716;
	setp.eq.s32 	%p108, %r6, 4;
	selp.b32 	%r722, %r721, %r720, %p108;
	ld.shared.v4.u32 	{%r723, %r724, %r725, %r726}, [_ZZN3cub18CUB_300001_SM_10006detail4scan16DeviceScanKernelINS2_10policy_hubIjjjjN4cuda3std3__44plusIvEEE10Policy1000EPjSC_NS0_13ScanTileStateIjLb1EEES9_NS0_8NullTypeEjjLb0ESF_EEvT0_T1_T2_iT3_T4_T5_E12temp_storage+32];
	add.s32 	%r727, %r721, %r723;
	setp.eq.s32 	%p109, %r6, 5;
	selp.b32 	%r728, %r727, %r722, %p109;
	add.s32 	%r729, %r727, %r724;
	setp.eq.s32 	%p110, %r6, 6;
	selp.b32 	%r730, %r729, %r728, %p110;
	add.s32 	%r731, %r729, %r725;
	setp.eq.s32 	%p111, %r6, 7;
	selp.b32 	%r732, %r731, %r730, %p111;
	add.s32 	%r733, %r731, %r726;
	setp.eq.s32 	%p112, %r6, 8;
	selp.b32 	%r734, %r733, %r732, %p112;
	ld.shared.v4.u32 	{%r735, %r736, %r737, %r738}, [_ZZN3cub18CUB_300001_SM_10006detail4scan16DeviceScanKernelINS2_10policy_hubIjjjjN4cuda3std3__44plusIvEEE10Policy1000EPjSC_NS0_13ScanTileStateIjLb1EEES9_NS0_8NullTypeEjjLb0ESF_EEvT0_T1_T2_iT3_T4_T5_E12temp_storage+48];
	add.s32 	%r739, %r733, %r735;
	setp.eq.s32 	%p113, %r6, 9;
	selp.b32 	%r740, %r739, %r734, %p113;
	add.s32 	%r741, %r739, %r736;
	setp.eq.s32 	%p114, %r6, 10;
	selp.b32 	%r742, %r741, %r740, %p114;
	add.s32 	%r743, %r741, %r737;
	setp.eq.s32 	%p115, %r6, 11;
	selp.b32 	%r744, %r743, %r742, %p115;
	add.s32 	%r37, %r743, %r738;
	setp.gt.u32 	%p116, %r4, 31;
	setp.lt.u32 	%p117, %r4, 32;
	setp.eq.s32 	%p118, %r629, 0;
	selp.b32 	%r745, 0, %r712, %p118;
	add.s32 	%r999, %r744, %r745;
	selp.b32 	%r39, %r712, %r999, %p117;
	@%p116 bra 	$L__BB4_24;
	setp.ne.s32 	%p119, %r4, 0;
	mul.wide.s32 	%rd41, %r986, 8;
	add.s64 	%rd4, %rd2, %rd41;
	@%p119 bra 	$L__BB4_11;
	st.shared.u32 	[_ZZN3cub18CUB_300001_SM_10006detail4scan16DeviceScanKernelINS2_10policy_hubIjjjjN4cuda3std3__44plusIvEEE10Policy1000EPjSC_NS0_13ScanTileStateIjLb1EEES9_NS0_8NullTypeEjjLb0ESF_EEvT0_T1_T2_iT3_T4_T5_E12temp_storage+12], %r37;
	add.s64 	%rd42, %rd4, 256;
	mov.b32 	%r746, 100;
	// begin inline asm
	st.relaxed.gpu.v2.u32 [%rd42], {%r746, %r37};
	// end inline asm
$L__BB4_11:
	not.b32 	%r752, %r4;
	add.s32 	%r994, %r986, %r752;
	mov.b32 	%r748, 830;
	// begin inline asm
	nanosleep.u32 %r748;
	// end inline asm
	mul.wide.s32 	%rd44, %r994, 8;
	add.s64 	%rd45, %rd2, %rd44;
	add.s64 	%rd43, %rd45, 256;
	// begin inline asm
	ld.relaxed.gpu.v2.u32 {%r996, %r988}, [%rd43];
	// end inline asm
	mov.b32 	%r989, 952;
$L__BB4_12:
	setp.eq.s32 	%p120, %r996, 99;
	mov.b32 	%r753, -1;
	vote.sync.any.pred 	%p121, %p120, %r753;
	not.pred 	%p122, %p121;
	@%p122 bra 	$L__BB4_14;
	mul.lo.s32 	%r848, %r986, 16807;
	and.b32  	%r986, %r848, 2147483647;
	add.s32 	%r849, %r989, 1;
	rem.u32 	%r845, %r986, %r849;
	// begin inline asm
	nanosleep.u32 %r845;
	// end inline asm
	shr.u32 	%r989, %r989, 1;
	// begin inline asm
	ld.relaxed.gpu.v2.u32 {%r996, %r988}, [%rd43];
	// end inline asm
	bra.uni 	$L__BB4_12;
$L__BB4_14:
	setp.eq.s32 	%p123, %r996, 101;
	mov.b32 	%r780, -1;
	vote.sync.ballot.b32 	%r782, %p123, %r780;
	// begin inline asm
	mov.u32 %r755, %lanemask_ge;
	// end inline asm
	and.b32  	%r783, %r782, %r755;
	or.b32  	%r784, %r783, -2147483648;
	add.s32 	%r785, %r784, -1;
	not.b32 	%r786, %r784;
	and.b32  	%r787, %r786, %r785;
	popc.b32 	%r759, %r787;
	mov.b32 	%r758, 1;
	// begin inline asm
	shfl.sync.down.b32 %r756, %r988, %r758, %r759, %r780;
	// end inline asm
	setp.lt.s32 	%p125, %r629, %r759;
	selp.b32 	%r788, %r756, 0, %p125;
	add.s32 	%r762, %r788, %r988;
	mov.b32 	%r763, 2;
	// begin inline asm
	shfl.sync.down.b32 %r761, %r762, %r763, %r759, %r780;
	// end inline asm
	add.s32 	%r54, %r629, 2;
	setp.gt.s32 	%p126, %r54, %r759;
	selp.b32 	%r789, 0, %r761, %p126;
	add.s32 	%r767, %r762, %r789;
	mov.b32 	%r768, 4;
	// begin inline asm
	shfl.sync.down.b32 %r766, %r767, %r768, %r759, %r780;
	// end inline asm
	add.s32 	%r55, %r629, 4;
	setp.gt.s32 	%p127, %r55, %r759;
	selp.b32 	%r790, 0, %r766, %p127;
	add.s32 	%r772, %r767, %r790;
	mov.b32 	%r773, 8;
	// begin inline asm
	shfl.sync.down.b32 %r771, %r772, %r773, %r759, %r780;
	// end inline asm
	add.s32 	%r56, %r629, 8;
	setp.gt.s32 	%p128, %r56, %r759;
	selp.b32 	%r791, 0, %r771, %p128;
	add.s32 	%r777, %r772, %r791;
	mov.b32 	%r778, 16;
	// begin inline asm
	shfl.sync.down.b32 %r776, %r777, %r778, %r759, %r780;
	// end inline asm
	add.s32 	%r57, %r629, 16;
	setp.gt.s32 	%p129, %r57, %r759;
	selp.b32 	%r792, 0, %r776, %p129;
	add.s32 	%r993, %r777, %r792;
	add.s64 	%rd6, %rd2, 256;
	mov.b32 	%r990, 952;
$L__BB4_15:
	setp.ne.s32 	%p130, %r996, 101;
	mov.b32 	%r793, -1;
	vote.sync.all.pred 	%p131, %p130, %r793;
	not.pred 	%p132, %p131;
	@%p132 bra 	$L__BB4_20;
	shr.u32 	%r990, %r990, 1;
	mul.wide.s32 	%rd48, %r994, 8;
	add.s64 	%rd49, %rd6, %rd48;
	add.s64 	%rd47, %rd49, -256;
	// begin inline asm
	ld.relaxed.gpu.v2.u32 {%r996, %r997}, [%rd47];
	// end inline asm
	mov.u32 	%r998, %r990;
$L__BB4_17:
	setp.eq.s32 	%p136, %r996, 99;
	mov.b32 	%r801, -1;
	vote.sync.any.pred 	%p137, %p136, %r801;
	not.pred 	%p138, %p137;
	@%p138 bra 	$L__BB4_19;
	mul.lo.s32 	%r843, %r986, 16807;
	and.b32  	%r986, %r843, 2147483647;
	add.s32 	%r844, %r998, 1;
	rem.u32 	%r840, %r986, %r844;
	// begin inline asm
	nanosleep.u32 %r840;
	// end inline asm
	shr.u32 	%r998, %r998, 1;
	// begin inline asm
	ld.relaxed.gpu.v2.u32 {%r996, %r997}, [%rd47];
	// end inline asm
	bra.uni 	$L__BB4_17;
$L__BB4_19:
	setp.eq.s32 	%p139, %r996, 101;
	mov.b32 	%r827, -1;
	vote.sync.ballot.b32 	%r828, %p139, %r827;
	and.b32  	%r829, %r828, %r755;
	or.b32  	%r830, %r829, -2147483648;
	add.s32 	%r831, %r830, -1;
	not.b32 	%r832, %r830;
	and.b32  	%r833, %r832, %r831;
	popc.b32 	%r806, %r833;
	mov.b32 	%r805, 1;
	// begin inline asm
	shfl.sync.down.b32 %r803, %r997, %r805, %r806, %r827;
	// end inline asm
	setp.lt.s32 	%p141, %r629, %r806;
	selp.b32 	%r834, %r803, 0, %p141;
	add.s32 	%r809, %r834, %r997;
	mov.b32 	%r810, 2;
	// begin inline asm
	shfl.sync.down.b32 %r808, %r809, %r810, %r806, %r827;
	// end inline asm
	setp.gt.s32 	%p142, %r54, %r806;
	selp.b32 	%r835, 0, %r808, %p142;
	add.s32 	%r814, %r809, %r835;
	mov.b32 	%r815, 4;
	// begin inline asm
	shfl.sync.down.b32 %r813, %r814, %r815, %r806, %r827;
	// end inline asm
	setp.gt.s32 	%p143, %r55, %r806;
	selp.b32 	%r836, 0, %r813, %p143;
	add.s32 	%r819, %r814, %r836;
	mov.b32 	%r820, 8;
	// begin inline asm
	shfl.sync.down.b32 %r818, %r819, %r820, %r806, %r827;
	// end inline asm
	setp.gt.s32 	%p144, %r56, %r806;
	selp.b32 	%r837, 0, %r818, %p144;
	add.s32 	%r824, %r819, %r837;
	mov.b32 	%r825, 16;
	// begin inline asm
	shfl.sync.down.b32 %r823, %r824, %r825, %r806, %r827;
	// end inline asm
	setp.gt.s32 	%p145, %r57, %r806;
	selp.b32 	%r838, 0, %r823, %p145;
	add.s32 	%r839, %r838, %r993;
	add.s32 	%r993, %r839, %r824;
	add.s32 	%r994, %r994, -32;
	bra.uni 	$L__BB4_15;
$L__BB4_20:
	@%p119 bra 	$L__BB4_22;
	add.s32 	%r796, %r993, %r37;
	add.s64 	%rd46, %rd4, 256;
	mov.b32 	%r795, 101;
	// begin inline asm
	st.relaxed.gpu.v2.u32 [%rd46], {%r795, %r796};
	// end inline asm
	st.shared.u32 	[_ZZN3cub18CUB_300001_SM_10006detail4scan16DeviceScanKernelINS2_10policy_hubIjjjjN4cuda3std3__44plusIvEEE10Policy1000EPjSC_NS0_13ScanTileStateIjLb1EEES9_NS0_8NullTypeEjjLb0ESF_EEvT0_T1_T2_iT3_T4_T5_E12temp_storage+4], %r993;
	st.shared.u32 	[_ZZN3cub18CUB_300001_SM_10006detail4scan16DeviceScanKernelINS2_10policy_hubIjjjjN4cuda3std3__44plusIvEEE10Policy1000EPjSC_NS0_13ScanTileStateIjLb1EEES9_NS0_8NullTypeEjjLb0ESF_EEvT0_T1_T2_iT3_T4_T5_E12temp_storage+8], %r796;
$L__BB4_22:
	setp.ne.s32 	%p134, %r629, 0;
	mov.u32 	%r999, %r39;
	@%p134 bra 	$L__BB4_24;
	st.shared.u32 	[_ZZN3cub18CUB_300001_SM_10006detail4scan16DeviceScanKernelINS2_10policy_hubIjjjjN4cuda3std3__44plusIvEEE10Policy1000EPjSC_NS0_13ScanTileStateIjLb1EEES9_NS0_8NullTypeEjjLb0ESF_EEvT0_T1_T2_iT3_T4_T5_E12temp_storage+76], %r993;
	mov.u32 	%r999, %r993;
$L__BB4_24:
	bar.sync 	0;
	setp.eq.s32 	%p135, %r4, 0;
	ld.shared.u32 	%r797, [_ZZN3cub18CUB_300001_SM_10006detail4scan16DeviceScanKernelINS2_10policy_hubIjjjjN4cuda3std3__44plusIvEEE10Policy1000EPjSC_NS0_13ScanTileStateIjLb1EEES9_NS0_8NullTypeEjjLb0ESF_EEvT0_T1_T2_iT3_T4_T5_E12temp_storage+76];
	selp.b32 	%r798, 0, %r797, %p135;
	add.s32 	%r1000, %r798, %r999;
$L__BB4_25:
	ld.param.u64 	%rd57, [_ZN3cub18CUB_300001_SM_10006detail4scan16DeviceScanKernelINS2_10policy_hubIjjjjN4cuda3std3__44plusIvEEE10Policy1000EPjSC_NS0_13ScanTileStateIjLb1EEES9_NS0_8NullTypeEjjLb0ESF_EEvT0_T1_T2_iT3_T4_T5__param_1];
	add.s32 	%r941, %r1000, %r9;
	add.s32 	%r942, %r10, %r941;
	add.s32 	%r943, %r11, %r942;
	add.s32 	%r944, %r12, %r943;
	add.s32 	%r945, %r13, %r944;
	add.s32 	%r946, %r14, %r945;
	add.s32 	%r947, %r15, %r946;
	add.s32 	%r948, %r16, %r947;
	add.s32 	%r949, %r17, %r948;
	add.s32 	%r950, %r18, %r949;
	add.s32 	%r951, %r19, %r950;
	add.s32 	%r952, %r20, %r951;
	add.s32 	%r953, %r21, %r952;
	add.s32 	%r954, %r22, %r953;
	add.s32 	%r955, %r23, %r954;
	add.s32 	%r956, %r24, %r955;
	add.s32 	%r957, %r25, %r956;
	add.s32 	%r958, %r26, %r957;
	add.s32 	%r959, %r27, %r958;
	add.s32 	%r960, %r28, %r959;
	add.s32 	%r961, %r29, %r960;
	add.s32 	%r962, %r30, %r961;
	bar.sync 	0;
	st.shared.v2.u32 	[%r8], {%r941, %r942};
	st.shared.v2.u32 	[%r8+8], {%r943, %r944};
	st.shared.v2.u32 	[%r8+16], {%r945, %r946};
	st.shared.v2.u32 	[%r8+24], {%r947, %r948};
	st.shared.v2.u32 	[%r8+32], {%r949, %r950};
	st.shared.v2.u32 	[%r8+40], {%r951, %r952};
	st.shared.v2.u32 	[%r8+48], {%r953, %r954};
	st.shared.v2.u32 	[%r8+56], {%r955, %r956};
	st.shared.v2.u32 	[%r8+64], {%r957, %r958};
	st.shared.v2.u32 	[%r8+72], {%r959, %r960};
	st.shared.v2.u32 	[%r8+80], {%r961, %r962};
	bar.warp.sync 	-1;
	ld.shared.u32 	%r963, [%r7];
	ld.shared.u32 	%r964, [%r7+128];
	ld.shared.u32 	%r965, [%r7+256];
	ld.shared.u32 	%r966, [%r7+384];
	ld.shared.u32 	%r967, [%r7+512];
	ld.shared.u32 	%r968, [%r7+640];
	ld.shared.u32 	%r969, [%r7+768];
	ld.shared.u32 	%r970, [%r7+896];
	ld.shared.u32 	%r971, [%r7+1024];
	ld.shared.u32 	%r972, [%r7+1152];
	ld.shared.u32 	%r973, [%r7+1280];
	ld.shared.u32 	%r974, [%r7+1408];
	ld.shared.u32 	%r975, [%r7+1536];
	ld.shared.u32 	%r976, [%r7+1664];
	ld.shared.u32 	%r977, [%r7+1792];
	ld.shared.u32 	%r978, [%r7+1920];
	ld.shared.u32 	%r979, [%r7+2048];
	ld.shared.u32 	%r980, [%r7+2176];
	ld.shared.u32 	%r981, [%r7+2304];
	ld.shared.u32 	%r982, [%r7+2432];
	ld.shared.u32 	%r983, [%r7+2560];
	ld.shared.u32 	%r984, [%r7+2688];
	cvta.to.global.u64 	%rd53, %rd57;
	add.s64 	%rd55, %rd53, %rd39;
	st.global.u32 	[%rd55], %r963;
	st.global.u32 	[%rd55+128], %r964;
	st.global.u32 	[%rd55+256], %r965;
	st.global.u32 	[%rd55+384], %r966;
	st.global.u32 	[%rd55+512], %r967;
	st.global.u32 	[%rd55+640], %r968;
	st.global.u32 	[%rd55+768], %r969;
	st.global.u32 	[%rd55+896], %r970;
	st.global.u32 	[%rd55+1024], %r971;
	st.global.u32 	[%rd55+1152], %r972;
	st.global.u32 	[%rd55+1280], %r973;
	st.global.u32 	[%rd55+1408], %r974;
	st.global.u32 	[%rd55+1536], %r975;
	st.global.u32 	[%rd55+1664], %r976;
	st.global.u32 	[%rd55+1792], %r977;
	st.global.u32 	[%rd55+1920], %r978;
	st.global.u32 	[%rd55+2048], %r979;
	st.global.u32 	[%rd55+2176], %r980;
	st.global.u32 	[%rd55+2304], %r981;
	st.global.u32 	[%rd55+2432], %r982;
	st.global.u32 	[%rd55+2560], %r983;
	st.global.u32 	[%rd55+2688], %r984;
	bra.uni 	$L__BB4_140;
$L__BB4_26:
	setp.eq.s32 	%p2, %r3, 0;
	@%p2 bra 	$L__BB4_140;
	mul.wide.u32 	%rd14, %r2, 4;
	add.s64 	%rd15, %rd1, %rd14;
	mov.u32 	%r82, %tid.x;
	ld.global.u32 	%r1022, [%rd15];
	and.b32  	%r238, %r82, 31;
	and.b32  	%r239, %r82, 992;
	mul.lo.s32 	%r240, %r239, 22;
	or.b32  	%r84, %r240, %r238;
	setp.ge.u32 	%p3, %r84, %r3;
	shl.b32 	%r241, %r84, 2;
	cvt.u64.u32 	%rd16, %r241;
	add.s64 	%rd8, %rd15, %rd16;
	mov.u32 	%r1001, %r1022;
	@%p3 bra 	$L__BB4_29;
	ld.global.u32 	%r1001, [%rd8];
$L__BB4_29:
	add.s32 	%r242, %r84, 32;
	setp.ge.u32 	%p4, %r242, %r3;
	mov.u32 	%r1002, %r1022;
	@%p4 bra 	$L__BB4_31;
	ld.global.u32 	%r1002, [%rd8+128];
$L__BB4_31:
	add.s32 	%r89, %r84, 64;
	setp.ge.u32 	%p5, %r89, %r3;
	mov.u32 	%r1003, %r1022;
	@%p5 bra 	$L__BB4_33;
	ld.global.u32 	%r1003, [%rd8+256];
$L__BB4_33:
	add.s32 	%r92, %r84, 96;
	setp.ge.u32 	%p6, %r92, %r3;
	mov.u32 	%r1004, %r1022;
	@%p6 bra 	$L__BB4_35;
	ld.global.u32 	%r1004, [%rd8+384];
$L__BB4_35:
	add.s32 	%r95, %r84, 128;
	setp.ge.u32 	%p7, %r95, %r3;
	mov.u32 	%r1005, %r1022;
	@%p7 bra 	$L__BB4_37;
	ld.global.u32 	%r1005, [%rd8+512];
$L__BB4_37:
	add.s32 	%r243, %r84, 160;
	setp.ge.u32 	%p8, %r243, %r3;
	mov.u32 	%r1006, %r1022;
	@%p8 bra 	$L__BB4_39;
	ld.global.u32 	%r1006, [%rd8+640];
$L__BB4_39:
	add.s32 	%r244, %r84, 192;
	setp.ge.u32 	%p9, %r244, %r3;
	mov.u32 	%r1007, %r1022;
	@%p9 bra 	$L__BB4_41;
	ld.global.u32 	%r1007, [%rd8+768];
$L__BB4_41:
	add.s32 	%r102, %r84, 224;
	setp.ge.u32 	%p10, %r102, %r3;
	mov.u32 	%r1008, %r1022;
	@%p10 bra 	$L__BB4_43;
	ld.global.u32 	%r1008, [%rd8+896];
$L__BB4_43:
	add.s32 	%r245, %r84, 256;
	setp.ge.u32 	%p11, %r245, %r3;
	mov.u32 	%r1009, %r1022;
	@%p11 bra 	$L__BB4_45;
	ld.global.u32 	%r1009, [%rd8+1024];
$L__BB4_45:
	add.s32 	%r246, %r84, 288;
	setp.ge.u32 	%p12, %r246, %r3;
	mov.u32 	%r1010, %r1022;
	@%p12 bra 	$L__BB4_47;
	ld.global.u32 	%r1010, [%rd8+1152];
$L__BB4_47:
	add.s32 	%r247, %r84, 320;
	setp.ge.u32 	%p13, %r247, %r3;
	mov.u32 	%r1011, %r1022;
	@%p13 bra 	$L__BB4_49;
	ld.global.u32 	%r1011, [%rd8+1280];
$L__BB4_49:
	add.s32 	%r111, %r84, 352;
	setp.ge.u32 	%p14, %r111, %r3;
	mov.u32 	%r1012, %r1022;
	@%p14 bra 	$L__BB4_51;
	ld.global.u32 	%r1012, [%rd8+1408];
$L__BB4_51:
	add.s32 	%r114, %r84, 384;
	setp.ge.u32 	%p15, %r114, %r3;
	mov.u32 	%r1013, %r1022;
	@%p15 bra 	$L__BB4_53;
	ld.global.u32 	%r1013, [%rd8+1536];
$L__BB4_53:
	add.s32 	%r117, %r84, 416;
	setp.ge.u32 	%p16, %r117, %r3;
	mov.u32 	%r1014, %r1022;
	@%p16 bra 	$L__BB4_55;
	ld.global.u32 	%r1014, [%rd8+1664];
$L__BB4_55:
	add.s32 	%r120, %r84, 448;
	setp.ge.u32 	%p17, %r120, %r3;
	mov.u32 	%r1015, %r1022;
	@%p17 bra 	$L__BB4_57;
	ld.global.u32 	%r1015, [%rd8+1792];
$L__BB4_57:
	add.s32 	%r248, %r84, 480;
	setp.ge.u32 	%p18, %r248, %r3;
	mov.u32 	%r1016, %r1022;
	@%p18 bra 	$L__BB4_59;
	ld.global.u32 	%r1016, [%rd8+1920];
$L__BB4_59:
	add.s32 	%r125, %r84, 512;
	setp.ge.u32 	%p19, %r125, %r3;
	mov.u32 	%r1017, %r1022;
	@%p19 bra 	$L__BB4_61;
	ld.global.u32 	%r1017, [%rd8+2048];
$L__BB4_61:
	add.s32 	%r249, %r84, 544;
	setp.ge.u32 	%p20, %r249, %r3;
	mov.u32 	%r1018, %r1022;
	@%p20 bra 	$L__BB4_63;
	ld.global.u32 	%r1018, [%rd8+2176];
$L__BB4_63:
	add.s32 	%r250, %r84, 576;
	setp.ge.u32 	%p21, %r250, %r3;
	mov.u32 	%r1019, %r1022;
	@%p21 bra 	$L__BB4_65;
	ld.global.u32 	%r1019, [%rd8+2304];
$L__BB4_65:
	add.s32 	%r132, %r84, 608;
	setp.ge.u32 	%p22, %r132, %r3;
	mov.u32 	%r1020, %r1022;
	@%p22 bra 	$L__BB4_67;
	ld.global.u32 	%r1020, [%rd8+2432];
$L__BB4_67:
	add.s32 	%r251, %r84, 640;
	setp.ge.u32 	%p23, %r251, %r3;
	mov.u32 	%r1021, %r1022;
	@%p23 bra 	$L__BB4_69;
	ld.global.u32 	%r1021, [%rd8+2560];
$L__BB4_69:
	add.s32 	%r137, %r84, 672;
	setp.ge.u32 	%p24, %r137, %r3;
	@%p24 bra 	$L__BB4_71;
	ld.global.u32 	%r1022, [%rd8+2688];
$L__BB4_71:
	// begin inline asm
	mov.u32 %r252, %laneid;
	// end inline asm
	shr.u32 	%r141, %r82, 5;
	mad.lo.s32 	%r253, %r141, 704, %r252;
	shl.b32 	%r254, %r253, 2;
	mov.u32 	%r255, _ZZN3cub18CUB_300001_SM_10006detail4scan16DeviceScanKernelINS2_10policy_hubIjjjjN4cuda3std3__44plusIvEEE10Policy1000EPjSC_NS0_13ScanTileStateIjLb1EEES9_NS0_8NullTypeEjjLb0ESF_EEvT0_T1_T2_iT3_T4_T5_E12temp_storage;
	add.s32 	%r142, %r255, %r254;
	st.shared.u32 	[%r142], %r1001;
	st.shared.u32 	[%r142+128], %r1002;
	st.shared.u32 	[%r142+256], %r1003;
	st.shared.u32 	[%r142+384], %r1004;
	st.shared.u32 	[%r142+512], %r1005;
	st.shared.u32 	[%r142+640], %r1006;
	st.shared.u32 	[%r142+768], %r1007;
	st.shared.u32 	[%r142+896], %r1008;
	st.shared.u32 	[%r142+1024], %r1009;
	st.shared.u32 	[%r142+1152], %r1010;
	st.shared.u32 	[%r142+1280], %r1011;
	st.shared.u32 	[%r142+1408], %r1012;
	st.shared.u32 	[%r142+1536], %r1013;
	st.shared.u32 	[%r142+1664], %r1014;
	st.shared.u32 	[%r142+1792], %r1015;
	st.shared.u32 	[%r142+1920], %r1016;
	st.shared.u32 	[%r142+2048], %r1017;
	st.shared.u32 	[%r142+2176], %r1018;
	st.shared.u32 	[%r142+2304], %r1019;
	st.shared.u32 	[%r142+2432], %r1020;
	st.shared.u32 	[%r142+2560], %r1021;
	st.shared.u32 	[%r142+2688], %r1022;
	bar.warp.sync 	-1;
	mad.lo.s32 	%r143, %r252, 84, %r142;
	ld.shared.v2.u32 	{%r144, %r145}, [%r143];
	ld.shared.v2.u32 	{%r146, %r147}, [%r143+8];
	ld.shared.v2.u32 	{%r148, %r149}, [%r143+16];
	ld.shared.v2.u32 	{%r150, %r151}, [%r143+24];
	ld.shared.v2.u32 	{%r152, %r153}, [%r143+32];
	ld.shared.v2.u32 	{%r154, %r155}, [%r143+40];
	ld.shared.v2.u32 	{%r156, %r157}, [%r143+48];
	ld.shared.v2.u32 	{%r158, %r159}, [%r143+56];
	ld.shared.v2.u32 	{%r160, %r161}, [%r143+64];
	ld.shared.v2.u32 	{%r162, %r163}, [%r143+72];
	ld.shared.v2.u32 	{%r164, %r165}, [%r143+80];
	bar.sync 	0;
	setp.ne.s32 	%p25, %r986, 0;
	@%p25 bra 	$L__BB4_75;
	add.s32 	%r485, %r145, %r144;
	add.s32 	%r486, %r146, %r485;
	add.s32 	%r487, %r147, %r486;
	add.s32 	%r488, %r148, %r487;
	add.s32 	%r489, %r149, %r488;
	add.s32 	%r490, %r150, %r489;
	add.s32 	%r491, %r151, %r490;
	add.s32 	%r492, %r152, %r491;
	add.s32 	%r493, %r153, %r492;
	add.s32 	%r494, %r154, %r493;
	add.s32 	%r495, %r155, %r494;
	add.s32 	%r496, %r156, %r495;
	add.s32 	%r497, %r157, %r496;
	add.s32 	%r498, %r158, %r497;
	add.s32 	%r499, %r159, %r498;
	add.s32 	%r500, %r160, %r499;
	add.s32 	%r501, %r161, %r500;
	add.s32 	%r502, %r162, %r501;
	add.s32 	%r503, %r163, %r502;
	add.s32 	%r504, %r164, %r503;
	add.s32 	%r459, %r165, %r504;
	mov.b32 	%r457, 1;
	mov.b32 	%r482, 0;
	mov.b32 	%r484, -1;
	// begin inline asm
	{  .reg .u32 r0;  .reg .pred p;  shfl.sync.up.b32 r0|p, %r459, %r457, %r482, %r484;  @p add.u32 r0, r0, %r459;  mov.u32 %r455, r0;}
	// end inline asm
	mov.b32 	%r463, 2;
	// begin inline asm
	{  .reg .u32 r0;  .reg .pred p;  shfl.sync.up.b32 r0|p, %r455, %r463, %r482, %r484;  @p add.u32 r0, r0, %r455;  mov.u32 %r461, r0;}
	// end inline asm
	mov.b32 	%r469, 4;
	// begin inline asm
	{  .reg .u32 r0;  .reg .pred p;  shfl.sync.up.b32 r0|p, %r461, %r469, %r482, %r484;  @p add.u32 r0, r0, %r461;  mov.u32 %r467, r0;}
	// end inline asm
	mov.b32 	%r475, 8;
	// begin inline asm
	{  .reg .u32 r0;  .reg .pred p;  shfl.sync.up.b32 r0|p, %r467, %r475, %r482, %r484;  @p add.u32 r0, r0, %r467;  mov.u32 %r473, r0;}
	// end inline asm
	mov.b32 	%r481, 16;
	// begin inline asm
	{  .reg .u32 r0;  .reg .pred p;  shfl.sync.up.b32 r0|p, %r473, %r481, %r482, %r484;  @p add.u32 r0, r0, %r473;  mov.u32 %r479, r0;}
	// end inline asm
	setp.ne.s32 	%p67, %r252, 31;
	@%p67 bra 	$L__BB4_74;
	shl.b32 	%r505, %r141, 2;
	mov.u32 	%r506, _ZZN3cub18CUB_300001_SM_10006detail4scan16DeviceScanKernelINS2_10policy_hubIjjjjN4cuda3std3__44plusIvEEE10Policy1000EPjSC_NS0_13ScanTileStateIjLb1EEES9_NS0_8NullTypeEjjLb0ESF_EEvT0_T1_T2_iT3_T4_T5_E12temp_storage;
	add.s32 	%r507, %r506, %r505;
	st.shared.u32 	[%r507+16], %r479;
$L__BB4_74:
	sub.s32 	%r508, %r479, %r459;
	bar.sync 	0;
	ld.shared.v4.u32 	{%r509, %r510, %r511, %r512}, [_ZZN3cub18CUB_300001_SM_10006detail4scan16DeviceScanKernelINS2_10policy_hubIjjjjN4cuda3std3__44plusIvEEE10Policy1000EPjSC_NS0_13ScanTileStateIjLb1EEES9_NS0_8NullTypeEjjLb0ESF_EEvT0_T1_T2_iT3_T4_T5_E12temp_storage+16];
	add.s32 	%r513, %r510, %r509;
	setp.eq.s32 	%p68, %r141, 2;
	selp.b32 	%r514, %r513, %r509, %p68;
	add.s32 	%r515, %r513, %r511;
	setp.eq.s32 	%p69, %r141, 3;
	selp.b32 	%r516, %r515, %r514, %p69;
	add.s32 	%r517, %r515, %r512;
	setp.eq.s32 	%p70, %r141, 4;
	selp.b32 	%r518, %r517, %r516, %p70;
	ld.shared.v4.u32 	{%r519, %r520, %r521, %r522}, [_ZZN3cub18CUB_300001_SM_10006detail4scan16DeviceScanKernelINS2_10policy_hubIjjjjN4cuda3std3__44plusIvEEE10Policy1000EPjSC_NS0_13ScanTileStateIjLb1EEES9_NS0_8NullTypeEjjLb0ESF_EEvT0_T1_T2_iT3_T4_T5_E12temp_storage+32];
	add.s32 	%r523, %r517, %r519;
	setp.eq.s32 	%p71, %r141, 5;
	selp.b32 	%r524, %r523, %r518, %p71;
	add.s32 	%r525, %r523, %r520;
	setp.eq.s32 	%p72, %r141, 6;
	selp.b32 	%r526, %r525, %r524, %p72;
	add.s32 	%r527, %r525, %r521;
	setp.eq.s32 	%p73, %r141, 7;
	selp.b32 	%r528, %r527, %r526, %p73;
	add.s32 	%r529, %r527, %r522;
	setp.eq.s32 	%p74, %r141, 8;
	selp.b32 	%r530, %r529, %r528, %p74;
	.pragma "used_bytes_mask 4095";
	ld.shared.v4.u32 	{%r531, %r532, %r533, %r534}, [_ZZN3cub18CUB_300001_SM_10006detail4scan16DeviceScanKernelINS2_10policy_hubIjjjjN4cuda3std3__44plusIvEEE10Policy1000EPjSC_NS0_13ScanTileStateIjLb1EEES9_NS0_8NullTypeEjjLb0ESF_EEvT0_T1_T2_iT3_T4_T5_E12temp_storage+48];
	add.s32 	%r535, %r529, %r531;
	setp.eq.s32 	%p75, %r141, 9;
	selp.b32 	%r536, %r535, %r530, %p75;
	add.s32 	%r537, %r535, %r532;
	setp.eq.s32 	%p76, %r141, 10;
	selp.b32 	%r538, %r537, %r536, %p76;
	add.s32 	%r539, %r537, %r533;
	setp.eq.s32 	%p77, %r141, 11;
	selp.b32 	%r540, %r539, %r538, %p77;
	setp.lt.u32 	%p78, %r82, 32;
	setp.eq.s32 	%p79, %r252, 0;
	selp.b32 	%r541, 0, %r508, %p79;
	add.s32 	%r542, %r540, %r541;
	selp.b32 	%r543, %r508, %r542, %p78;
	setp.eq.s32 	%p80, %r82, 0;
	selp.b32 	%r1037, 0, %r543, %p80;
	bra.uni 	$L__BB4_94;
$L__BB4_75:
	add.s32 	%r286, %r145, %r144;
	add.s32 	%r287, %r146, %r286;
	add.s32 	%r288, %r147, %r287;
	add.s32 	%r289, %r148, %r288;
	add.s32 	%r290, %r149, %r289;
	add.s32 	%r291, %r150, %r290;
	add.s32 	%r292, %r151, %r291;
	add.s32 	%r293, %r152, %r292;
	add.s32 	%r294, %r153, %r293;
	add.s32 	%r295, %r154, %r294;
	add.s32 	%r296, %r155, %r295;
	add.s32 	%r297, %r156, %r296;
	add.s32 	%r298, %r157, %r297;
	add.s32 	%r299, %r158, %r298;
	add.s32 	%r300, %r159, %r299;
	add.s32 	%r301, %r160, %r300;
	add.s32 	%r302, %r161, %r301;
	add.s32 	%r303, %r162, %r302;
	add.s32 	%r304, %r163, %r303;
	add.s32 	%r305, %r164, %r304;
	add.s32 	%r260, %r165, %r305;
	mov.b32 	%r258, 1;
	mov.b32 	%r283, 0;
	mov.b32 	%r285, -1;
	// begin inline asm
	{  .reg .u32 r0;  .reg .pred p;  shfl.sync.up.b32 r0|p, %r260, %r258, %r283, %r285;  @p add.u32 r0, r0, %r260;  mov.u32 %r256, r0;}
	// end inline asm
	mov.b32 	%r264, 2;
	// begin inline asm
	{  .reg .u32 r0;  .reg .pred p;  shfl.sync.up.b32 r0|p, %r256, %r264, %r283, %r285;  @p add.u32 r0, r0, %r256;  mov.u32 %r262, r0;}
	// end inline asm
	mov.b32 	%r270, 4;
	// begin inline asm
	{  .reg .u32 r0;  .reg .pred p;  shfl.sync.up.b32 r0|p, %r262, %r270, %r283, %r285;  @p add.u32 r0, r0, %r262;  mov.u32 %r268, r0;}
	// end inline asm
	mov.b32 	%r276, 8;
	// begin inline asm
	{  .reg .u32 r0;  .reg .pred p;  shfl.sync.up.b32 r0|p, %r268, %r276, %r283, %r285;  @p add.u32 r0, r0, %r268;  mov.u32 %r274, r0;}
	// end inline asm
	mov.b32 	%r282, 16;
	// begin inline asm
	{  .reg .u32 r0;  .reg .pred p;  shfl.sync.up.b32 r0|p, %r274, %r282, %r283, %r285;  @p add.u32 r0, r0, %r274;  mov.u32 %r280, r0;}
	// end inline asm
	setp.ne.s32 	%p26, %r252, 31;
	@%p26 bra 	$L__BB4_77;
	shl.b32 	%r306, %r141, 2;
	mov.u32 	%r307, _ZZN3cub18CUB_300001_SM_10006detail4scan16DeviceScanKernelINS2_10policy_hubIjjjjN4cuda3std3__44plusIvEEE10Policy1000EPjSC_NS0_13ScanTileStateIjLb1EEES9_NS0_8NullTypeEjjLb0ESF_EEvT0_T1_T2_iT3_T4_T5_E12temp_storage;
	add.s32 	%r308, %r307, %r306;
	st.shared.u32 	[%r308+16], %r280;
$L__BB4_77:
	sub.s32 	%r309, %r280, %r260;
	bar.sync 	0;
	ld.shared.v4.u32 	{%r310, %r311, %r312, %r313}, [_ZZN3cub18CUB_300001_SM_10006detail4scan16DeviceScanKernelINS2_10policy_hubIjjjjN4cuda3std3__44plusIvEEE10Policy1000EPjSC_NS0_13ScanTileStateIjLb1EEES9_NS0_8NullTypeEjjLb0ESF_EEvT0_T1_T2_iT3_T4_T5_E12temp_storage+16];
	add.s32 	%r314, %r311, %r310;
	setp.eq.s32 	%p27, %r141, 2;
	selp.b32 	%r315, %r314, %r310, %p27;
	add.s32 	%r316, %r314, %r312;
	setp.eq.s32 	%p28, %r141, 3;
	selp.b32 	%r317, %r316, %r315, %p28;
	add.s32 	%r318, %r316, %r313;
	setp.eq.s32 	%p29, %r141, 4;
	selp.b32 	%r319, %r318, %r317, %p29;
	ld.shared.v4.u32 	{%r320, %r321, %r322, %r323}, [_ZZN3cub18CUB_300001_SM_10006detail4scan16DeviceScanKernelINS2_10policy_hubIjjjjN4cuda3std3__44plusIvEEE10Policy1000EPjSC_NS0_13ScanTileStateIjLb1EEES9_NS0_8NullTypeEjjLb0ESF_EEvT0_T1_T2_iT3_T4_T5_E12temp_storage+32];
	add.s32 	%r324, %r318, %r320;
	setp.eq.s32 	%p30, %r141, 5;
	selp.b32 	%r325, %r324, %r319, %p30;
	add.s32 	%r326, %r324, %r321;
	setp.eq.s32 	%p31, %r141, 6;
	selp.b32 	%r327, %r326, %r325, %p31;
	add.s32 	%r328, %r326, %r322;
	setp.eq.s32 	%p32, %r141, 7;
	selp.b32 	%r329, %r328, %r327, %p32;
	add.s32 	%r330, %r328, %r323;
	setp.eq.s32 	%p33, %r141, 8;
	selp.b32 	%r331, %r330, %r329, %p33;
	ld.shared.v4.u32 	{%r332, %r333, %r334, %r335}, [_ZZN3cub18CUB_300001_SM_10006detail4scan16DeviceScanKernelINS2_10policy_hubIjjjjN4cuda3std3__44plusIvEEE10Policy1000EPjSC_NS0_13ScanTileStateIjLb1EEES9_NS0_8NullTypeEjjLb0ESF_EEvT0_T1_T2_iT3_T4_T5_E12temp_storage+48];
	add.s32 	%r336, %r330, %r332;
	setp.eq.s32 	%p34, %r141, 9;
	selp.b32 	%r337, %r336, %r331, %p34;
	add.s32 	%r338, %r336, %r333;
	setp.eq.s32 	%p35, %r141, 10;
	selp.b32 	%r339, %r338, %r337, %p35;
	add.s32 	%r340, %r338, %r334;
	setp.eq.s32 	%p36, %r141, 11;
	selp.b32 	%r341, %r340, %r339, %p36;
	add.s32 	%r171, %r340, %r335;
	setp.gt.u32 	%p37, %r82, 31;
	setp.lt.u32 	%p38, %r82, 32;
	setp.eq.s32 	%p39, %r252, 0;
	selp.b32 	%r342, 0, %r309, %p39;
	add.s32 	%r1036, %r341, %r342;
	selp.b32 	%r173, %r309, %r1036, %p38;
	@%p37 bra 	$L__BB4_93;
	setp.ne.s32 	%p40, %r82, 0;
	mul.wide.s32 	%rd17, %r986, 8;
	add.s64 	%rd9, %rd2, %rd17;
	@%p40 bra 	$L__BB4_80;
	st.shared.u32 	[_ZZN3cub18CUB_300001_SM_10006detail4scan16DeviceScanKernelINS2_10policy_hubIjjjjN4cuda3std3__44plusIvEEE10Policy1000EPjSC_NS0_13ScanTileStateIjLb1EEES9_NS0_8NullTypeEjjLb0ESF_EEvT0_T1_T2_iT3_T4_T5_E12temp_storage+12], %r171;
	add.s64 	%rd18, %rd9, 256;
	mov.b32 	%r343, 100;
	// begin inline asm
	st.relaxed.gpu.v2.u32 [%rd18], {%r343, %r171};
	// end inline asm
$L__BB4_80:
	not.b32 	%r349, %r82;
	add.s32 	%r1031, %r986, %r349;
	mov.b32 	%r345, 830;
	// begin inline asm
	nanosleep.u32 %r345;
	// end inline asm
	mul.wide.s32 	%rd20, %r1031, 8;
	add.s64 	%rd21, %rd2, %rd20;
	add.s64 	%rd19, %rd21, 256;
	// begin inline asm
	ld.relaxed.gpu.v2.u32 {%r1033, %r1025}, [%rd19];
	// end inline asm
	mov.b32 	%r1026, 952;
$L__BB4_81:
	setp.eq.s32 	%p41, %r1033, 99;
	mov.b32 	%r350, -1;
	vote.sync.any.pred 	%p42, %p41, %r350;
	not.pred 	%p43, %p42;
	@%p43 bra 	$L__BB4_83;
	mul.lo.s32 	%r453, %r986, 16807;
	and.b32  	%r986, %r453, 2147483647;
	add.s32 	%r454, %r1026, 1;
	rem.u32 	%r450, %r986, %r454;
	// begin inline asm
	nanosleep.u32 %r450;
	// end inline asm
	shr.u32 	%r1026, %r1026, 1;
	// begin inline asm
	ld.relaxed.gpu.v2.u32 {%r1033, %r1025}, [%rd19];
	// end inline asm
	bra.uni 	$L__BB4_81;
$L__BB4_83:
	setp.eq.s32 	%p44, %r1033, 101;
	mov.b32 	%r377, -1;
	vote.sync.ballot.b32 	%r379, %p44, %r377;
	// begin inline asm
	mov.u32 %r352, %lanemask_ge;
	// end inline asm
	and.b32  	%r380, %r379, %r352;
	or.b32  	%r381, %r380, -2147483648;
	add.s32 	%r382, %r381, -1;
	not.b32 	%r383, %r381;
	and.b32  	%r384, %r383, %r382;
	popc.b32 	%r356, %r384;
	mov.b32 	%r355, 1;
	// begin inline asm
	shfl.sync.down.b32 %r353, %r1025, %r355, %r356, %r377;
	// end inline asm
	setp.lt.s32 	%p46, %r252, %r356;
	selp.b32 	%r385, %r353, 0, %p46;
	add.s32 	%r359, %r385, %r1025;
	mov.b32 	%r360, 2;
	// begin inline asm
	shfl.sync.down.b32 %r358, %r359, %r360, %r356, %r377;
	// end inline asm
	add.s32 	%r386, %r252, 2;
	setp.gt.s32 	%p47, %r386, %r356;
	selp.b32 	%r387, 0, %r358, %p47;
	add.s32 	%r364, %r359, %r387;
	mov.b32 	%r365, 4;
	// begin inline asm
	shfl.sync.down.b32 %r363, %r364, %r365, %r356, %r377;
	// end inline asm
	add.s32 	%r388, %r252, 4;
	setp.gt.s32 	%p48, %r388, %r356;
	selp.b32 	%r389, 0, %r363, %p48;
	add.s32 	%r369, %r364, %r389;
	mov.b32 	%r370, 8;
	// begin inline asm
	shfl.sync.down.b32 %r368, %r369, %r370, %r356, %r377;
	// end inline asm
	add.s32 	%r390, %r252, 8;
	setp.gt.s32 	%p49, %r390, %r356;
	selp.b32 	%r391, 0, %r368, %p49;
	add.s32 	%r374, %r369, %r391;
	mov.b32 	%r375, 16;
	// begin inline asm
	shfl.sync.down.b32 %r373, %r374, %r375, %r356, %r377;
	// end inline asm
	add.s32 	%r392, %r252, 16;
	setp.gt.s32 	%p50, %r392, %r356;
	selp.b32 	%r393, 0, %r373, %p50;
	add.s32 	%r1029, %r374, %r393;
	add.s64 	%rd10, %rd2, 256;
	mov.b32 	%r1027, 952;
$L__BB4_84:
	setp.ne.s32 	%p51, %r1033, 101;
	mov.b32 	%r394, -1;
	vote.sync.all.pred 	%p52, %p51, %r394;
	not.pred 	%p53, %p52;
	@%p53 bra 	$L__BB4_89;
	shr.u32 	%r1027, %r1027, 1;
	mul.wide.s32 	%rd24, %r1031, 8;
	add.s64 	%rd25, %rd10, %rd24;
	add.s64 	%rd23, %rd25, -256;
	// begin inline asm
	ld.relaxed.gpu.v2.u32 {%r1033, %r1034}, [%rd23];
	// end inline asm
	mov.u32 	%r1035, %r1027;
$L__BB4_86:
	setp.eq.s32 	%p57, %r1033, 99;
	mov.b32 	%r402, -1;
	vote.sync.any.pred 	%p58, %p57, %r402;
	not.pred 	%p59, %p58;
	@%p59 bra 	$L__BB4_88;
	mul.lo.s32 	%r448, %r986, 16807;
	and.b32  	%r986, %r448, 2147483647;
	add.s32 	%r449, %r1035, 1;
	rem.u32 	%r445, %r986, %r449;
	// begin inline asm
	nanosleep.u32 %r445;
	// end inline asm
	shr.u32 	%r1035, %r1035, 1;
	// begin inline asm
	ld.relaxed.gpu.v2.u32 {%r1033, %r1034}, [%rd23];
	// end inline asm
	bra.uni 	$L__BB4_86;
$L__BB4_88:
	setp.eq.s32 	%p60, %r1033, 101;
	mov.b32 	%r428, -1;
	vote.sync.ballot.b32 	%r429, %p60, %r428;
	and.b32  	%r430, %r429, %r352;
	or.b32  	%r431, %r430, -2147483648;
	add.s32 	%r432, %r431, -1;
	not.b32 	%r433, %r431;
	and.b32  	%r434, %r433, %r432;
	popc.b32 	%r407, %r434;
	mov.b32 	%r406, 1;
	// begin inline asm
	shfl.sync.down.b32 %r404, %r1034, %r406, %r407, %r428;
	// end inline asm
	setp.lt.s32 	%p62, %r252, %r407;
	selp.b32 	%r435, %r404, 0, %p62;
	add.s32 	%r410, %r435, %r1034;
	mov.b32 	%r411, 2;
	// begin inline asm
	shfl.sync.down.b32 %r409, %r410, %r411, %r407, %r428;
	// end inline asm
	add.s32 	%r436, %r252, 2;
	setp.gt.s32 	%p63, %r436, %r407;
	selp.b32 	%r437, 0, %r409, %p63;
	add.s32 	%r415, %r410, %r437;
	mov.b32 	%r416, 4;
	// begin inline asm
	shfl.sync.down.b32 %r414, %r415, %r416, %r407, %r428;
	// end inline asm
	add.s32 	%r438, %r252, 4;
	setp.gt.s32 	%p64, %r438, %r407;
	selp.b32 	%r439, 0, %r414, %p64;
	add.s32 	%r420, %r415, %r439;
	mov.b32 	%r421, 8;
	// begin inline asm
	shfl.sync.down.b32 %r419, %r420, %r421, %r407, %r428;
	// end inline asm
	add.s32 	%r440, %r252, 8;
	setp.gt.s32 	%p65, %r440, %r407;
	selp.b32 	%r441, 0, %r419, %p65;
	add.s32 	%r425, %r420, %r441;
	mov.b32 	%r426, 16;
	// begin inline asm
	shfl.sync.down.b32 %r424, %r425, %r426, %r407, %r428;
	// end inline asm
	add.s32 	%r442, %r252, 16;
	setp.gt.s32 	%p66, %r442, %r407;
	selp.b32 	%r443, 0, %r424, %p66;
	add.s32 	%r444, %r443, %r1029;
	add.s32 	%r1029, %r444, %r425;
	add.s32 	%r1031, %r1031, -32;
	bra.uni 	$L__BB4_84;
$L__BB4_89:
	@%p40 bra 	$L__BB4_91;
	add.s32 	%r397, %r1029, %r171;
	add.s64 	%rd22, %rd9, 256;
	mov.b32 	%r396, 101;
	// begin inline asm
	st.relaxed.gpu.v2.u32 [%rd22], {%r396, %r397};
	// end inline asm
	st.shared.u32 	[_ZZN3cub18CUB_300001_SM_10006detail4scan16DeviceScanKernelINS2_10policy_hubIjjjjN4cuda3std3__44plusIvEEE10Policy1000EPjSC_NS0_13ScanTileStateIjLb1EEES9_NS0_8NullTypeEjjLb0ESF_EEvT0_T1_T2_iT3_T4_T5_E12temp_storage+4], %r1029;
	st.shared.u32 	[_ZZN3cub18CUB_300001_SM_10006detail4scan16DeviceScanKernelINS2_10policy_hubIjjjjN4cuda3std3__44plusIvEEE10Policy1000EPjSC_NS0_13ScanTileStateIjLb1EEES9_NS0_8NullTypeEjjLb0ESF_EEvT0_T1_T2_iT3_T4_T5_E12temp_storage+8], %r397;
$L__BB4_91:
	setp.ne.s32 	%p55, %r252, 0;
	mov.u32 	%r1036, %r173;
	@%p55 bra 	$L__BB4_93;
	st.shared.u32 	[_ZZN3cub18CUB_300001_SM_10006detail4scan16DeviceScanKernelINS2_10policy_hubIjjjjN4cuda3std3__44plusIvEEE10Policy1000EPjSC_NS0_13ScanTileStateIjLb1EEES9_NS0_8NullTypeEjjLb0ESF_EEvT0_T1_T2_iT3_T4_T5_E12temp_storage+76], %r1029;
	mov.u32 	%r1036, %r1029;
$L__BB4_93:
	bar.sync 	0;
	setp.eq.s32 	%p56, %r82, 0;
	ld.shared.u32 	%r398, [_ZZN3cub18CUB_300001_SM_10006detail4scan16DeviceScanKernelINS2_10policy_hubIjjjjN4cuda3std3__44plusIvEEE10Policy1000EPjSC_NS0_13ScanTileStateIjLb1EEES9_NS0_8NullTypeEjjLb0ESF_EEvT0_T1_T2_iT3_T4_T5_E12temp_storage+76];
	selp.b32 	%r399, 0, %r398, %p56;
	add.s32 	%r1037, %r399, %r1036;
$L__BB4_94:
	add.s32 	%r544, %r1037, %r144;
	add.s32 	%r545, %r145, %r544;
	add.s32 	%r546, %r146, %r545;
	add.s32 	%r547, %r147, %r546;
	add.s32 	%r548, %r148, %r547;
	add.s32 	%r549, %r149, %r548;
	add.s32 	%r550, %r150, %r549;
	add.s32 	%r551, %r151, %r550;
	add.s32 	%r552, %r152, %r551;
	add.s32 	%r553, %r153, %r552;
	add.s32 	%r554, %r154, %r553;
	add.s32 	%r555, %r155, %r554;
	add.s32 	%r556, %r156, %r555;
	add.s32 	%r557, %r157, %r556;
	add.s32 	%r558, %r158, %r557;
	add.s32 	%r559, %r159, %r558;
	add.s32 	%r560, %r160, %r559;
	add.s32 	%r561, %r161, %r560;
	add.s32 	%r562, %r162, %r561;
	add.s32 	%r563, %r163, %r562;
	add.s32 	%r564, %r164, %r563;
	add.s32 	%r565, %r165, %r564;
	bar.sync 	0;
	st.shared.v2.u32 	[%r143], {%r544, %r545};
	st.shared.v2.u32 	[%r143+8], {%r546, %r547};
	st.shared.v2.u32 	[%r143+16], {%r548, %r549};
	st.shared.v2.u32 	[%r143+24], {%r550, %r551};
	st.shared.v2.u32 	[%r143+32], {%r552, %r553};
	st.shared.v2.u32 	[%r143+40], {%r554, %r555};
	st.shared.v2.u32 	[%r143+48], {%r556, %r557};
	st.shared.v2.u32 	[%r143+56], {%r558, %r559};
	st.shared.v2.u32 	[%r143+64], {%r560, %r561};
	st.shared.v2.u32 	[%r143+72], {%r562, %r563};
	st.shared.v2.u32 	[%r143+80], {%r564, %r565};
	bar.warp.sync 	-1;
	ld.shared.u32 	%r212, [%r142];
	ld.shared.u32 	%r213, [%r142+128];
	ld.shared.u32 	%r214, [%r142+256];
	ld.shared.u32 	%r215, [%r142+384];
	ld.shared.u32 	%r216, [%r142+512];
	ld.shared.u32 	%r217, [%r142+640];
	ld.shared.u32 	%r218, [%r142+768];
	ld.shared.u32 	%r219, [%r142+896];
	ld.shared.u32 	%r220, [%r142+1024];
	ld.shared.u32 	%r221, [%r142+1152];
	ld.shared.u32 	%r222, [%r142+1280];
	ld.shared.u32 	%r223, [%r142+1408];
	ld.shared.u32 	%r224, [%r142+1536];
	ld.shared.u32 	%r225, [%r142+1664];
	ld.shared.u32 	%r226, [%r142+1792];
	ld.shared.u32 	%r227, [%r142+1920];
	ld.shared.u32 	%r228, [%r142+2048];
	ld.shared.u32 	%r229, [%r142+2176];
	ld.shared.u32 	%r230, [%r142+2304];
	ld.shared.u32 	%r231, [%r142+2432];
	ld.shared.u32 	%r232, [%r142+2560];
	ld.shared.u32 	%r233, [%r142+2688];
	setp.ne.s32 	%p81, %r82, 0;
	@%p81 bra 	$L__BB4_96;
	st.volatile.shared.u32 	[_ZZN3cub18CUB_300001_SM_10006detail4scan16DeviceScanKernelINS2_10policy_hubIjjjjN4cuda3std3__44plusIvEEE10Policy1000EPjSC_NS0_13ScanTileStateIjLb1EEES9_NS0_8NullTypeEjjLb0ESF_EEvT0_T1_T2_iT3_T4_T5_E12temp_storage+33792], %r3;
$L__BB4_96:
	ld.param.u32 	%r985, [_ZN3cub18CUB_300001_SM_10006detail4scan16DeviceScanKernelINS2_10policy_hubIjjjjN4cuda3std3__44plusIvEEE10Policy1000EPjSC_NS0_13ScanTileStateIjLb1EEES9_NS0_8NullTypeEjjLb0ESF_EEvT0_T1_T2_iT3_T4_T5__param_3];
	ld.param.u64 	%rd56, [_ZN3cub18CUB_300001_SM_10006detail4scan16DeviceScanKernelINS2_10policy_hubIjjjjN4cuda3std3__44plusIvEEE10Policy1000EPjSC_NS0_13ScanTileStateIjLb1EEES9_NS0_8NullTypeEjjLb0ESF_EEvT0_T1_T2_iT3_T4_T5__param_1];
	bar.sync 	0;
	ld.volatile.shared.u32 	%r234, [_ZZN3cub18CUB_300001_SM_10006detail4scan16DeviceScanKernelINS2_10policy_hubIjjjjN4cuda3std3__44plusIvEEE10Policy1000EPjSC_NS0_13ScanTileStateIjLb1EEES9_NS0_8NullTypeEjjLb0ESF_EEvT0_T1_T2_iT3_T4_T5_E12temp_storage+33792];
	setp.ge.s32 	%p82, %r84, %r234;
	cvt.u64.u32 	%rd32, %r84;
	mov.u32 	%r566, %ctaid.x;
	add.s32 	%r567, %r985, %r566;
	mul.lo.s32 	%r568, %r567, 8448;
	cvt.u64.u32 	%rd33, %r568;
	add.s64 	%rd34, %rd32, %rd33;
	cvta.to.global.u64 	%rd35, %rd56;
	shl.b64 	%rd36, %rd34, 2;
	add.s64 	%rd11, %rd35, %rd36;
	@%p82 bra 	$L__BB4_98;
	st.global.u32 	[%rd11], %r212;
$L__BB4_98:
	mov.u32 	%r569, %tid.x;
	and.b32  	%r570, %r569, 992;
	mul.lo.s32 	%r571, %r570, 22;
	and.b32  	%r572, %r569, 31;
	or.b32  	%r573, %r571, %r572;
	or.b32  	%r574, %r573, 32;
	setp.ge.s32 	%p83, %r574, %r234;
	@%p83 bra 	$L__BB4_100;
	st.global.u32 	[%rd11+128], %r213;
$L__BB4_100:
	setp.ge.s32 	%p84, %r89, %r234;
	@%p84 bra 	$L__BB4_102;
	st.global.u32 	[%rd11+256], %r214;
$L__BB4_102:
	setp.ge.s32 	%p85, %r92, %r234;
	@%p85 bra 	$L__BB4_104;
	st.global.u32 	[%rd11+384], %r215;
$L__BB4_104:
	setp.ge.s32 	%p86, %r95, %r234;
	@%p86 bra 	$L__BB4_106;
	st.global.u32 	[%rd11+512], %r216;
$L__BB4_106:
	add.s32 	%r580, %r573, 160;
	setp.ge.s32 	%p87, %r580, %r234;
	@%p87 bra 	$L__BB4_108;
	st.global.u32 	[%rd11+640], %r217;
$L__BB4_108:
	add.s32 	%r586, %r573, 192;
	setp.ge.s32 	%p88, %r586, %r234;
	@%p88 bra 	$L__BB4_110;
	st.global.u32 	[%rd11+768], %r218;
$L__BB4_110:
	setp.ge.s32 	%p89, %r102, %r234;
	@%p89 bra 	$L__BB4_112;
	st.global.u32 	[%rd11+896], %r219;
$L__BB4_112:
	add.s32 	%r592, %r573, 256;
	setp.ge.s32 	%p90, %r592, %r234;
	@%p90 bra 	$L__BB4_114;
	st.global.u32 	[%rd11+1024], %r220;
$L__BB4_114:
	add.s32 	%r598, %r573, 288;
	setp.ge.s32 	%p91, %r598, %r234;
	@%p91 bra 	$L__BB4_116;
	st.global.u32 	[%rd11+1152], %r221;
$L__BB4_116:
	add.s32 	%r604, %r573, 320;
	setp.ge.s32 	%p92, %r604, %r234;
	@%p92 bra 	$L__BB4_118;
	st.global.u32 	[%rd11+1280], %r222;
$L__BB4_118:
	setp.ge.s32 	%p93, %r111, %r234;
	@%p93 bra 	$L__BB4_120;
	st.global.u32 	[%rd11+1408], %r223;
$L__BB4_120:
	setp.ge.s32 	%p94, %r114, %r234;
	@%p94 bra 	$L__BB4_122;
	st.global.u32 	[%rd11+1536], %r224;
$L__BB4_122:
	setp.ge.s32 	%p95, %r117, %r234;
	@%p95 bra 	$L__BB4_124;
	st.global.u32 	[%rd11+1664], %r225;
$L__BB4_124:
	setp.ge.s32 	%p96, %r120, %r234;
	@%p96 bra 	$L__BB4_126;
	st.global.u32 	[%rd11+1792], %r226;
$L__BB4_126:
	add.s32 	%r610, %r573, 480;
	setp.ge.s32 	%p97, %r610, %r234;
	@%p97 bra 	$L__BB4_128;
	st.global.u32 	[%rd11+1920], %r227;
$L__BB4_128:
	setp.ge.s32 	%p98, %r125, %r234;
	@%p98 bra 	$L__BB4_130;
	st.global.u32 	[%rd11+2048], %r228;
$L__BB4_130:
	add.s32 	%r616, %r573, 544;
	setp.ge.s32 	%p99, %r616, %r234;
	@%p99 bra 	$L__BB4_132;
	st.global.u32 	[%rd11+2176], %r229;
$L__BB4_132:
	add.s32 	%r622, %r573, 576;
	setp.ge.s32 	%p100, %r622, %r234;
	@%p100 bra 	$L__BB4_134;
	st.global.u32 	[%rd11+2304], %r230;
$L__BB4_134:
	setp.ge.s32 	%p101, %r132, %r234;
	@%p101 bra 	$L__BB4_136;
	st.global.u32 	[%rd11+2432], %r231;
$L__BB4_136:
	add.s32 	%r628, %r573, 640;
	setp.ge.s32 	%p102, %r628, %r234;
	@%p102 bra 	$L__BB4_138;
	st.global.u32 	[%rd11+2560], %r232;
$L__BB4_138:
	setp.ge.s32 	%p103, %r137, %r234;
	@%p103 bra 	$L__BB4_140;
	st.global.u32 	[%rd11+2688], %r233;
$L__BB4_140:
	ret;

}
	// .globl	_ZN3cub18CUB_300001_SM_10006detail4scan16DeviceScanKernelINS2_10policy_hubIjjjmN4cuda3std3__44plusIvEEE10Policy1000EPjSC_NS0_13ScanTileStateIjLb1EEES9_NS0_8NullTypeEmjLb0ESF_EEvT0_T1_T2_iT3_T4_T5_
.visible .entry _ZN3cub18CUB_300001_SM_10006detail4scan16DeviceScanKernelINS2_10policy_hubIjjjmN4cuda3std3__44plusIvEEE10Policy1000EPjSC_NS0_13ScanTileStateIjLb1EEES9_NS0_8NullTypeEmjLb0ESF_EEvT0_T1_T2_iT3_T4_T5_(
	.param .u64 .ptr .align 1 _ZN3cub18CUB_300001_SM_10006detail4scan16DeviceScanKernelINS2_10policy_hubIjjjmN4cuda3std3__44plusIvEEE10Policy1000EPjSC_NS0_13ScanTileStateIjLb1EEES9_NS0_8NullTypeEmjLb0ESF_EEvT0_T1_T2_iT3_T4_T5__param_0,
	.param .u64 .ptr .align 1 _ZN3cub18CUB_300001_SM_10006detail4scan16DeviceScanKernelINS2_10policy_hubIjjjmN4cuda3std3__44plusIvEEE10Policy1000EPjSC_NS0_13ScanTileStateIjLb1EEES9_NS0_8NullTypeEmjLb0ESF_EEvT0_T1_T2_iT3_T4_T5__param_1,
	.param .align 8 .b8 _ZN3cub18CUB_300001_SM_10006detail4scan16DeviceScanKernelINS2_10policy_hubIjjjmN4cuda3std3__44plusIvEEE10Policy1000EPjSC_NS0_13ScanTileStateIjLb1EEES9_NS0_8NullTypeEmjLb0ESF_EEvT0_T1_T2_iT3_T4_T5__param_2[8],
	.param .u32 _ZN3cub18CUB_300001_SM_10006detail4scan16DeviceScanKernelINS2_10policy_hubIjjjmN4cuda3std3__44plusIvEEE10Policy1000EPjSC_NS0_13ScanTileStateIjLb1EEES9_NS0_8NullTypeEmjLb0ESF_EEvT0_T1_T2_iT3_T4_T5__param_3,
	.param .align 1 .b8 _ZN3cub18CUB_300001_SM_10006detail4scan16DeviceScanKernelINS2_10policy_hubIjjjmN4cuda3std3__44plusIvEEE10Policy1000EPjSC_NS0_13ScanTileStateIjLb1EEES9_NS0_8NullTypeEmjLb0ESF_EEvT0_T1_T2_iT3_T4_T5__param_4[1],
	.param .align 1 .b8 _ZN3cub18CUB_300001_SM_10006detail4scan16DeviceScanKernelINS2_10policy_hubIjjjmN4cuda3std3__44plusIvEEE10Policy1000EPjSC_NS0_13ScanTileStateIjLb1EEES9_NS0_8NullTypeEmjLb0ESF_EEvT0_T1_T2_iT3_T4_T5__param_5[1],
	.param .u64 _ZN3cub18CUB_300001_SM_10006detail4scan16DeviceScanKernelINS2_10policy_hubIjjjmN4cuda3std3__44plusIvEEE10Policy1000EPjSC_NS0_13ScanTileStateIjLb1EEES9_NS0_8NullTypeEmjLb0ESF_EEvT0_T1_T2_iT3_T4_T5__param_6
)
.maxntid 416
{
	.reg .pred 	%p<158>;
	.reg .b32 	%r<1017>;
	.reg .b64 	%rd<94>;
	// demoted variable
	.shared .align 16 .b8 _ZZN3cub18CUB_300001_SM_10006detail4scan16DeviceScanKernelINS2_10policy_hubIjjjmN4cuda3std3__44plusIvEEE10Policy1000EPjSC_NS0_13ScanTileStateIjLb1EEES9_NS0_8NullTypeEmjLb0ESF_EEvT0_T1_T2_iT3_T4_T5_E12temp_storage[31632];
	ld.param.u64 	%rd14, [_ZN3cub18CUB_300001_SM_10006detail4scan16DeviceScanKernelINS2_10policy_hubIjjjmN4cuda3std3__44plusIvEEE10Policy1000EPjSC_NS0_13ScanTileStateIjLb1EEES9_NS0_8NullTypeEmjLb0ESF_EEvT0_T1_T2_iT3_T4_T5__param_0];
	ld.param.u64 	%rd1, [_ZN3cub18CUB_300001_SM_10006detail4scan16DeviceScanKernelINS2_10policy_hubIjjjmN4cuda3std3__44plusIvEEE10Policy1000EPjSC_NS0_13ScanTileStateIjLb1EEES9_NS0_8NullTypeEmjLb0ESF_EEvT0_T1_T2_iT3_T4_T5__param_2];
	ld.param.u32 	%r202, [_ZN3cub18CUB_300001_SM_10006detail4scan16DeviceScanKernelINS2_10policy_hubIjjjmN4cuda3std3__44plusIvEEE10Policy1000EPjSC_NS0_13ScanTileStateIjLb1EEES9_NS0_8NullTypeEmjLb0ESF_EEvT0_T1_T2_iT3_T4_T5__param_3];
	ld.param.u64 	%rd16, [_ZN3cub18CUB_300001_SM_10006detail4scan16DeviceScanKernelINS2_10policy_hubIjjjmN4cuda3std3__44plusIvEEE10Policy1000EPjSC_NS0_13ScanTileStateIjLb1EEES9_NS0_8NullTypeEmjLb0ESF_EEvT0_T1_T2_iT3_T4_T5__param_6];
	mov.u32 	%r203, %ctaid.x;
	add.s32 	%r1, %r202, %r203;
	mul.wide.s32 	%rd2, %r1, 7904;
	sub.s64 	%rd3, %rd16, %rd2;
	setp.lt.u64 	%p1, %rd3, 7905;
	@%p1 bra 	$L__BB5_26;
	mov.u32 	%r2, %tid.x;
	and.b32  	%r652, %r2, 31;
	and.b32  	%r653, %r2, 992;
	mul.lo.s32 	%r654, %r653, 19;
	or.b32  	%r655, %r654, %r652;
	cvt.u64.u32 	%rd75, %r655;
	add.s64 	%rd4, %rd2, %rd75;
	shl.b64 	%rd76, %rd4, 2;
	add.s64 	%rd56, %rd14, %rd76;
	// begin inline asm
	ld.ca.u32 %r632, [%rd56];
	// end inline asm
	add.s64 	%rd57, %rd56, 128;
	// begin inline asm
	ld.ca.u32 %r633, [%rd57];
	// end inline asm
	add.s64 	%rd58, %rd56, 256;
	// begin inline asm
	ld.ca.u32 %r634, [%rd58];
	// end inline asm
	add.s64 	%rd59, %rd56, 384;
	// begin inline asm
	ld.ca.u32 %r635, [%rd59];
	// end inline asm
	add.s64 	%rd60, %rd56, 512;
	// begin inline asm
	ld.ca.u32 %r636, [%rd60];
	// end inline asm
	add.s64 	%rd61, %rd56, 640;
	// begin inline asm
	ld.ca.u32 %r637, [%rd61];
	// end inline asm
	add.s64 	%rd62, %rd56, 768;
	// begin inline asm
	ld.ca.u32 %r638, [%rd62];
	// end inline asm
	add.s64 	%rd63, %rd56, 896;
	// begin inline asm
	ld.ca.u32 %r639, [%rd63];
	// end inline asm
	add.s64 	%rd64, %rd56, 1024;
	// begin inline asm
	ld.ca.u32 %r640, [%rd64];
	// end inline asm
	add.s64 	%rd65, %rd56, 1152;
	// begin inline asm
	ld.ca.u32 %r641, [%rd65];
	// end inline asm
	add.s64 	%rd66, %rd56, 1280;
	// begin inline asm
	ld.ca.u32 %r642, [%rd66];
	// end inline asm
	add.s64 	%rd67, %rd56, 1408;
	// begin inline asm
	ld.ca.u32 %r643, [%rd67];
	// end inline asm
	add.s64 	%rd68, %rd56, 1536;
	// begin inline asm
	ld.ca.u32 %r644, [%rd68];
	// end inline asm
	add.s64 	%rd69, %rd56, 1664;
	// begin inline asm
	ld.ca.u32 %r645, [%rd69];
	// end inline asm
	add.s64 	%rd70, %rd56, 1792;
	// begin inline asm
	ld.ca.u32 %r646, [%rd70];
	// end inline asm
	add.s64 	%rd71, %rd56, 1920;
	// begin inline asm
	ld.ca.u32 %r647, [%rd71];
	// end inline asm
	add.s64 	%rd72, %rd56, 2048;
	// begin inline asm
	ld.ca.u32 %r648, [%rd72];
	// end inline asm
	add.s64 	%rd73, %rd56, 2176;
	// begin inline asm
	ld.ca.u32 %r649, [%rd73];
	// end inline asm
	add.s64 	%rd74, %rd56, 2304;
	// begin inline asm
	ld.ca.u32 %r650, [%rd74];
	// end inline asm
	// begin inline asm
	mov.u32 %r651, %laneid;
	// end inline asm
	shr.u32 	%r4, %r2, 5;
	mad.lo.s32 	%r656, %r4, 608, %r651;
	shl.b32 	%r657, %r656, 2;
	mov.u32 	%r658, _ZZN3cub18CUB_300001_SM_10006detail4scan16DeviceScanKernelINS2_10policy_hubIjjjmN4cuda3std3__44plusIvEEE10Policy1000EPjSC_NS0_13ScanTileStateIjLb1EEES9_NS0_8NullTypeEmjLb0ESF_EEvT0_T1_T2_iT3_T4_T5_E12temp_storage;
	add.s32 	%r5, %r658, %r657;
	st.shared.u32 	[%r5], %r632;
	st.shared.u32 	[%r5+128], %r633;
	st.shared.u32 	[%r5+256], %r634;
	st.shared.u32 	[%r5+384], %r635;
	st.shared.u32 	[%r5+512], %r636;
	st.shared.u32 	[%r5+640], %r637;
	st.shared.u32 	[%r5+768], %r638;
	st.shared.u32 	[%r5+896], %r639;
	st.shared.u32 	[%r5+1024], %r640;
	st.shared.u32 	[%r5+1152], %r641;
	st.shared.u32 	[%r5+1280], %r642;
	st.shared.u32 	[%r5+1408], %r643;
	st.shared.u32 	[%r5+1536], %r644;
	st.shared.u32 	[%r5+1664], %r645;
	st.shared.u32 	[%r5+1792], %r646;
	st.shared.u32 	[%r5+1920], %r647;
	st.shared.u32 	[%r5+2048], %r648;
	st.shared.u32 	[%r5+2176], %r649;
	st.shared.u32 	[%r5+2304], %r650;
	bar.warp.sync 	-1;
	mad.lo.s32 	%r6, %r651, 72, %r5;
	ld.shared.u32 	%r7, [%r6];
	ld.shared.u32 	%r8, [%r6+4];
	ld.shared.u32 	%r9, [%r6+8];
	ld.shared.u32 	%r10, [%r6+12];
	ld.shared.u32 	%r11, [%r6+16];
	ld.shared.u32 	%r12, [%r6+20];
	ld.shared.u32 	%r13, [%r6+24];
	ld.shared.u32 	%r14, [%r6+28];
	ld.shared.u32 	%r15, [%r6+32];
	ld.shared.u32 	%r16, [%r6+36];
	ld.shared.u32 	%r17, [%r6+40];
	ld.shared.u32 	%r18, [%r6+44];
	ld.shared.u32 	%r19, [%r6+48];
	ld.shared.u32 	%r20, [%r6+52];
	ld.shared.u32 	%r21, [%r6+56];
	ld.shared.u32 	%r22, [%r6+60];
	ld.shared.u32 	%r23, [%r6+64];
	ld.shared.u32 	%r24, [%r6+68];
	ld.shared.u32 	%r25, [%r6+72];
	bar.sync 	0;
	setp.ne.s32 	%p100, %r1, 0;
	@%p100 bra 	$L__BB5_6;
	add.s32 	%r876, %r8, %r7;
	add.s32 	%r877, %r9, %r876;
	add.s32 	%r878, %r10, %r877;
	add.s32 	%r879, %r11, %r878;
	add.s32 	%r880, %r12, %r879;
	add.s32 	%r881, %r13, %r880;
	add.s32 	%r882, %r14, %r881;
	add.s32 	%r883, %r15, %r882;
	add.s32 	%r884, %r16, %r883;
	add.s32 	%r885, %r17, %r884;
	add.s32 	%r886, %r18, %r885;
	add.s32 	%r887, %r19, %r886;
	add.s32 	%r888, %r20, %r887;
	add.s32 	%r889, %r21, %r888;
	add.s32 	%r890, %r22, %r889;
	add.s32 	%r891, %r23, %r890;
	add.s32 	%r892, %r24, %r891;
	add.s32 	%r850, %r25, %r892;
	mov.b32 	%r848, 1;
	mov.b32 	%r873, 0;
	mov.b32 	%r875, -1;
	// begin inline asm
	{  .reg .u32 r0;  .reg .pred p;  shfl.sync.up.b32 r0|p, %r850, %r848, %r873, %r875;  @p add.u32 r0, r0, %r850;  mov.u32 %r846, r0;}
	// end inline asm
	mov.b32 	%r854, 2;
	// begin inline asm
	{  .reg .u32 r0;  .reg .pred p;  shfl.sync.up.b32 r0|p, %r846, %r854, %r873, %r875;  @p add.u32 r0, r0, %r846;  mov.u32 %r852, r0;}
	// end inline asm
	mov.b32 	%r860, 4;
	// begin inline asm
	{  .reg .u32 r0;  .reg .pred p;  shfl.sync.up.b32 r0|p, %r852, %r860, %r873, %r875;  @p add.u32 r0, r0, %r852;  mov.u32 %r858, r0;}
	// end inline asm
	mov.b32 	%r866, 8;
	// begin inline asm
	{  .reg .u32 r0;  .reg .pred p;  shfl.sync.up.b32 r0|p, %r858, %r866, %r873, %r875;  @p add.u32 r0, r0, %r858;  mov.u32 %r864, r0;}
	// end inline asm
	mov.b32 	%r872, 16;
	// begin inline asm
	{  .reg .u32 r0;  .reg .pred p;  shfl.sync.up.b32 r0|p, %r864, %r872, %r873, %r875;  @p add.u32 r0, r0, %r864;  mov.u32 %r870, r0;}
	// end inline asm
	setp.ne.s32 	%p143, %r651, 31;
	@%p143 bra 	$L__BB5_4;
	shl.b32 	%r893, %r4, 2;
	mov.u32 	%r894, _ZZN3cub18CUB_300001_SM_10006detail4scan16DeviceScanKernelINS2_10policy_hubIjjjmN4cuda3std3__44plusIvEEE10Policy1000EPjSC_NS0_13ScanTileStateIjLb1EEES9_NS0_8NullTypeEmjLb0ESF_EEvT0_T1_T2_iT3_T4_T5_E12temp_storage;
	add.s32 	%r895, %r894, %r893;
	st.shared.u32 	[%r895+16], %r870;
$L__BB5_4:
	sub.s32 	%r896, %r870, %r850;
	bar.sync 	0;
	ld.shared.v4.u32 	{%r897, %r898, %r899, %r900}, [_ZZN3cub18CUB_300001_SM_10006detail4scan16DeviceScanKernelINS2_10policy_hubIjjjmN4cuda3std3__44plusIvEEE10Policy1000EPjSC_NS0_13ScanTileStateIjLb1EEES9_NS0_8NullTypeEmjLb0ESF_EEvT0_T1_T2_iT3_T4_T5_E12temp_storage+16];
	add.s32 	%r901, %r898, %r897;
	setp.eq.s32 	%p144, %r4, 2;
	selp.b32 	%r902, %r901, %r897, %p144;
	add.s32 	%r903, %r901, %r899;
	setp.eq.s32 	%p145, %r4, 3;
	selp.b32 	%r904, %r903, %r902, %p145;
	add.s32 	%r905, %r903, %r900;
	setp.eq.s32 	%p146, %r4, 4;
	selp.b32 	%r906, %r905, %r904, %p146;
	ld.shared.v4.u32 	{%r907, %r908, %r909, %r910}, [_ZZN3cub18CUB_300001_SM_10006detail4scan16DeviceScanKernelINS2_10policy_hubIjjjmN4cuda3std3__44plusIvEEE10Policy1000EPjSC_NS0_13ScanTileStateIjLb1EEES9_NS0_8NullTypeEmjLb0ESF_EEvT0_T1_T2_iT3_T4_T5_E12temp_storage+32];
	add.s32 	%r911, %r905, %r907;
	setp.eq.s32 	%p147, %r4, 5;
	selp.b32 	%r912, %r911, %r906, %p147;
	add.s32 	%r913, %r911, %r908;
	setp.eq.s32 	%p148, %r4, 6;
	selp.b32 	%r914, %r913, %r912, %p148;
	add.s32 	%r915, %r913, %r909;
	setp.eq.s32 	%p149, %r4, 7;
	selp.b32 	%r916, %r915, %r914, %p149;
	add.s32 	%r917, %r915, %r910;
	setp.eq.s32 	%p150, %r4, 8;
	selp.b32 	%r918, %r917, %r916, %p150;
	ld.shared.v4.u32 	{%r919, %r920, %r921, %r922}, [_ZZN3cub18CUB_300001_SM_10006detail4scan16DeviceScanKernelINS2_10policy_hubIjjjmN4cuda3std3__44plusIvEEE10Policy1000EPjSC_NS0_13ScanTileStateIjLb1EEES9_NS0_8NullTypeEmjLb0ESF_EEvT0_T1_T2_iT3_T4_T5_E12temp_storage+48];
	add.s32 	%r923, %r917, %r919;
	setp.eq.s32 	%p151, %r4, 9;
	selp.b32 	%r924, %r923, %r918, %p151;
	add.s32 	%r925, %r923, %r920;
	setp.eq.s32 	%p152, %r4, 10;
	selp.b32 	%r926, %r925, %r924, %p152;
	add.s32 	%r927, %r925, %r921;
	setp.eq.s32 	%p153, %r4, 11;
	selp.b32 	%r928, %r927, %r926, %p153;
	add.s32 	%r28, %r927, %r922;
	setp.eq.s32 	%p154, %r4, 12;
	selp.b32 	%r929, %r28, %r928, %p154;
	setp.lt.u32 	%p155, %r2, 32;
	setp.eq.s32 	%p156, %r651, 0;
	selp.b32 	%r930, 0, %r896, %p156;
	add.s32 	%r931, %r929, %r930;
	selp.b32 	%r985, %r896, %r931, %p155;
	setp.ne.s32 	%p157, %r2, 0;
	@%p157 bra 	$L__BB5_25;
	ld.shared.u32 	%r935, [_ZZN3cub18CUB_300001_SM_10006detail4scan16DeviceScanKernelINS2_10policy_hubIjjjmN4cuda3std3__44plusIvEEE10Policy1000EPjSC_NS0_13ScanTileStateIjLb1EEES9_NS0_8NullTypeEmjLb0ESF_EEvT0_T1_T2_iT3_T4_T5_E12temp_storage+64];
	add.s64 	%rd88, %rd1, 256;
	add.s32 	%r933, %r28, %r935;
	mov.b32 	%r932, 101;
	// begin inline asm
	st.relaxed.gpu.v2.u32 [%rd88], {%r932, %r933};
	// end inline asm
	mov.b32 	%r985, 0;
	bra.uni 	$L__BB5_25;
$L__BB5_6:
	add.s32 	%r689, %r8, %r7;
	add.s32 	%r690, %r9, %r689;
	add.s32 	%r691, %r10, %r690;
	add.s32 	%r692, %r11, %r691;
	add.s32 	%r693, %r12, %r692;
	add.s32 	%r694, %r13, %r693;
	add.s32 	%r695, %r14, %r694;
	add.s32 	%r696, %r15, %r695;
	add.s32 	%r697, %r16, %r696;
	add.s32 	%r698, %r17, %r697;
	add.s32 	%r699, %r18, %r698;
	add.s32 	%r700, %r19, %r699;
	add.s32 	%r701, %r20, %r700;
	add.s32 	%r702, %r21, %r701;
	add.s32 	%r703, %r22, %r702;
	add.s32 	%r704, %r23, %r703;
	add.s32 	%r705, %r24, %r704;
	add.s32 	%r663, %r25, %r705;
	mov.b32 	%r661, 1;
	mov.b32 	%r686, 0;
	mov.b32 	%r688, -1;
	// begin inline asm
	{  .reg .u32 r0;  .reg .pred p;  shfl.sync.up.b32 r0|p, %r663, %r661, %r686, %r688;  @p add.u32 r0, r0, %r663;  mov.u32 %r659, r0;}
	// end inline asm
	mov.b32 	%r667, 2;
	// begin inline asm
	{  .reg .u32 r0;  .reg .pred p;  shfl.sync.up.b32 r0|p, %r659, %r667, %r686, %r688;  @p add.u32 r0, r0, %r659;  mov.u32 %r665, r0;}
	// end inline asm
	mov.b32 	%r673, 4;
	// begin inline asm
	{  .reg .u32 r0;  .reg .pred p;  shfl.sync.up.b32 r0|p, %r665, %r673, %r686, %r688;  @p add.u32 r0, r0, %r665;  mov.u32 %r671, r0;}
	// end inline asm
	mov.b32 	%r679, 8;
	// begin inline asm
	{  .reg .u32 r0;  .reg .pred p;  shfl.sync.up.b32 r0|p, %r671, %r679, %r686, %r688;  @p add.u32 r0, r0, %r671;  mov.u32 %r677, r0;}
	// end inline asm
	mov.b32 	%r685, 16;
	// begin inline asm
	{  .reg .u32 r0;  .reg .pred p;  shfl.sync.up.b32 r0|p, %r677, %r685, %r686, %r688;  @p add.u32 r0, r0, %r677;  mov.u32 %r683, r0;}
	// end inline asm
	setp.ne.s32 	%p101, %r651, 31;
	@%p101 bra 	$L__BB5_8;
	shl.b32 	%r706, %r4, 2;
	mov.u32 	%r707, _ZZN3cub18CUB_300001_SM_10006detail4scan16DeviceScanKernelINS2_10policy_hubIjjjmN4cuda3std3__44plusIvEEE10Policy1000EPjSC_NS0_13ScanTileStateIjLb1EEES9_NS0_8NullTypeEmjLb0ESF_EEvT0_T1_T2_iT3_T4_T5_E12temp_storage;
	add.s32 	%r708, %r707, %r706;
	st.shared.u32 	[%r708+16], %r683;
$L__BB5_8:
	sub.s32 	%r709, %r683, %r663;
	bar.sync 	0;
	ld.shared.v4.u32 	{%r710, %r711, %r712, %r713}, [_ZZN3cub18CUB_300001_SM_10006detail4scan16DeviceScanKernelINS2_10policy_hubIjjjmN4cuda3std3__44plusIvEEE10Policy1000EPjSC_NS0_13ScanTileStateIjLb1EEES9_NS0_8NullTypeEmjLb0ESF_EEvT0_T1_T2_iT3_T4_T5_E12temp_storage+16];
	add.s32 	%r714, %r711, %r710;
	setp.eq.s32 	%p102, %r4, 2;
	selp.b32 	%r715, %r714, %r710, %p102;
	add.s32 	%r716, %r714, %r712;
	setp.eq.s32 	%p103, %r4, 3;
	selp.b32 	%r717, %r716, %r715, %p103;
	add.s32 	%r718, %r716, %r713;
	setp.eq.s32 	%p104, %r4, 4;
	selp.b32 	%r719, %r718, %r717, %p104;
	ld.shared.v4.u32 	{%r720, %r721, %r722, %r723}, [_ZZN3cub18CUB_300001_SM_10006detail4scan16DeviceScanKernelINS2_10policy_hubIjjjmN4cuda3std3__44plusIvEEE10Policy1000EPjSC_NS0_13ScanTileStateIjLb1EEES9_NS0_8NullTypeEmjLb0ESF_EEvT0_T1_T2_iT3_T4_T5_E12temp_storage+32];
	add.s32 	%r724, %r718, %r720;
	setp.eq.s32 	%p105, %r4, 5;
	selp.b32 	%r725, %r724, %r719, %p105;
	add.s32 	%r726, %r724, %r721;
	setp.eq.s32 	%p106, %r4, 6;
	selp.b32 	%r727, %r726, %r725, %p106;
	add.s32 	%r728, %r726, %r722;
	setp.eq.s32 	%p107, %r4, 7;
	selp.b32 	%r729, %r728, %r727, %p107;
	add.s32 	%r730, %r728, %r723;
	setp.eq.s32 	%p108, %r4, 8;
	selp.b32 	%r731, %r730, %r729, %p108;
	ld.shared.v4.u32 	{%r732, %r733, %r734, %r735}, [_ZZN3cub18CUB_300001_SM_10006detail4scan16DeviceScanKernelINS2_10policy_hubIjjjmN4cuda3std3__44plusIvEEE10Policy1000EPjSC_NS0_13ScanTileStateIjLb1EEES9_NS0_8NullTypeEmjLb0ESF_EEvT0_T1_T2_iT3_T4_T5_E12temp_storage+48];
	add.s32 	%r736, %r730, %r732;
	setp.eq.s32 	%p109, %r4, 9;
	selp.b32 	%r737, %r736, %r731, %p109;
	add.s32 	%r738, %r736, %r733;
	setp.eq.s32 	%p110, %r4, 10;
	selp.b32 	%r739, %r738, %r737, %p110;
	add.s32 	%r740, %r738, %r734;
	setp.eq.s32 	%p111, %r4, 11;
	selp.b32 	%r741, %r740, %r739, %p111;
	add.s32 	%r742, %r740, %r735;
	setp.eq.s32 	%p112, %r4, 12;
	selp.b32 	%r743, %r742, %r741, %p112;
	ld.shared.u32 	%r744, [_ZZN3cub18CUB_300001_SM_10006detail4scan16DeviceScanKernelINS2_10policy_hubIjjjmN4cuda3std3__44plusIvEEE10Policy1000EPjSC_NS0_13ScanTileStateIjLb1EEES9_NS0_8NullTypeEmjLb0ESF_EEvT0_T1_T2_iT3_T4_T5_E12temp_storage+64];
	add.s32 	%r32, %r742, %r744;
	setp.gt.u32 	%p113, %r2, 31;
	setp.lt.u32 	%p114, %r2, 32;
	setp.eq.s32 	%p115, %r651, 0;
	selp.b32 	%r745, 0, %r709, %p115;
	add.s32 	%r984, %r743, %r745;
	selp.b32 	%r34, %r709, %r984, %p114;
	@%p113 bra 	$L__BB5_24;
	setp.ne.s32 	%p116, %r2, 0;
	mul.wide.s32 	%rd77, %r1, 8;
	add.s64 	%rd5, %rd1, %rd77;
	@%p116 bra 	$L__BB5_11;
	st.shared.u32 	[_ZZN3cub18CUB_300001_SM_10006detail4scan16DeviceScanKernelINS2_10policy_hubIjjjmN4cuda3std3__44plusIvEEE10Policy1000EPjSC_NS0_13ScanTileStateIjLb1EEES9_NS0_8NullTypeEmjLb0ESF_EEvT0_T1_T2_iT3_T4_T5_E12temp_storage+12], %r32;
	add.s64 	%rd78, %rd5, 256;
	mov.b32 	%r746, 100;
	// begin inline asm
	st.relaxed.gpu.v2.u32 [%rd78], {%r746, %r32};
	// end inline asm
$L__BB5_11:
	not.b32 	%r752, %r2;
	add.s32 	%r980, %r1, %r752;
	mov.b32 	%r748, 550;
	// begin inline asm
	nanosleep.u32 %r748;
	// end inline asm
	mul.wide.s32 	%rd80, %r980, 8;
	add.s64 	%rd81, %rd1, %rd80;
	add.s64 	%rd79, %rd81, 256;
	// begin inline asm
	ld.relaxed.gpu.v2.u32 {%r981, %r975}, [%rd79];
	// end inline asm
	mov.b32 	%r976, 478;
$L__BB5_12:
	setp.eq.s32 	%p117, %r981, 99;
	mov.b32 	%r753, -1;
	vote.sync.any.pred 	%p118, %p117, %r753;
	not.pred 	%p119, %p118;
	@%p119 bra 	$L__BB5_14;
	// begin inline asm
	nanosleep.u32 %r976;
	// end inline asm
	shr.u32 	%r976, %r976, 1;
	// begin inline asm
	ld.relaxed.gpu.v2.u32 {%r981, %r975}, [%rd79];
	// end inline asm
	bra.uni 	$L__BB5_12;
$L__BB5_14:
	setp.eq.s32 	%p120, %r981, 101;
	mov.b32 	%r780, -1;
	vote.sync.ballot.b32 	%r782, %p120, %r780;
	// begin inline asm
	mov.u32 %r755, %lanemask_ge;
	// end inline asm
	and.b32  	%r783, %r782, %r755;
	or.b32  	%r784, %r783, -2147483648;
	add.s32 	%r785, %r784, -1;
	not.b32 	%r786, %r784;
	and.b32  	%r787, %r786, %r785;
	popc.b32 	%r759, %r787;
	mov.b32 	%r758, 1;
	// begin inline asm
	shfl.sync.down.b32 %r756, %r975, %r758, %r759, %r780;
	// end inline asm
	setp.lt.s32 	%p122, %r651, %r759;
	selp.b32 	%r788, %r756, 0, %p122;
	add.s32 	%r762, %r788, %r975;
	mov.b32 	%r763, 2;
	// begin inline asm
	shfl.sync.down.b32 %r761, %r762, %r763, %r759, %r780;
	// end inline asm
	add.s32 	%r47, %r651, 2;
	setp.gt.s32 	%p123, %r47, %r759;
	selp.b32 	%r789, 0, %r761, %p123;
	add.s32 	%r767, %r762, %r789;
	mov.b32 	%r768, 4;
	// begin inline asm
	shfl.sync.down.b32 %r766, %r767, %r768, %r759, %r780;
	// end inline asm
	add.s32 	%r48, %r651, 4;
	setp.gt.s32 	%p124, %r48, %r759;
	selp.b32 	%r790, 0, %r766, %p124;
	add.s32 	%r772, %r767, %r790;
	mov.b32 	%r773, 8;
	// begin inline asm
	shfl.sync.down.b32 %r771, %r772, %r773, %r759, %r780;
	// end inline asm
	add.s32 	%r49, %r651, 8;
	setp.gt.s32 	%p125, %r49, %r759;
	selp.b32 	%r791, 0, %r771, %p125;
	add.s32 	%r777, %r772, %r791;
	mov.b32 	%r778, 16;
	// begin inline asm
	shfl.sync.down.b32 %r776, %r777, %r778, %r759, %r780;
	// end inline asm
	add.s32 	%r50, %r651, 16;
	setp.gt.s32 	%p126, %r50, %r759;
	selp.b32 	%r792, 0, %r776, %p126;
	add.s32 	%r979, %r777, %r792;
	add.s64 	%rd7, %rd1, 256;
	mov.b32 	%r977, 478;
$L__BB5_15:
	setp.ne.s32 	%p127, %r981, 101;
	mov.b32 	%r793, -1;
	vote.sync.all.pred 	%p128, %p127, %r793;
	not.pred 	%p129, %p128;
	@%p129 bra 	$L__BB5_20;
	shr.u32 	%r977, %r977, 1;
	mul.wide.s32 	%rd84, %r980, 8;
	add.s64 	%rd85, %rd7, %rd84;
	add.s64 	%rd83, %rd85, -256;
	// begin inline asm
	ld.relaxed.gpu.v2.u32 {%r981, %r982}, [%rd83];
	// end inline asm
	mov.u32 	%r983, %r977;
$L__BB5_17:
	setp.eq.s32 	%p133, %r981, 99;
	mov.b32 	%r801, -1;
	vote.sync.any.pred 	%p134, %p133, %r801;
	not.pred 	%p135, %p134;
	@%p135 bra 	$L__BB5_19;
	// begin inline asm
	nanosleep.u32 %r983;
	// end inline asm
	shr.u32 	%r983, %r983, 1;
	// begin inline asm
	ld.relaxed.gpu.v2.u32 {%r981, %r982}, [%rd83];
	// end inline asm
	bra.uni 	$L__BB5_17;
$L__BB5_19:
	setp.eq.s32 	%p136, %r981, 101;
	mov.b32 	%r827, -1;
	vote.sync.ballot.b32 	%r828, %p136, %r827;
	and.b32  	%r829, %r828, %r755;
	or.b32  	%r830, %r829, -2147483648;
	add.s32 	%r831, %r830, -1;
	not.b32 	%r832, %r830;
	and.b32  	%r833, %r832, %r831;
	popc.b32 	%r806, %r833;
	mov.b32 	%r805, 1;
	// begin inline asm
	shfl.sync.down.b32 %r803, %r982, %r805, %r806, %r827;
	// end inline asm
	setp.lt.s32 	%p138, %r651, %r806;
	selp.b32 	%r834, %r803, 0, %p138;
	add.s32 	%r809, %r834, %r982;
	mov.b32 	%r810, 2;
	// begin inline asm
	shfl.sync.down.b32 %r808, %r809, %r810, %r806, %r827;
	// end inline asm
	setp.gt.s32 	%p139, %r47, %r806;
	selp.b32 	%r835, 0, %r808, %p139;
	add.s32 	%r814, %r809, %r835;
	mov.b32 	%r815, 4;
	// begin inline asm
	shfl.sync.down.b32 %r813, %r814, %r815, %r806, %r827;
	// end inline asm
	setp.gt.s32 	%p140, %r48, %r806;
	selp.b32 	%r836, 0, %r813, %p140;
	add.s32 	%r819, %r814, %r836;
	mov.b32 	%r820, 8;
	// begin inline asm
	shfl.sync.down.b32 %r818, %r819, %r820, %r806, %r827;
	// end inline asm
	setp.gt.s32 	%p141, %r49, %r806;
	selp.b32 	%r837, 0, %r818, %p141;
	add.s32 	%r824, %r819, %r837;
	mov.b32 	%r825, 16;
	// begin inline asm
	shfl.sync.down.b32 %r823, %r824, %r825, %r806, %r827;
	// end inline asm
	setp.gt.s32 	%p142, %r50, %r806;
	selp.b32 	%r838, 0, %r823, %p142;
	add.s32 	%r839, %r838, %r979;
	add.s32 	%r979, %r839, %r824;
	add.s32 	%r980, %r980, -32;
	bra.uni 	$L__BB5_15;
$L__BB5_20:
	@%p116 bra 	$L__BB5_22;
	add.s32 	%r796, %r979, %r32;
	add.s64 	%rd82, %rd5, 256;
	mov.b32 	%r795, 101;
	// begin inline asm
	st.relaxed.gpu.v2.u32 [%rd82], {%r795, %r796};
	// end inline asm
	st.shared.u32 	[_ZZN3cub18CUB_300001_SM_10006detail4scan16DeviceScanKernelINS2_10policy_hubIjjjmN4cuda3std3__44plusIvEEE10Policy1000EPjSC_NS0_13ScanTileStateIjLb1EEES9_NS0_8NullTypeEmjLb0ESF_EEvT0_T1_T2_iT3_T4_T5_E12temp_storage+4], %r979;
	st.shared.u32 	[_ZZN3cub18CUB_300001_SM_10006detail4scan16DeviceScanKernelINS2_10policy_hubIjjjmN4cuda3std3__44plusIvEEE10Policy1000EPjSC_NS0_13ScanTileStateIjLb1EEES9_NS0_8NullTypeEmjLb0ESF_EEvT0_T1_T2_iT3_T4_T5_E12temp_storage+8], %r796;
$L__BB5_22:
	setp.ne.s32 	%p131, %r651, 0;
	mov.u32 	%r984, %r34;
	@%p131 bra 	$L__BB5_24;
	st.shared.u32 	[_ZZN3cub18CUB_300001_SM_10006detail4scan16DeviceScanKernelINS2_10policy_hubIjjjmN4cuda3std3__44plusIvEEE10Policy1000EPjSC_NS0_13ScanTileStateIjLb1EEES9_NS0_8NullTypeEmjLb0ESF_EEvT0_T1_T2_iT3_T4_T5_E12temp_storage+84], %r979;
	mov.u32 	%r984, %r979;
$L__BB5_24:
	bar.sync 	0;
	setp.eq.s32 	%p132, %r2, 0;
	ld.shared.u32 	%r797, [_ZZN3cub18CUB_300001_SM_10006detail4scan16DeviceScanKernelINS2_10policy_hubIjjjmN4cuda3std3__44plusIvEEE10Policy1000EPjSC_NS0_13ScanTileStateIjLb1EEES9_NS0_8NullTypeEmjLb0ESF_EEvT0_T1_T2_iT3_T4_T5_E12temp_storage+84];
	selp.b32 	%r798, 0, %r797, %p132;
	add.s32 	%r985, %r798, %r984;
$L__BB5_25:
	ld.param.u64 	%rd93, [_ZN3cub18CUB_300001_SM_10006detail4scan16DeviceScanKernelINS2_10policy_hubIjjjmN4cuda3std3__44plusIvEEE10Policy1000EPjSC_NS0_13ScanTileStateIjLb1EEES9_NS0_8NullTypeEmjLb0ESF_EEvT0_T1_T2_iT3_T4_T5__param_1];
	add.s32 	%r936, %r985, %r7;
	add.s32 	%r937, %r8, %r936;
	add.s32 	%r938, %r9, %r937;
	add.s32 	%r939, %r10, %r938;
	add.s32 	%r940, %r11, %r939;
	add.s32 	%r941, %r12, %r940;
	add.s32 	%r942, %r13, %r941;
	add.s32 	%r943, %r14, %r942;
	add.s32 	%r944, %r15, %r943;
	add.s32 	%r945, %r16, %r944;
	add.s32 	%r946, %r17, %r945;
	add.s32 	%r947, %r18, %r946;
	add.s32 	%r948, %r19, %r947;
	add.s32 	%r949, %r20, %r948;
	add.s32 	%r950, %r21, %r949;
	add.s32 	%r951, %r22, %r950;
	add.s32 	%r952, %r23, %r951;
	add.s32 	%r953, %r24, %r952;
	add.s32 	%r954, %r25, %r953;
	bar.sync 	0;
	st.shared.u32 	[%r6], %r936;
	st.shared.u32 	[%r6+4], %r937;
	st.shared.u32 	[%r6+8], %r938;
	st.shared.u32 	[%r6+12], %r939;
	st.shared.u32 	[%r6+16], %r940;
	st.shared.u32 	[%r6+20], %r941;
	st.shared.u32 	[%r6+24], %r942;
	st.shared.u32 	[%r6+28], %r943;
	st.shared.u32 	[%r6+32], %r944;
	st.shared.u32 	[%r6+36], %r945;
	st.shared.u32 	[%r6+40], %r946;
	st.shared.u32 	[%r6+44], %r947;
	st.shared.u32 	[%r6+48], %r948;
	st.shared.u32 	[%r6+52], %r949;
	st.shared.u32 	[%r6+56], %r950;
	st.shared.u32 	[%r6+60], %r951;
	st.shared.u32 	[%r6+64], %r952;
	st.shared.u32 	[%r6+68], %r953;
	st.shared.u32 	[%r6+72], %r954;
	bar.warp.sync 	-1;
	ld.shared.u32 	%r955, [%r5];
	ld.shared.u32 	%r956, [%r5+128];
	ld.shared.u32 	%r957, [%r5+256];
	ld.shared.u32 	%r958, [%r5+384];
	ld.shared.u32 	%r959, [%r5+512];
	ld.shared.u32 	%r960, [%r5+640];
	ld.shared.u32 	%r961, [%r5+768];
	ld.shared.u32 	%r962, [%r5+896];
	ld.shared.u32 	%r963, [%r5+1024];
	ld.shared.u32 	%r964, [%r5+1152];
	ld.shared.u32 	%r965, [%r5+1280];
	ld.shared.u32 	%r966, [%r5+1408];
	ld.shared.u32 	%r967, [%r5+1536];
	ld.shared.u32 	%r968, [%r5+1664];
	ld.shared.u32 	%r969, [%r5+1792];
	ld.shared.u32 	%r970, [%r5+1920];
	ld.shared.u32 	%r971, [%r5+2048];
	ld.shared.u32 	%r972, [%r5+2176];
	ld.shared.u32 	%r973, [%r5+2304];
	cvta.to.global.u64 	%rd89, %rd93;
	add.s64 	%rd91, %rd89, %rd76;
	st.global.u32 	[%rd91], %r955;
	st.global.u32 	[%rd91+128], %r956;
	st.global.u32 	[%rd91+256], %r957;
	st.global.u32 	[%rd91+384], %r958;
	st.global.u32 	[%rd91+512], %r959;
	st.global.u32 	[%rd91+640], %r960;
	st.global.u32 	[%rd91+768], %r961;
	st.global.u32 	[%rd91+896], %r962;
	st.global.u32 	[%rd91+1024], %r963;
	st.global.u32 	[%rd91+1152], %r964;
	st.global.u32 	[%rd91+1280], %r965;
	st.global.u32 	[%rd91+1408], %r966;
	st.global.u32 	[%rd91+1536], %r967;
	st.global.u32 	[%rd91+1664], %r968;
	st.global.u32 	[%rd91+1792], %r969;
	st.global.u32 	[%rd91+1920], %r970;
	st.global.u32 	[%rd91+2048], %r971;
	st.global.u32 	[%rd91+2176], %r972;
	st.global.u32 	[%rd91+2304], %r973;
	bra.uni 	$L__BB5_128;
$L__BB5_26:
	setp.eq.s64 	%p2, %rd3, 0;
	@%p2 bra 	$L__BB5_128;
	cvt.u32.u64 	%r72, %rd3;
	shl.b64 	%rd18, %rd2, 2;
	add.s64 	%rd17, %rd14, %rd18;
	// begin inline asm
	ld.ca.u32 %r1004, [%rd17];
	// end inline asm
	mov.u32 	%r74, %tid.x;
	and.b32  	%r205, %r74, 31;
	and.b32  	%r206, %r74, 992;
	mul.lo.s32 	%r207, %r206, 19;
	or.b32  	%r75, %r207, %r205;
	setp.ge.u32 	%p3, %r75, %r72;
	shl.b32 	%r208, %r75, 2;
	cvt.u64.u32 	%rd19, %r208;
	add.s64 	%rd9, %rd17, %rd19;
	mov.u32 	%r986, %r1004;
	@%p3 bra 	$L__BB5_29;
	// begin inline asm
	ld.ca.u32 %r986, [%rd9];
	// end inline asm
$L__BB5_29:
	add.s32 	%r78, %r75, 32;
	setp.ge.u32 	%p4, %r78, %r72;
	mov.u32 	%r987, %r1004;
	@%p4 bra 	$L__BB5_31;
	add.s64 	%rd21, %rd9, 128;
	// begin inline asm
	ld.ca.u32 %r987, [%rd21];
	// end inline asm
$L__BB5_31:
	add.s32 	%r211, %r75, 64;
	setp.ge.u32 	%p5, %r211, %r72;
	mov.u32 	%r988, %r1004;
	@%p5 bra 	$L__BB5_33;
	add.s64 	%rd22, %rd9, 256;
	// begin inline asm
	ld.ca.u32 %r988, [%rd22];
	// end inline asm
$L__BB5_33:
	add.s32 	%r213, %r75, 96;
	setp.ge.u32 	%p6, %r213, %r72;
	mov.u32 	%r989, %r1004;
	@%p6 bra 	$L__BB5_35;
	add.s64 	%rd23, %rd9, 384;
	// begin inline asm
	ld.ca.u32 %r989, [%rd23];
	// end inline asm
$L__BB5_35:
	add.s32 	%r215, %r75, 128;
	setp.ge.u32 	%p7, %r215, %r72;
	mov.u32 	%r990, %r1004;
	@%p7 bra 	$L__BB5_37;
	add.s64 	%rd24, %rd9, 512;
	// begin inline asm
	ld.ca.u32 %r990, [%rd24];
	// end inline asm
$L__BB5_37:
	add.s32 	%r217, %r75, 160;
	setp.ge.u32 	%p8, %r217, %r72;
	mov.u32 	%r991, %r1004;
	@%p8 bra 	$L__BB5_39;
	add.s64 	%rd25, %rd9, 640;
	// begin inline asm
	ld.ca.u32 %r991, [%rd25];
	// end inline asm
$L__BB5_39:
	add.s32 	%r219, %r75, 192;
	setp.ge.u32 	%p9, %r219, %r72;
	mov.u32 	%r992, %r1004;
	@%p9 bra 	$L__BB5_41;
	add.s64 	%rd26, %rd9, 768;
	// begin inline asm
	ld.ca.u32 %r992, [%rd26];
	// end inline asm
$L__BB5_41:
	add.s32 	%r221, %r75, 224;
	setp.ge.u32 	%p10, %r221, %r72;
	mov.u32 	%r993, %r1004;
	@%p10 bra 	$L__BB5_43;
	add.s64 	%rd27, %rd9, 896;
	// begin inline asm
	ld.ca.u32 %r993, [%rd27];
	// end inline asm
$L__BB5_43:
	add.s32 	%r93, %r75, 256;
	setp.ge.u32 	%p11, %r93, %r72;
	mov.u32 	%r994, %r1004;
	@%p11 bra 	$L__BB5_45;
	add.s64 	%rd28, %rd9, 1024;
	// begin inline asm
	ld.ca.u32 %r994, [%rd28];
	// end inline asm
$L__BB5_45:
	add.s32 	%r96, %r75, 288;
	setp.ge.u32 	%p12, %r96, %r72;
	mov.u32 	%r995, %r1004;
	@%p12 bra 	$L__BB5_47;
	add.s64 	%rd29, %rd9, 1152;
	// begin inline asm
	ld.ca.u32 %r995, [%rd29];
	// end inline asm
$L__BB5_47:
	add.s32 	%r225, %r75, 320;
	setp.ge.u32 	%p13, %r225, %r72;
	mov.u32 	%r996, %r1004;
	@%p13 bra 	$L__BB5_49;
	add.s64 	%rd30, %rd9, 1280;
	// begin inline asm
	ld.ca.u32 %r996, [%rd30];
	// end inline asm
$L__BB5_49:
	add.s32 	%r227, %r75, 352;
	setp.ge.u32 	%p14, %r227, %r72;
	mov.u32 	%r997, %r1004;
	@%p14 bra 	$L__BB5_51;
	add.s64 	%rd31, %rd9, 1408;
	// begin inline asm
	ld.ca.u32 %r997, [%rd31];
	// end inline asm
$L__BB5_51:
	add.s32 	%r229, %r75, 384;
	setp.ge.u32 	%p15, %r229, %r72;
	mov.u32 	%r998, %r1004;
	@%p15 bra 	$L__BB5_53;
	add.s64 	%rd32, %rd9, 1536;
	// begin inline asm
	ld.ca.u32 %r998, [%rd32];
	// end inline asm
$L__BB5_53:
	add.s32 	%r231, %r75, 416;
	setp.ge.u32 	%p16, %r231, %r72;
	mov.u32 	%r999, %r1004;
	@%p16 bra 	$L__BB5_55;
	add.s64 	%rd33, %rd9, 1664;
	// begin inline asm
	ld.ca.u32 %r999, [%rd33];
	// end inline asm
$L__BB5_55:
	add.s32 	%r233, %r75, 448;
	setp.ge.u32 	%p17, %r233, %r72;
	mov.u32 	%r1000, %r1004;
	@%p17 bra 	$L__BB5_57;
	add.s64 	%rd34, %rd9, 1792;
	// begin inline asm
	ld.ca.u32 %r1000, [%rd34];
	// end inline asm
$L__BB5_57:
	add.s32 	%r235, %r75, 480;
	setp.ge.u32 	%p18, %r235, %r72;
	mov.u32 	%r1001, %r1004;
	@%p18 bra 	$L__BB5_59;
	add.s64 	%rd35, %rd9, 1920;
	// begin inline asm
	ld.ca.u32 %r1001, [%rd35];
	// end inline asm
$L__BB5_59:
	add.s32 	%r237, %r75, 512;
	setp.ge.u32 	%p19, %r237, %r72;
	mov.u32 	%r1002, %r1004;
	@%p19 bra 	$L__BB5_61;
	add.s64 	%rd36, %rd9, 2048;
	// begin inline asm
	ld.ca.u32 %r1002, [%rd36];
	// end inline asm
$L__BB5_61:
	add.s32 	%r239, %r75, 544;
	setp.ge.u32 	%p20, %r239, %r72;
	mov.u32 	%r1003, %r1004;
	@%p20 bra 	$L__BB5_63;
	add.s64 	%rd37, %rd9, 2176;
	// begin inline asm
	ld.ca.u32 %r1003, [%rd37];
	// end inline asm
$L__BB5_63:
	add.s32 	%r115, %r75, 576;
	setp.ge.u32 	%p21, %r115, %r72;
	@%p21 bra 	$L__BB5_65;
	add.s64 	%rd38, %rd9, 2304;
	// begin inline asm
	ld.ca.u32 %r1004, [%rd38];
	// end inline asm
$L__BB5_65:
	// begin inline asm
	mov.u32 %r242, %laneid;
	// end inline asm
	shr.u32 	%r119, %r74, 5;
	mad.lo.s32 	%r243, %r119, 608, %r242;
	shl.b32 	%r244, %r243, 2;
	mov.u32 	%r245, _ZZN3cub18CUB_300001_SM_10006detail4scan16DeviceScanKernelINS2_10policy_hubIjjjmN4cuda3std3__44plusIvEEE10Policy1000EPjSC_NS0_13ScanTileStateIjLb1EEES9_NS0_8NullTypeEmjLb0ESF_EEvT0_T1_T2_iT3_T4_T5_E12temp_storage;
	add.s32 	%r120, %r245, %r244;
	st.shared.u32 	[%r120], %r986;
	st.shared.u32 	[%r120+128], %r987;
	st.shared.u32 	[%r120+256], %r988;
	st.shared.u32 	[%r120+384], %r989;
	st.shared.u32 	[%r120+512], %r990;
	st.shared.u32 	[%r120+640], %r991;
	st.shared.u32 	[%r120+768], %r992;
	st.shared.u32 	[%r120+896], %r993;
	st.shared.u32 	[%r120+1024], %r994;
	st.shared.u32 	[%r120+1152], %r995;
	st.shared.u32 	[%r120+1280], %r996;
	st.shared.u32 	[%r120+1408], %r997;
	st.shared.u32 	[%r120+1536], %r998;
	st.shared.u32 	[%r120+1664], %r999;
	st.shared.u32 	[%r120+1792], %r1000;
	st.shared.u32 	[%r120+1920], %r1001;
	st.shared.u32 	[%r120+2048], %r1002;
	st.shared.u32 	[%r120+2176], %r1003;
	st.shared.u32 	[%r120+2304], %r1004;
	bar.warp.sync 	-1;
	mad.lo.s32 	%r121, %r242, 72, %r120;
	ld.shared.u32 	%r122, [%r121];
	ld.shared.u32 	%r123, [%r121+4];
	ld.shared.u32 	%r124, [%r121+8];
	ld.shared.u32 	%r125, [%r121+12];
	ld.shared.u32 	%r126, [%r121+16];
	ld.shared.u32 	%r127, [%r121+20];
	ld.shared.u32 	%r128, [%r121+24];
	ld.shared.u32 	%r129, [%r121+28];
	ld.shared.u32 	%r130, [%r121+32];
	ld.shared.u32 	%r131, [%r121+36];
	ld.shared.u32 	%r132, [%r121+40];
	ld.shared.u32 	%r133, [%r121+44];
	ld.shared.u32 	%r134, [%r121+48];
	ld.shared.u32 	%r135, [%r121+52];
	ld.shared.u32 	%r136, [%r121+56];
	ld.shared.u32 	%r137, [%r121+60];
	ld.shared.u32 	%r138, [%r121+64];
	ld.shared.u32 	%r139, [%r121+68];
	ld.shared.u32 	%r140, [%r121+72];
	bar.sync 	0;
	setp.ne.s32 	%p22, %r1, 0;
	@%p22 bra 	$L__BB5_69;
	add.s32 	%r471, %r123, %r122;
	add.s32 	%r472, %r124, %r471;
	add.s32 	%r473, %r125, %r472;
	add.s32 	%r474, %r126, %r473;
	add.s32 	%r475, %r127, %r474;
	add.s32 	%r476, %r128, %r475;
	add.s32 	%r477, %r129, %r476;
	add.s32 	%r478, %r130, %r477;
	add.s32 	%r479, %r131, %r478;
	add.s32 	%r480, %r132, %r479;
	add.s32 	%r481, %r133, %r480;
	add.s32 	%r482, %r134, %r481;
	add.s32 	%r483, %r135, %r482;
	add.s32 	%r484, %r136, %r483;
	add.s32 	%r485, %r137, %r484;
	add.s32 	%r486, %r138, %r485;
	add.s32 	%r487, %r139, %r486;
	add.s32 	%r445, %r140, %r487;
	mov.b32 	%r443, 1;
	mov.b32 	%r468, 0;
	mov.b32 	%r470, -1;
	// begin inline asm
	{  .reg .u32 r0;  .reg .pred p;  shfl.sync.up.b32 r0|p, %r445, %r443, %r468, %r470;  @p add.u32 r0, r0, %r445;  mov.u32 %r441, r0;}
	// end inline asm
	mov.b32 	%r449, 2;
	// begin inline asm
	{  .reg .u32 r0;  .reg .pred p;  shfl.sync.up.b32 r0|p, %r441, %r449, %r468, %r470;  @p add.u32 r0, r0, %r441;  mov.u32 %r447, r0;}
	// end inline asm
	mov.b32 	%r455, 4;
	// begin inline asm
	{  .reg .u32 r0;  .reg .pred p;  shfl.sync.up.b32 r0|p, %r447, %r455, %r468, %r470;  @p add.u32 r0, r0, %r447;  mov.u32 %r453, r0;}
	// end inline asm
	mov.b32 	%r461, 8;
	// begin inline asm
	{  .reg .u32 r0;  .reg .pred p;  shfl.sync.up.b32 r0|p, %r453, %r461, %r468, %r470;  @p add.u32 r0, r0, %r453;  mov.u32 %r459, r0;}
	// end inline asm
	mov.b32 	%r467, 16;
	// begin inline asm
	{  .reg .u32 r0;  .reg .pred p;  shfl.sync.up.b32 r0|p, %r459, %r467, %r468, %r470;  @p add.u32 r0, r0, %r459;  mov.u32 %r465, r0;}
	// end inline asm
	setp.ne.s32 	%p65, %r242, 31;
	@%p65 bra 	$L__BB5_68;
	shl.b32 	%r488, %r119, 2;
	mov.u32 	%r489, _ZZN3cub18CUB_300001_SM_10006detail4scan16DeviceScanKernelINS2_10policy_hubIjjjmN4cuda3std3__44plusIvEEE10Policy1000EPjSC_NS0_13ScanTileStateIjLb1EEES9_NS0_8NullTypeEmjLb0ESF_EEvT0_T1_T2_iT3_T4_T5_E12temp_storage;
	add.s32 	%r490, %r489, %r488;
	st.shared.u32 	[%r490+16], %r465;
$L__BB5_68:
	sub.s32 	%r491, %r465, %r445;
	bar.sync 	0;
	ld.shared.v4.u32 	{%r492, %r493, %r494, %r495}, [_ZZN3cub18CUB_300001_SM_10006detail4scan16DeviceScanKernelINS2_10policy_hubIjjjmN4cuda3std3__44plusIvEEE10Policy1000EPjSC_NS0_13ScanTileStateIjLb1EEES9_NS0_8NullTypeEmjLb0ESF_EEvT0_T1_T2_iT3_T4_T5_E12temp_storage+16];
	add.s32 	%r496, %r493, %r492;
	setp.eq.s32 	%p66, %r119, 2;
	selp.b32 	%r497, %r496, %r492, %p66;
	add.s32 	%r498, %r496, %r494;
	setp.eq.s32 	%p67, %r119, 3;
	selp.b32 	%r499, %r498, %r497, %p67;
	add.s32 	%r500, %r498, %r495;
	setp.eq.s32 	%p68, %r119, 4;
	selp.b32 	%r501, %r500, %r499, %p68;
	ld.shared.v4.u32 	{%r502, %r503, %r504, %r505}, [_ZZN3cub18CUB_300001_SM_10006detail4scan16DeviceScanKernelINS2_10policy_hubIjjjmN4cuda3std3__44plusIvEEE10Policy1000EPjSC_NS0_13ScanTileStateIjLb1EEES9_NS0_8NullTypeEmjLb0ESF_EEvT0_T1_T2_iT3_T4_T5_E12temp_storage+32];
	add.s32 	%r506, %r500, %r502;
	setp.eq.s32 	%p69, %r119, 5;
	selp.b32 	%r507, %r506, %r501, %p69;
	add.s32 	%r508, %r506, %r503;
	setp.eq.s32 	%p70, %r119, 6;
	selp.b32 	%r509, %r508, %r507, %p70;
	add.s32 	%r510, %r508, %r504;
	setp.eq.s32 	%p71, %r119, 7;
	selp.b32 	%r511, %r510, %r509, %p71;
	add.s32 	%r512, %r510, %r505;
	setp.eq.s32 	%p72, %r119, 8;
	selp.b32 	%r513, %r512, %r511, %p72;
	ld.shared.v4.u32 	{%r514, %r515, %r516, %r517}, [_ZZN3cub18CUB_300001_SM_10006detail4scan16DeviceScanKernelINS2_10policy_hubIjjjmN4cuda3std3__44plusIvEEE10Policy1000EPjSC_NS0_13ScanTileStateIjLb1EEES9_NS0_8NullTypeEmjLb0ESF_EEvT0_T1_T2_iT3_T4_T5_E12temp_storage+48];
	add.s32 	%r518, %r512, %r514;
	setp.eq.s32 	%p73, %r119, 9;
	selp.b32 	%r519, %r518, %r513, %p73;
	add.s32 	%r520, %r518, %r515;
	setp.eq.s32 	%p74, %r119, 10;
	selp.b32 	%r521, %r520, %r519, %p74;
	add.s32 	%r522, %r520, %r516;
	setp.eq.s32 	%p75, %r119, 11;
	selp.b32 	%r523, %r522, %r521, %p75;
	add.s32 	%r524, %r522, %r517;
	setp.eq.s32 	%p76, %r119, 12;
	selp.b32 	%r525, %r524, %r523, %p76;
	setp.lt.u32 	%p77, %r74, 32;
	setp.eq.s32 	%p78, %r242, 0;
	selp.b32 	%r526, 0, %r491, %p78;
	add.s32 	%r527, %r525, %r526;
	selp.b32 	%r528, %r491, %r527, %p77;
	setp.eq.s32 	%p79, %r74, 0;
	selp.b32 	%r1016, 0, %r528, %p79;
	bra.uni 	$L__BB5_88;
$L__BB5_69:
	add.s32 	%r276, %r123, %r122;
	add.s32 	%r277, %r124, %r276;
	add.s32 	%r278, %r125, %r277;
	add.s32 	%r279, %r126, %r278;
	add.s32 	%r280, %r127, %r279;
	add.s32 	%r281, %r128, %r280;
	add.s32 	%r282, %r129, %r281;
	add.s32 	%r283, %r130, %r282;
	add.s32 	%r284, %r131, %r283;
	add.s32 	%r285, %r132, %r284;
	add.s32 	%r286, %r133, %r285;
	add.s32 	%r287, %r134, %r286;
	add.s32 	%r288, %r135, %r287;
	add.s32 	%r289, %r136, %r288;
	add.s32 	%r290, %r137, %r289;
	add.s32 	%r291, %r138, %r290;
	add.s32 	%r292, %r139, %r291;
	add.s32 	%r250, %r140, %r292;
	mov.b32 	%r248, 1;
	mov.b32 	%r273, 0;
	mov.b32 	%r275, -1;
	// begin inline asm
	{  .reg .u32 r0;  .reg .pred p;  shfl.sync.up.b32 r0|p, %r250, %r248, %r273, %r275;  @p add.u32 r0, r0, %r250;  mov.u32 %r246, r0;}
	// end inline asm
	mov.b32 	%r254, 2;
	// begin inline asm
	{  .reg .u32 r0;  .reg .pred p;  shfl.sync.up.b32 r0|p, %r246, %r254, %r273, %r275;  @p add.u32 r0, r0, %r246;  mov.u32 %r252, r0;}
	// end inline asm
	mov.b32 	%r260, 4;
	// begin inline asm
	{  .reg .u32 r0;  .reg .pred p;  shfl.sync.up.b32 r0|p, %r252, %r260, %r273, %r275;  @p add.u32 r0, r0, %r252;  mov.u32 %r258, r0;}
	// end inline asm
	mov.b32 	%r266, 8;
	// begin inline asm
	{  .reg .u32 r0;  .reg .pred p;  shfl.sync.up.b32 r0|p, %r258, %r266, %r273, %r275;  @p add.u32 r0, r0, %r258;  mov.u32 %r264, r0;}
	// end inline asm
	mov.b32 	%r272, 16;
	// begin inline asm
	{  .reg .u32 r0;  .reg .pred p;  shfl.sync.up.b32 r0|p, %r264, %r272, %r273, %r275;  @p add.u32 r0, r0, %r264;  mov.u32 %r270, r0;}
	// end inline asm
	setp.ne.s32 	%p23, %r242, 31;
	@%p23 bra 	$L__BB5_71;
	shl.b32 	%r293, %r119, 2;
	mov.u32 	%r294, _ZZN3cub18CUB_300001_SM_10006detail4scan16DeviceScanKernelINS2_10policy_hubIjjjmN4cuda3std3__44plusIvEEE10Policy1000EPjSC_NS0_13ScanTileStateIjLb1EEES9_NS0_8NullTypeEmjLb0ESF_EEvT0_T1_T2_iT3_T4_T5_E12temp_storage;
	add.s32 	%r295, %r294, %r293;
	st.shared.u32 	[%r295+16], %r270;
$L__BB5_71:
	sub.s32 	%r296, %r270, %r250;
	bar.sync 	0;
	ld.shared.v4.u32 	{%r297, %r298, %r299, %r300}, [_ZZN3cub18CUB_300001_SM_10006detail4scan16DeviceScanKernelINS2_10policy_hubIjjjmN4cuda3std3__44plusIvEEE10Policy1000EPjSC_NS0_13ScanTileStateIjLb1EEES9_NS0_8NullTypeEmjLb0ESF_EEvT0_T1_T2_iT3_T4_T5_E12temp_storage+16];
	add.s32 	%r301, %r298, %r297;
	setp.eq.s32 	%p24, %r119, 2;
	selp.b32 	%r302, %r301, %r297, %p24;
	add.s32 	%r303, %r301, %r299;
	setp.eq.s32 	%p25, %r119, 3;
	selp.b32 	%r304, %r303, %r302, %p25;
	add.s32 	%r305, %r303, %r300;
	setp.eq.s32 	%p26, %r119, 4;
	selp.b32 	%r306, %r305, %r304, %p26;
	ld.shared.v4.u32 	{%r307, %r308, %r309, %r310}, [_ZZN3cub18CUB_300001_SM_10006detail4scan16DeviceScanKernelINS2_10policy_hubIjjjmN4cuda3std3__44plusIvEEE10Policy1000EPjSC_NS0_13ScanTileStateIjLb1EEES9_NS0_8NullTypeEmjLb0ESF_EEvT0_T1_T2_iT3_T4_T5_E12temp_storage+32];
	add.s32 	%r311, %r305, %r307;
	setp.eq.s32 	%p27, %r119, 5;
	selp.b32 	%r312, %r311, %r306, %p27;
	add.s32 	%r313, %r311, %r308;
	setp.eq.s32 	%p28, %r119, 6;
	selp.b32 	%r314, %r313, %r312, %p28;
	add.s32 	%r315, %r313, %r309;
	setp.eq.s32 	%p29, %r119, 7;
	selp.b32 	%r316, %r315, %r314, %p29;
	add.s32 	%r317, %r315, %r310;
	setp.eq.s32 	%p30, %r119, 8;
	selp.b32 	%r318, %r317, %r316, %p30;
	ld.shared.v4.u32 	{%r319, %r320, %r321, %r322}, [_ZZN3cub18CUB_300001_SM_10006detail4scan16DeviceScanKernelINS2_10policy_hubIjjjmN4cuda3std3__44plusIvEEE10Policy1000EPjSC_NS0_13ScanTileStateIjLb1EEES9_NS0_8NullTypeEmjLb0ESF_EEvT0_T1_T2_iT3_T4_T5_E12temp_storage+48];
	add.s32 	%r323, %r317, %r319;
	setp.eq.s32 	%p31, %r119, 9;
	selp.b32 	%r324, %r323, %r318, %p31;
	add.s32 	%r325, %r323, %r320;
	setp.eq.s32 	%p32, %r119, 10;
	selp.b32 	%r326, %r325, %r324, %p32;
	add.s32 	%r327, %r325, %r321;
	setp.eq.s32 	%p33, %r119, 11;
	selp.b32 	%r328, %r327, %r326, %p33;
	add.s32 	%r329, %r327, %r322;
	setp.eq.s32 	%p34, %r119, 12;
	selp.b32 	%r330, %r329, %r328, %p34;
	ld.shared.u32 	%r331, [_ZZN3cub18CUB_300001_SM_10006detail4scan16DeviceScanKernelINS2_10policy_hubIjjjmN4cuda3std3__44plusIvEEE10Policy1000EPjSC_NS0_13ScanTileStateIjLb1EEES9_NS0_8NullTypeEmjLb0ESF_EEvT0_T1_T2_iT3_T4_T5_E12temp_storage+64];
	add.s32 	%r146, %r329, %r331;
	setp.gt.u32 	%p35, %r74, 31;
	setp.lt.u32 	%p36, %r74, 32;
	setp.eq.s32 	%p37, %r242, 0;
	selp.b32 	%r332, 0, %r296, %p37;
	add.s32 	%r1015, %r330, %r332;
	selp.b32 	%r148, %r296, %r1015, %p36;
	@%p35 bra 	$L__BB5_87;
	setp.ne.s32 	%p38, %r74, 0;
	mul.wide.s32 	%rd39, %r1, 8;
	add.s64 	%rd10, %rd1, %rd39;
	@%p38 bra 	$L__BB5_74;
	st.shared.u32 	[_ZZN3cub18CUB_300001_SM_10006detail4scan16DeviceScanKernelINS2_10policy_hubIjjjmN4cuda3std3__44plusIvEEE10Policy1000EPjSC_NS0_13ScanTileStateIjLb1EEES9_NS0_8NullTypeEmjLb0ESF_EEvT0_T1_T2_iT3_T4_T5_E12temp_storage+12], %r146;
	add.s64 	%rd40, %rd10, 256;
	mov.b32 	%r333, 100;
	// begin inline asm
	st.relaxed.gpu.v2.u32 [%rd40], {%r333, %r146};
	// end inline asm
$L__BB5_74:
	not.b32 	%r339, %r74;
	add.s32 	%r1011, %r1, %r339;
	mov.b32 	%r335, 550;
	// begin inline asm
	nanosleep.u32 %r335;
	// end inline asm
	mul.wide.s32 	%rd42, %r1011, 8;
	add.s64 	%rd43, %rd1, %rd42;
	add.s64 	%rd41, %rd43, 256;
	// begin inline asm
	ld.relaxed.gpu.v2.u32 {%r1012, %r1006}, [%rd41];
	// end inline asm
	mov.b32 	%r1007, 478;
$L__BB5_75:
	setp.eq.s32 	%p39, %r1012, 99;
	mov.b32 	%r340, -1;
	vote.sync.any.pred 	%p40, %p39, %r340;
	not.pred 	%p41, %p40;
	@%p41 bra 	$L__BB5_77;
	// begin inline asm
	nanosleep.u32 %r1007;
	// end inline asm
	shr.u32 	%r1007, %r1007, 1;
	// begin inline asm
	ld.relaxed.gpu.v2.u32 {%r1012, %r1006}, [%rd41];
	// end inline asm
	bra.uni 	$L__BB5_75;
$L__BB5_77:
	setp.eq.s32 	%p42, %r1012, 101;
	mov.b32 	%r367, -1;
	vote.sync.ballot.b32 	%r369, %p42, %r367;
	// begin inline asm
	mov.u32 %r342, %lanemask_ge;
	// end inline asm
	and.b32  	%r370, %r369, %r342;
	or.b32  	%r371, %r370, -2147483648;
	add.s32 	%r372, %r371, -1;
	not.b32 	%r373, %r371;
	and.b32  	%r374, %r373, %r372;
	popc.b32 	%r346, %r374;
	mov.b32 	%r345, 1;
	// begin inline asm
	shfl.sync.down.b32 %r343, %r1006, %r345, %r346, %r367;
	// end inline asm
	setp.lt.s32 	%p44, %r242, %r346;
	selp.b32 	%r375, %r343, 0, %p44;
	add.s32 	%r349, %r375, %r1006;
	mov.b32 	%r350, 2;
	// begin inline asm
	shfl.sync.down.b32 %r348, %r349, %r350, %r346, %r367;
	// end inline asm
	add.s32 	%r376, %r242, 2;
	setp.gt.s32 	%p45, %r376, %r346;
	selp.b32 	%r377, 0, %r348, %p45;
	add.s32 	%r354, %r349, %r377;
	mov.b32 	%r355, 4;
	// begin inline asm
	shfl.sync.down.b32 %r353, %r354, %r355, %r346, %r367;
	// end inline asm
	add.s32 	%r378, %r242, 4;
	setp.gt.s32 	%p46, %r378, %r346;
	selp.b32 	%r379, 0, %r353, %p46;
	add.s32 	%r359, %r354, %r379;
	mov.b32 	%r360, 8;
	// begin inline asm
	shfl.sync.down.b32 %r358, %r359, %r360, %r346, %r367;
	// end inline asm
	add.s32 	%r380, %r242, 8;
	setp.gt.s32 	%p47, %r380, %r346;
	selp.b32 	%r381, 0, %r358, %p47;
	add.s32 	%r364, %r359, %r381;
	mov.b32 	%r365, 16;
	// begin inline asm
	shfl.sync.down.b32 %r363, %r364, %r365, %r346, %r367;
	// end inline asm
	add.s32 	%r382, %r242, 16;
	setp.gt.s32 	%p48, %r382, %r346;
	selp.b32 	%r383, 0, %r363, %p48;
	add.s32 	%r1008, %r364, %r383;
	add.s64 	%rd11, %rd1, 256;
	mov.b32 	%r1009, 478;
$L__BB5_78:
	setp.ne.s32 	%p49, %r1012, 101;
	mov.b32 	%r384, -1;
	vote.sync.all.pred 	%p50, %p49, %r384;
	not.pred 	%p51, %p50;
	@%p51 bra 	$L__BB5_83;
	shr.u32 	%r1009, %r1009, 1;
	mul.wide.s32 	%rd46, %r1011, 8;
	add.s64 	%rd47, %rd11, %rd46;
	add.s64 	%rd45, %rd47, -256;
	// begin inline asm
	ld.relaxed.gpu.v2.u32 {%r1012, %r1013}, [%rd45];
	// end inline asm
	mov.u32 	%r1014, %r1009;
$L__BB5_80:
	setp.eq.s32 	%p55, %r1012, 99;
	mov.b32 	%r392, -1;
	vote.sync.any.pred 	%p56, %p55, %r392;
	not.pred 	%p57, %p56;
	@%p57 bra 	$L__BB5_82;
	// begin inline asm
	nanosleep.u32 %r1014;
	// end inline asm
	shr.u32 	%r1014, %r1014, 1;
	// begin inline asm
	ld.relaxed.gpu.v2.u32 {%r1012, %r1013}, [%rd45];
	// end inline asm
	bra.uni 	$L__BB5_80;
$L__BB5_82:
	setp.eq.s32 	%p58, %r1012, 101;
	mov.b32 	%r418, -1;
	vote.sync.ballot.b32 	%r419, %p58, %r418;
	and.b32  	%r420, %r419, %r342;
	or.b32  	%r421, %r420, -2147483648;
	add.s32 	%r422, %r421, -1;
	not.b32 	%r423, %r421;
	and.b32  	%r424, %r423, %r422;
	popc.b32 	%r397, %r424;
	mov.b32 	%r396, 1;
	// begin inline asm
	shfl.sync.down.b32 %r394, %r1013, %r396, %r397, %r418;
	// end inline asm
	setp.lt.s32 	%p60, %r242, %r397;
	selp.b32 	%r425, %r394, 0, %p60;
	add.s32 	%r400, %r425, %r1013;
	mov.b32 	%r401, 2;
	// begin inline asm
	shfl.sync.down.b32 %r399, %r400, %r401, %r397, %r418;
	// end inline asm
	add.s32 	%r426, %r242, 2;
	setp.gt.s32 	%p61, %r426, %r397;
	selp.b32 	%r427, 0, %r399, %p61;
	add.s32 	%r405, %r400, %r427;
	mov.b32 	%r406, 4;
	// begin inline asm
	shfl.sync.down.b32 %r404, %r405, %r406, %r397, %r418;
	// end inline asm
	add.s32 	%r428, %r242, 4;
	setp.gt.s32 	%p62, %r428, %r397;
	selp.b32 	%r429, 0, %r404, %p62;
	add.s32 	%r410, %r405, %r429;
	mov.b32 	%r411, 8;
	// begin inline asm
	shfl.sync.down.b32 %r409, %r410, %r411, %r397, %r418;
	// end inline asm
	add.s32 	%r430, %r242, 8;
	setp.gt.s32 	%p63, %r430, %r397;
	selp.b32 	%r431, 0, %r409, %p63;
	add.s32 	%r415, %r410, %r431;
	mov.b32 	%r416, 16;
	// begin inline asm
	shfl.sync.down.b32 %r414, %r415, %r416, %r397, %r418;
	// end inline asm
	add.s32 	%r432, %r242, 16;
	setp.gt.s32 	%p64, %r432, %r397;
	selp.b32 	%r433, 0, %r414, %p64;
	add.s32 	%r434, %r433, %r1008;
	add.s32 	%r1008, %r434, %r415;
	add.s32 	%r1011, %r1011, -32;
	bra.uni 	$L__BB5_78;
$L__BB5_83:
	@%p38 bra 	$L__BB5_85;
	add.s32 	%r387, %r1008, %r146;
	add.s64 	%rd44, %rd10, 256;
	mov.b32 	%r386, 101;
	// begin inline asm
	st.relaxed.gpu.v2.u32 [%rd44], {%r386, %r387};
	// end inline asm
	st.shared.u32 	[_ZZN3cub18CUB_300001_SM_10006detail4scan16DeviceScanKernelINS2_10policy_hubIjjjmN4cuda3std3__44plusIvEEE10Policy1000EPjSC_NS0_13ScanTileStateIjLb1EEES9_NS0_8NullTypeEmjLb0ESF_EEvT0_T1_T2_iT3_T4_T5_E12temp_storage+4], %r1008;
	st.shared.u32 	[_ZZN3cub18CUB_300001_SM_10006detail4scan16DeviceScanKernelINS2_10policy_hubIjjjmN4cuda3std3__44plusIvEEE10Policy1000EPjSC_NS0_13ScanTileStateIjLb1EEES9_NS0_8NullTypeEmjLb0ESF_EEvT0_T1_T2_iT3_T4_T5_E12temp_storage+8], %r387;
$L__BB5_85:
	setp.ne.s32 	%p53, %r242, 0;
	mov.u32 	%r1015, %r148;
	@%p53 bra 	$L__BB5_87;
	st.shared.u32 	[_ZZN3cub18CUB_300001_SM_10006detail4scan16DeviceScanKernelINS2_10policy_hubIjjjmN4cuda3std3__44plusIvEEE10Policy1000EPjSC_NS0_13ScanTileStateIjLb1EEES9_NS0_8NullTypeEmjLb0ESF_EEvT0_T1_T2_iT3_T4_T5_E12temp_storage+84], %r1008;
	mov.u32 	%r1015, %r1008;
$L__BB5_87:
	bar.sync 	0;
	setp.eq.s32 	%p54, %r74, 0;
	ld.shared.u32 	%r388, [_ZZN3cub18CUB_300001_SM_10006detail4scan16DeviceScanKernelINS2_10policy_hubIjjjmN4cuda3std3__44plusIvEEE10Policy1000EPjSC_NS0_13ScanTileStateIjLb1EEES9_NS0_8NullTypeEmjLb0ESF_EEvT0_T1_T2_iT3_T4_T5_E12temp_storage+84];
	selp.b32 	%r389, 0, %r388, %p54;
	add.s32 	%r1016, %r389, %r1015;
$L__BB5_88:
	add.s32 	%r529, %r1016, %r122;
	add.s32 	%r530, %r123, %r529;
	add.s32 	%r531, %r124, %r530;
	add.s32 	%r532, %r125, %r531;
	add.s32 	%r533, %r126, %r532;
	add.s32 	%r534, %r127, %r533;
	add.s32 	%r535, %r128, %r534;
	add.s32 	%r536, %r129, %r535;
	add.s32 	%r537, %r130, %r536;
	add.s32 	%r538, %r131, %r537;
	add.s32 	%r539, %r132, %r538;
	add.s32 	%r540, %r133, %r539;
	add.s32 	%r541, %r134, %r540;
	add.s32 	%r542, %r135, %r541;
	add.s32 	%r543, %r136, %r542;
	add.s32 	%r544, %r137, %r543;
	add.s32 	%r545, %r138, %r544;
	add.s32 	%r546, %r139, %r545;
	add.s32 	%r547, %r140, %r546;
	bar.sync 	0;
	st.shared.u32 	[%r121], %r529;
	st.shared.u32 	[%r121+4], %r530;
	st.shared.u32 	[%r121+8], %r531;
	st.shared.u32 	[%r121+12], %r532;
	st.shared.u32 	[%r121+16], %r533;
	st.shared.u32 	[%r121+20], %r534;
	st.shared.u32 	[%r121+24], %r535;
	st.shared.u32 	[%r121+28], %r536;
	st.shared.u32 	[%r121+32], %r537;
	st.shared.u32 	[%r121+36], %r538;
	st.shared.u32 	[%r121+40], %r539;
	st.shared.u32 	[%r121+44], %r540;
	st.shared.u32 	[%r121+48], %r541;
	st.shared.u32 	[%r121+52], %r542;
	st.shared.u32 	[%r121+56], %r543;
	st.shared.u32 	[%r121+60], %r544;
	st.shared.u32 	[%r121+64], %r545;
	st.shared.u32 	[%r121+68], %r546;
	st.shared.u32 	[%r121+72], %r547;
	bar.warp.sync 	-1;
	ld.shared.u32 	%r182, [%r120];
	ld.shared.u32 	%r183, [%r120+128];
	ld.shared.u32 	%r184, [%r120+256];
	ld.shared.u32 	%r185, [%r120+384];
	ld.shared.u32 	%r186, [%r120+512];
	ld.shared.u32 	%r187, [%r120+640];
	ld.shared.u32 	%r188, [%r120+768];
	ld.shared.u32 	%r189, [%r120+896];
	ld.shared.u32 	%r190, [%r120+1024];
	ld.shared.u32 	%r191, [%r120+1152];
	ld.shared.u32 	%r192, [%r120+1280];
	ld.shared.u32 	%r193, [%r120+1408];
	ld.shared.u32 	%r194, [%r120+1536];
	ld.shared.u32 	%r195, [%r120+1664];
	ld.shared.u32 	%r196, [%r120+1792];
	ld.shared.u32 	%r197, [%r120+1920];
	ld.shared.u32 	%r198, [%r120+2048];
	ld.shared.u32 	%r199, [%r120+2176];
	ld.shared.u32 	%r200, [%r120+2304];
	setp.ne.s32 	%p80, %r74, 0;
	@%p80 bra 	$L__BB5_90;
	st.volatile.shared.u32 	[_ZZN3cub18CUB_300001_SM_10006detail4scan16DeviceScanKernelINS2_10policy_hubIjjjmN4cuda3std3__44plusIvEEE10Policy1000EPjSC_NS0_13ScanTileStateIjLb1EEES9_NS0_8NullTypeEmjLb0ESF_EEvT0_T1_T2_iT3_T4_T5_E12temp_storage+31616], %r72;
$L__BB5_90:
	ld.param.u64 	%rd92, [_ZN3cub18CUB_300001_SM_10006detail4scan16DeviceScanKernelINS2_10policy_hubIjjjmN4cuda3std3__44plusIvEEE10Policy1000EPjSC_NS0_13ScanTileStateIjLb1EEES9_NS0_8NullTypeEmjLb0ESF_EEvT0_T1_T2_iT3_T4_T5__param_1];
	bar.sync 	0;
	ld.volatile.shared.u32 	%r201, [_ZZN3cub18CUB_300001_SM_10006detail4scan16DeviceScanKernelINS2_10policy_hubIjjjmN4cuda3std3__44plusIvEEE10Policy1000EPjSC_NS0_13ScanTileStateIjLb1EEES9_NS0_8NullTypeEmjLb0ESF_EEvT0_T1_T2_iT3_T4_T5_E12temp_storage+31616];
	setp.ge.s32 	%p81, %r75, %r201;
	cvt.u64.u32 	%rd52, %r75;
	add.s64 	%rd53, %rd2, %rd52;
	cvta.to.global.u64 	%rd54, %rd92;
	shl.b64 	%rd55, %rd53, 2;
	add.s64 	%rd13, %rd54, %rd55;
	@%p81 bra 	$L__BB5_92;
	st.global.u32 	[%rd13], %r182;
$L__BB5_92:
	setp.ge.s32 	%p82, %r78, %r201;
	@%p82 bra 	$L__BB5_94;
	st.global.u32 	[%rd13+128], %r183;
$L__BB5_94:
	mov.u32 	%r548, %tid.x;
	and.b32  	%r549, %r548, 992;
	mul.lo.s32 	%r550, %r549, 19;
	and.b32  	%r551, %r548, 31;
	or.b32  	%r552, %r550, %r551;
	add.s32 	%r553, %r552, 64;
	setp.ge.s32 	%p83, %r553, %r201;
	@%p83 bra 	$L__BB5_96;
	st.global.u32 	[%rd13+256], %r184;
$L__BB5_96:
	add.s32 	%r559, %r552, 96;
	setp.ge.s32 	%p84, %r559, %r201;
	@%p84 bra 	$L__BB5_98;
	st.global.u32 	[%rd13+384], %r185;
$L__BB5_98:
	add.s32 	%r565, %r552, 128;
	setp.ge.s32 	%p85, %r565, %r201;
	@%p85 bra 	$L__BB5_100;
	st.global.u32 	[%rd13+512], %r186;
$L__BB5_100:
	add.s32 	%r571, %r552, 160;
	setp.ge.s32 	%p86, %r571, %r201;
	@%p86 bra 	$L__BB5_102;
	st.global.u32 	[%rd13+640], %r187;
$L__BB5_102:
	add.s32 	%r577, %r552, 192;
	setp.ge.s32 	%p87, %r577, %r201;
	@%p87 bra 	$L__BB5_104;
	st.global.u32 	[%rd13+768], %r188;
$L__BB5_104:
	add.s32 	%r583, %r552, 224;
	setp.ge.s32 	%p88, %r583, %r201;
	@%p88 bra 	$L__BB5_106;
	st.global.u32 	[%rd13+896], %r189;
$L__BB5_106:
	setp.ge.s32 	%p89, %r93, %r201;
	@%p89 bra 	$L__BB5_108;
	st.global.u32 	[%rd13+1024], %r190;
$L__BB5_108:
	setp.ge.s32 	%p90, %r96, %r201;
	@%p90 bra 	$L__BB5_110;
	st.global.u32 	[%rd13+1152], %r191;
$L__BB5_110:
	add.s32 	%r589, %r552, 320;
	setp.ge.s32 	%p91, %r589, %r201;
	@%p91 bra 	$L__BB5_112;
	st.global.u32 	[%rd13+1280], %r192;
$L__BB5_112:
	add.s32 	%r595, %r552, 352;
	setp.ge.s32 	%p92, %r595, %r201;
	@%p92 bra 	$L__BB5_114;
	st.global.u32 	[%rd13+1408], %r193;
$L__BB5_114:
	add.s32 	%r601, %r552, 384;
	setp.ge.s32 	%p93, %r601, %r201;
	@%p93 bra 	$L__BB5_116;
	st.global.u32 	[%rd13+1536], %r194;
$L__BB5_116:
	add.s32 	%r607, %r552, 416;
	setp.ge.s32 	%p94, %r607, %r201;
	@%p94 bra 	$L__BB5_118;
	st.global.u32 	[%rd13+1664], %r195;
$L__BB5_118:
	add.s32 	%r613, %r552, 448;
	setp.ge.s32 	%p95, %r613, %r201;
	@%p95 bra 	$L__BB5_120;
	st.global.u32 	[%rd13+1792], %r196;
$L__BB5_120:
	add.s32 	%r619, %r552, 480;
	setp.ge.s32 	%p96, %r619, %r201;
	@%p96 bra 	$L__BB5_122;
	st.global.u32 	[%rd13+1920], %r197;
$L__BB5_122:
	add.s32 	%r625, %r552, 512;
	setp.ge.s32 	%p97, %r625, %r201;
	@%p97 bra 	$L__BB5_124;
	st.global.u32 	[%rd13+2048], %r198;
$L__BB5_124:
	add.s32 	%r631, %r552, 544;
	setp.ge.s32 	%p98, %r631, %r201;
	@%p98 bra 	$L__BB5_126;
	st.global.u32 	[%rd13+2176], %r199;
$L__BB5_126:
	setp.ge.s32 	%p99, %r115, %r201;
	@%p99 bra 	$L__BB5_128;
	st.global.u32 	[%rd13+2304], %r200;
$L__BB5_128:
	ret;

}


// ===== COMPILED SASS (sm_100) =====

	.target	sm_100

	.elftype	@"ET_EXEC"


//--------------------- .note.nv.tkinfo           --------------------------
	.section	.note.nv.tkinfo,"",@"SHT_NOTE"
	.sectionflags	@"SHF_NOTE_NV_TKINFO"
	.tkinfo
        /*0018*/ 	.word	0x00000002
        /*0030*/ 	.string	""
        /*0030*/ 	.string	"ptxas"
        /*0030*/ 	.string	"Cuda compilation tools, release 13.0, V13.0.88"
        /*0030*/ 	.string	"Build cuda_13.0.r13.0/compiler.36424714_0"
        /*0030*/ 	.string	"-arch sm_100 -m 64 "



//--------------------- .note.nv.cuinfo           --------------------------
	.section	.note.nv.cuinfo,"",@"SHT_NOTE"
	.sectionflags	@"SHF_NOTE_NV_CUINFO"
        /*0018*/ 	.short	0x0002
        /*001a*/ 	.short	0x0064
        /*001c*/ 	.short	0x0082
	.zero		2


//--------------------- .nv.info                  --------------------------
	.section	.nv.info,"",@"SHT_CUDA_INFO"
	.align	4


	//----- nvinfo : EIATTR_REGCOUNT
	.align		4
        /*0000*/ 	.byte	0x04, 0x2f
        /*0002*/ 	.short	(.L_46 - .L_45)
	.align		4
.L_45:
        /*0004*/ 	.word	index@(_Z9histogramPjPKji)
        /*0008*/ 	.word	0x0000001a


	//----- nvinfo : EIATTR_FRAME_SIZE
	.align		4
.L_46:
        /*000c*/ 	.byte	0x04, 0x11
        /*000e*/ 	.short	(.L_48 - .L_47)
	.align		4
.L_47:
        /*0010*/ 	.word	index@(_Z9histogramPjPKji)
        /*0014*/ 	.word	0x00000000


	//----- nvinfo : EIATTR_REGCOUNT
	.align		4
.L_48:
        /*0018*/ 	.byte	0x04, 0x2f
        /*001a*/ 	.short	(.L_50 - .L_49)
	.align		4
.L_49:
        /*001c*/ 	.word	index@(_Z7restorePKjPjS1_i)
        /*0020*/ 	.word	0x0000001e


	//----- nvinfo : EIATTR_FRAME_SIZE
	.align		4
.L_50:
        /*0024*/ 	.byte	0x04, 0x11
        /*0026*/ 	.short	(.L_52 - .L_51)
	.align		4
.L_51:
        /*0028*/ 	.word	index@(_Z7restorePKjPjS1_i)
        /*002c*/ 	.word	0x00000000


	//----- nvinfo : EIATTR_REGCOUNT
	.align		4
.L_52:
        /*0030*/ 	.byte	0x04, 0x2f
        /*0032*/ 	.short	(.L_54 - .L_53)
	.align		4
.L_53:
        /*0034*/ 	.word	index@(_ZN3cub18CUB_300001_SM_10006detail11EmptyKernelIvEEvv)
        /*0038*/ 	.word	0x00000004


	//----- nvinfo : EIATTR_FRAME_SIZE
	.align		4
.L_54:
        /*003c*/ 	.byte	0x04, 0x11
        /*003e*/ 	.short	(.L_56 - .L_55)
	.align		4
.L_55:
        /*0040*/ 	.word	index@(_ZN3cub18CUB_300001_SM_10006detail11EmptyKernelIvEEvv)
        /*0044*/ 	.word	0x00000000


	//----- nvinfo : EIATTR_REGCOUNT
	.align		4
.L_56:
        /*0048*/ 	.byte	0x04, 0x2f
        /*004a*/ 	.short	(.L_58 - .L_57)
	.align		4
.L_57:
        /*004c*/ 	.word	index@(_ZN3cub18CUB_300001_SM_10006detail4scan20DeviceScanInitKernelINS0_13ScanTileStateIjLb1EEEEEvT_i)
        /*0050*/ 	.word	0x00000008


	//----- nvinfo : EIATTR_FRAME_SIZE
	.align		4
.L_58:
        /*0054*/ 	.byte	0x04, 0x11
        /*0056*/ 	.short	(.L_60 - .L_59)
	.align		4
.L_59:
        /*0058*/ 	.word	index@(_ZN3cub18CUB_300001_SM_10006detail4scan20DeviceScanInitKernelINS0_13ScanTileStateIjLb1EEEEEvT_i)
        /*005c*/ 	.word	0x00000000


	//----- nvinfo : EIATTR_REGCOUNT
	.align		4
.L_60:
        /*0060*/ 	.byte	0x04, 0x2f
        /*0062*/ 	.short	(.L_62 - .L_61)
	.align		4
.L_61:
        /*0064*/ 	.word	index@(_ZN3cub18CUB_300001_SM_10006detail4scan16DeviceScanKernelINS2_10policy_hubIjjjjN4cuda3std3__44plusIvEEE10Policy1000EPjSC_NS0_13ScanTileStateIjLb1EEES9_NS0_8NullTypeEjjLb0ESF_EEvT0_T1_T2_iT3_T4_T5_)
        /*0068*/ 	.word	0x00000038


	//----- nvinfo : EIATTR_FRAME_SIZE
	.align		4
.L_62:
        /*006c*/ 	.byte	0x04, 0x11
        /*006e*/ 	.short	(.L_64 - .L_63)
	.align		4
.L_63:
        /*0070*/ 	.word	index@(_ZN3cub18CUB_300001_SM_10006detail4scan16DeviceScanKernelINS2_10policy_hubIjjjjN4cuda3std3__44plusIvEEE10Policy1000EPjSC_NS0_13ScanTileStateIjLb1EEES9_NS0_8NullTypeEjjLb0ESF_EEvT0_T1_T2_iT3_T4_T5_)
        /*0074*/ 	.word	0x00000000


	//----- nvinfo : EIATTR_REGCOUNT
	.align		4
.L_64:
        /*0078*/ 	.byte	0x04, 0x2f
        /*007a*/ 	.short	(.L_66 - .L_65)
	.align		4
.L_65:
        /*007c*/ 	.word	index@(_ZN3cub18CUB_300001_SM_10006detail4scan16DeviceScanKernelINS2_10policy_hubIjjjmN4cuda3std3__44plusIvEEE10Policy1000EPjSC_NS0_13ScanTileStateIjLb1EEES9_NS0_8NullTypeEmjLb0ESF_EEvT0_T1_T2_iT3_T4_T5_)
        /*0080*/ 	.word	0x00000030


	//----- nvinfo : EIATTR_FRAME_SIZE
	.align		4
.L_66:
        /*0084*/ 	.byte	0x04, 0x11
        /*0086*/ 	.short	(.L_68 - .L_67)
	.align		4
.L_67:
        /*0088*/ 	.word	index@(_ZN3cub18CUB_300001_SM_10006detail4scan16DeviceScanKernelINS2_10policy_hubIjjjmN4cuda3std3__44plusIvEEE10Policy1000EPjSC_NS0_13ScanTileStateIjLb1EEES9_NS0_8NullTypeEmjLb0ESF_EEvT0_T1_T2_iT3_T4_T5_)
        /*008c*/ 	.word	0x00000000


	//----- nvinfo : EIATTR_MIN_STACK_SIZE
	.align		4
.L_68:
        /*0090*/ 	.byte	0x04, 0x12
        /*0092*/ 	.short	(.L_70 - .L_69)
	.align		4
.L_69:
        /*0094*/ 	.word	index@(_ZN3cub18CUB_300001_SM_10006detail4scan16DeviceScanKernelINS2_10policy_hubIjjjmN4cuda3std3__44plusIvEEE10Policy1000EPjSC_NS0_13ScanTileStateIjLb1EEES9_NS0_8NullTypeEmjLb0ESF_EEvT0_T1_T2_iT3_T4_T5_)
        /*0098*/ 	.word	0x00000000


	//----- nvinfo : EIATTR_MIN_STACK_SIZE
	.align		4
.L_70:
        /*009c*/ 	.byte	0x04, 0x12
        /*009e*/ 	.short	(.L_72 - .L_71)
	.align		4
.L_71:
        /*00a0*/ 	.word	index@(_ZN3cub18CUB_300001_SM_10006detail4scan16DeviceScanKernelINS2_10policy_hubIjjjjN4cuda3std3__44plusIvEEE10Policy1000EPjSC_NS0_13ScanTileStateIjLb1EEES9_NS0_8NullTypeEjjLb0ESF_EEvT0_T1_T2_iT3_T4_T5_)
        /*00a4*/ 	.word	0x00000000


	//----- nvinfo : EIATTR_MIN_STACK_SIZE
	.align		4
.L_72:
        /*00a8*/ 	.byte	0x04, 0x12
        /*00aa*/ 	.short	(.L_74 - .L_73)
	.align		4
.L_73:
        /*00ac*/ 	.word	index@(_ZN3cub18CUB_300001_SM_10006detail4scan20DeviceScanInitKernelINS0_13ScanTileStateIjLb1EEEEEvT_i)
        /*00b0*/ 	.word	0x00000000


	//----- nvinfo : EIATTR_MIN_STACK_SIZE
	.align		4
.L_74:
        /*00b4*/ 	.byte	0x04, 0x12
        /*00b6*/ 	.short	(.L_76 - .L_75)
	.align		4
.L_75:
        /*00b8*/ 	.word	index@(_ZN3cub18CUB_300001_SM_10006detail11EmptyKernelIvEEvv)
        /*00bc*/ 	.word	0x00000000


	//----- nvinfo : EIATTR_MIN_STACK_SIZE
	.align		4
.L_76:
        /*00c0*/ 	.byte	0x04, 0x12
        /*00c2*/ 	.short	(.L_78 - .L_77)
	.align		4
.L_77:
        /*00c4*/ 	.word	index@(_Z7restorePKjPjS1_i)
        /*00c8*/ 	.word	0x00000000


	//----- nvinfo : EIATTR_MIN_STACK_SIZE
	.align		4
.L_78:
        /*00cc*/ 	.byte	0x04, 0x12
        /*00ce*/ 	.short	(.L_80 - .L_79)
	.align		4
.L_79:
        /*00d0*/ 	.word	index@(_Z9histogramPjPKji)
        /*00d4*/ 	.word	0x00000000
.L_80:


//--------------------- .nv.compat                --------------------------
	.section	.nv.compat,"",@"SHT_CUDA_COMPAT_INFO"
	.align	4
        /*0000*/ 	.byte	0x02, 0x09, 0x00, 0x00, 0x02, 0x02, 0x01, 0x00, 0x02, 0x05, 0x05, 0x00, 0x03, 0x07, 0x01, 0x01
        /*0010*/ 	.byte	0x02, 0x03, 0x00, 0x00, 0x02, 0x06, 0x01, 0x00, 0x04, 0x0b, 0x08, 0x00, 0x09, 0x00, 0x00, 0x00
        /*0020*/ 	.byte	0x00, 0x00, 0x00, 0x00


//--------------------- .nv.info._ZN3cub18CUB_300001_SM_10006detail4scan16DeviceScanKernelINS2_10policy_hubIjjjmN4cuda3std3__44plusIvEEE10Policy1000EPjSC_NS0_13ScanTileStateIjLb1EEES9_NS0_8NullTypeEmjLb0ESF_EEvT0_T1_T2_iT3_T4_T5_ --------------------------
	.section	.nv.info._ZN3cub18CUB_300001_SM_10006detail4scan16DeviceScanKernelINS2_10policy_hubIjjjmN4cuda3std3__44plusIvEEE10Policy1000EPjSC_NS0_13ScanTileStateIjLb1EEES9_NS0_8NullTypeEmjLb0ESF_EEvT0_T1_T2_iT3_T4_T5_,"",@"SHT_CUDA_INFO"
	.sectionflags	@""
	.align	4


	//----- nvinfo : EIATTR_CUDA_API_VERSION
	.align		4
        /*0000*/ 	.byte	0x04, 0x37
        /*0002*/ 	.short	(.L_82 - .L_81)
.L_81:
        /*0004*/ 	.word	0x00000082


	//----- nvinfo : EIATTR_KPARAM_INFO
	.align		4
.L_82:
        /*0008*/ 	.byte	0x04, 0x17
        /*000a*/ 	.short	(.L_84 - .L_83)
.L_83:
        /*000c*/ 	.word	0x00000000
        /*0010*/ 	.short	0x0006
        /*0012*/ 	.short	0x0020
        /*0014*/ 	.byte	0x00, 0xf0, 0x21, 0x00


	//----- nvinfo : EIATTR_KPARAM_INFO
	.align		4
.L_84:
        /*0018*/ 	.byte	0x04, 0x17
        /*001a*/ 	.short	(.L_86 - .L_85)
.L_85:
        /*001c*/ 	.word	0x00000000
        /*0020*/ 	.short	0x0005
        /*0022*/ 	.short	0x001d
        /*0024*/ 	.byte	0x00, 0xf0, 0x05, 0x00


	//----- nvinfo : EIATTR_KPARAM_INFO
	.align		4
.L_86:
        /*0028*/ 	.byte	0x04, 0x17
        /*002a*/ 	.short	(.L_88 - .L_87)
.L_87:
        /*002c*/ 	.word	0x00000000
        /*0030*/ 	.short	0x0004
        /*0032*/ 	.short	0x001c
        /*0034*/ 	.byte	0x00, 0xf0, 0x05, 0x00


	//----- nvinfo : EIATTR_KPARAM_INFO
	.align		4
.L_88:
        /*0038*/ 	.byte	0x04, 0x17
        /*003a*/ 	.short	(.L_90 - .L_89)
.L_89:
        /*003c*/ 	.word	0x00000000
        /*0040*/ 	.short	0x0003
        /*0042*/ 	.short	0x0018
        /*0044*/ 	.byte	0x00, 0xf0, 0x11, 0x00


	//----- nvinfo : EIATTR_KPARAM_INFO
	.align		4
.L_90:
        /*0048*/ 	.byte	0x04, 0x17
        /*004a*/ 	.short	(.L_92 - .L_91)
.L_91:
        /*004c*/ 	.word	0x00000000
        /*0050*/ 	.short	0x0002
        /*0052*/ 	.short	0x0010
        /*0054*/ 	.byte	0x00, 0xf0, 0x21, 0x00


	//----- nvinfo : EIATTR_KPARAM_INFO
	.align		4
.L_92:
        /*0058*/ 	.byte	0x04, 0x17
        /*005a*/ 	.short	(.L_94 - .L_93)
.L_93:
        /*005c*/ 	.word	0x00000000
        /*0060*/ 	.short	0x0001
        /*0062*/ 	.short	0x0008
        /*0064*/ 	.byte	0x00, 0xf5, 0x21, 0x00


	//----- nvinfo : EIATTR_KPARAM_INFO
	.align		4
.L_94:
        /*0068*/ 	.byte	0x04, 0x17
        /*006a*/ 	.short	(.L_96 - .L_95)
.L_95:
        /*006c*/ 	.word	0x00000000
        /*0070*/ 	.short	0x0000
        /*0072*/ 	.short	0x0000
        /*0074*/ 	.byte	0x00, 0xf5, 0x21, 0x00


	//----- nvinfo : EIATTR_SPARSE_MMA_MASK
	.align		4
.L_96:
        /*0078*/ 	.byte	0x03, 0x50
        /*007a*/ 	.short	0x0000


	//----- nvinfo : EIATTR_MAXREG_COUNT
	.align		4
        /*007c*/ 	.byte	0x03, 0x1b
        /*007e*/ 	.short	0x0080


	//----- nvinfo : EIATTR_NUM_BARRIERS
	.align		4
        /*0080*/ 	.byte	0x02, 0x4c
        /*0082*/ 	.byte	0x01
	.zero		1


	//----- nvinfo : EIATTR_MERCURY_ISA_VERSION
	.align		4
        /*0084*/ 	.byte	0x03, 0x5f
        /*0086*/ 	.short	0x0101


	//----- nvinfo : EIATTR_COOP_GROUP_MASK_REGIDS
	.align		4
        /*0088*/ 	.byte	0x04, 0x29
        /*008a*/ 	.short	(.L_98 - .L_97)


	//   ....[0]....
.L_97:
        /*008c*/ 	.word	0xffffffff


	//   ....[1]....
        /*0090*/ 	.word	0xffffffff


	//   ....[2]....
        /*0094*/ 	.word	0xffffffff


	//   ....[3]....
        /*0098*/ 	.word	0xffffffff


	//   ....[4]....
        /*009c*/ 	.word	0xffffffff


	//   ....[5]....
        /*00a0*/ 	.word	0xffffffff


	//   ....[6]....
        /*00a4*/ 	.word	0xffffffff


	//   ....[7]....
        /*00a8*/ 	.word	0xffffffff


	//   ....[8]....
        /*00ac*/ 	.word	0xffffffff


	//   ....[9]....
        /*00b0*/ 	.word	0xffffffff


	//   ....[10]....
        /*00b4*/ 	.word	0xffffffff


	//   ....[11]....
        /*00b8*/ 	.word	0xffffffff


	//   ....[12]....
        /*00bc*/ 	.word	0xffffffff


	//   ....[13]....
        /*00c0*/ 	.word	0xffffffff


	//   ....[14]....
        /*00c4*/ 	.word	0xffffffff


	//   ....[15]....
        /*00c8*/ 	.word	0xffffffff


	//   ....[16]....
        /*00cc*/ 	.word	0xffffffff


	//   ....[17]....
        /*00d0*/ 	.word	0xffffffff


	//   ....[18]....
        /*00d4*/ 	.word	0xffffffff


	//   ....[19]....
        /*00d8*/ 	.word	0xffffffff


	//   ....[20]....
        /*00dc*/ 	.word	0xffffffff


	//   ....[21]....
        /*00e0*/ 	.word	0xffffffff


	//   ....[22]....
        /*00e4*/ 	.word	0xffffffff


	//   ....[23]....
        /*00e8*/ 	.word	0xffffffff


	//   ....[24]....
        /*00ec*/ 	.word	0xffffffff


	//   ....[25]....
        /*00f0*/ 	.word	0xffffffff


	//   ....[26]....
        /*00f4*/ 	.word	0xffffffff


	//   ....[27]....
        /*00f8*/ 	.word	0xffffffff


	//   ....[28]....
        /*00fc*/ 	.word	0xffffffff


	//   ....[29]....
        /*0100*/ 	.word	0xffffffff


	//   ....[30]....
        /*0104*/ 	.word	0xffffffff


	//   ....[31]....
        /*0108*/ 	.word	0xffffffff


	//   ....[32]....
        /*010c*/ 	.word	0xffffffff


	//   ....[33]....
        /*0110*/ 	.word	0xffffffff


	//   ....[34]....
        /*0114*/ 	.word	0xffffffff


	//   ....[35]....
        /*0118*/ 	.word	0xffffffff


	//   ....[36]....
        /*011c*/ 	.word	0xffffffff


	//   ....[37]....
        /*0120*/ 	.word	0xffffffff


	//   ....[38]....
        /*0124*/ 	.word	0xffffffff


	//   ....[39]....
        /*0128*/ 	.word	0xffffffff


	//   ....[40]....
        /*012c*/ 	.word	0xffffffff


	//   ....[41]....
        /*0130*/ 	.word	0xffffffff


	//   ....[42]....
        /*0134*/ 	.word	0xffffffff


	//   ....[43]....
        /*0138*/ 	.word	0xffffffff


	//   ....[44]....
        /*013c*/ 	.word	0xffffffff


	//   ....[45]....
        /*0140*/ 	.word	0xffffffff


	//   ....[46]....
        /*0144*/ 	.word	0xffffffff


	//   ....[47]....
        /*0148*/ 	.word	0xffffffff


	//   ....[48]....
        /*014c*/ 	.word	0xffffffff


	//   ....[49]....
        /*0150*/ 	.word	0xffffffff


	//   ....[50]....
        /*0154*/ 	.word	0xffffffff


	//   ....[51]....
        /*0158*/ 	.word	0xffffffff


	//   ....[52]....
        /*015c*/ 	.word	0xffffffff


	//   ....[53]....
        /*0160*/ 	.word	0xffffffff


	//   ....[54]....
        /*0164*/ 	.word	0xffffffff


	//   ....[55]....
        /*0168*/ 	.word	0xffffffff


	//   ....[56]....
        /*016c*/ 	.word	0xffffffff


	//   ....[57]....
        /*0170*/ 	.word	0xffffffff


	//   ....[58]....
        /*0174*/ 	.word	0xffffffff


	//   ....[59]....
        /*0178*/ 	.word	0xffffffff


	//   ....[60]....
        /*017c*/ 	.word	0x05000008


	//   ....[61]....
        /*0180*/ 	.word	0x05000008


	//   ....[62]....
        /*0184*/ 	.word	0x05000008


	//   ....[63]....
        /*0188*/ 	.word	0x05000008


	//   ....[64]....
        /*018c*/ 	.word	0x05000008


	//   ....[65]....
        /*0190*/ 	.word	0x05000008


	//   ....[66]....
        /*0194*/ 	.word	0x05000008


	//   ....[67]....
        /*0198*/ 	.word	0x05000008


	//   ....[68]....
        /*019c*/ 	.word	0x05000008


	//   ....[69]....
        /*01a0*/ 	.word	0x05000008


	//   ....[70]....
        /*01a4*/ 	.word	0x05000008


	//   ....[71]....
        /*01a8*/ 	.word	0x05000008


	//   ....[72]....
        /*01ac*/ 	.word	0x05000008


	//   ....[73]....
        /*01b0*/ 	.word	0x05000008


	//   ....[74]....
        /*01b4*/ 	.word	0x05000008


	//   ....[75]....
        /*01b8*/ 	.word	0x05000008


	//   ....[76]....
        /*01bc*/ 	.word	0x05000008


	//   ....[77]....
        /*01c0*/ 	.word	0x05000008


	//   ....[78]....
        /*01c4*/ 	.word	0x05000008


	//   ....[79]....
        /*01c8*/ 	.word	0x05000008


	//   ....[80]....
        /*01cc*/ 	.word	0x05000008


	//   ....[81]....
        /*01d0*/ 	.word	0x05000008


	//   ....[82]....
        /*01d4*/ 	.word	0x05000008


	//   ....[83]....
        /*01d8*/ 	.word	0x05000008


	//   ....[84]....
        /*01dc*/ 	.word	0x05000008


	//   ....[85]....
        /*01e0*/ 	.word	0x05000008


	//   ....[86]....
        /*01e4*/ 	.word	0x05000008


	//   ....[87]....
        /*01e8*/ 	.word	0x05000008


	//   ....[88]....
        /*01ec*/ 	.word	0x05000008


	//   ....[89]....
        /*01f0*/ 	.word	0x05000008


	//   ....[90]....
        /*01f4*/ 	.word	0x05000008


	//   ....[91]....
        /*01f8*/ 	.word	0x05000008


	//   ....[92]....
        /*01fc*/ 	.word	0x05000008


	//   ....[93]....
        /*0200*/ 	.word	0x05000008


	//   ....[94]....
        /*0204*/ 	.word	0x05000008


	//   ....[95]....
        /*0208*/ 	.word	0x05000008


	//----- nvinfo : EIATTR_COOP_GROUP_INSTR_OFFSETS
	.align		4
.L_98:
        /*020c*/ 	.byte	0x04, 0x28
        /*020e*/ 	.short	(.L_100 - .L_99)


	//   ....[0]....
.L_99:
        /*0210*/ 	.word	0x00000470


	//   ....[1]....
        /*0214*/ 	.word	0x000006a0


	//   ....[2]....
        /*0218*/ 	.word	0x000006c0


	//   ....[3]....
        /*021c*/ 	.word	0x000006e0


	//   ....[4]....
        /*0220*/ 	.word	0x00000700


	//   ....[5]....
        /*0224*/ 	.word	0x00000720


	//   ....[6]....
        /*0228*/ 	.word	0x00000b20


	//   ....[7]....
        /*022c*/ 	.word	0x00000b40


	//   ....[8]....
        /*0230*/ 	.word	0x00000b60


	//   ....[9]....
        /*0234*/ 	.word	0x00000b80


	//   ....[10]....
        /*0238*/ 	.word	0x00000ba0


	//   ....[11]....
        /*023c*/ 	.word	0x00000fa0


	//   ....[12]....
        /*0240*/ 	.word	0x00001030


	//   ....[13]....
        /*0244*/ 	.word	0x00001090


	//   ....[14]....
        /*0248*/ 	.word	0x00001130


	//   ....[15]....
        /*024c*/ 	.word	0x00001190


	//   ....[16]....
        /*0250*/ 	.word	0x000011d0


	//   ....[17]....
        /*0254*/ 	.word	0x00001220


	//   ....[18]....
        /*0258*/ 	.word	0x00001270


	//   ....[19]....
        /*025c*/ 	.word	0x00001280


	//   ....[20]....
        /*0260*/ 	.word	0x00001360


	//   ....[21]....
        /*0264*/ 	.word	0x000013f0


	//   ....[22]....
        /*0268*/ 	.word	0x00001440


	//   ....[23]....
        /*026c*/ 	.word	0x000014a0


	//   ....[24]....
        /*0270*/ 	.word	0x00001500


	//   ....[25]....
        /*0274*/ 	.word	0x00001540


	//   ....[26]....
        /*0278*/ 	.word	0x00001580


	//   ....[27]....
        /*027c*/ 	.word	0x000015c0


	//   ....[28]....
        /*0280*/ 	.word	0x000015d0


	//   ....[29]....
        /*0284*/ 	.word	0x00001a50


	//   ....[30]....
        /*0288*/ 	.word	0x00002410


	//   ....[31]....
        /*028c*/ 	.word	0x00002640


	//   ....[32]....
        /*0290*/ 	.word	0x00002660


	//   ....[33]....
        /*0294*/ 	.word	0x00002680


	//   ....[34]....
        /*0298*/ 	.word	0x000026a0


	//   ....[35]....
        /*029c*/ 	.word	0x000026c0


	//   ....[36]....
        /*02a0*/ 	.word	0x00002a50


	//   ....[37]....
        /*02a4*/ 	.word	0x00002a70


	//   ....[38]....
        /*02a8*/ 	.word	0x00002a90


	//   ....[39]....
        /*02ac*/ 	.word	0x00002ab0


	//   ....[40]....
        /*02b0*/ 	.word	0x00002ad0


	//   ....[41]....
        /*02b4*/ 	.word	0x00002ed0


	//   ....[42]....
        /*02b8*/ 	.word	0x00002f60


	//   ....[43]....
        /*02bc*/ 	.word	0x00002fc0


	//   ....[44]....
        /*02c0*/ 	.word	0x00003030


	//   ....[45]....
        /*02c4*/ 	.word	0x00003090


	//   ....[46]....
        /*02c8*/ 	.word	0x000030f0


	//   ....[47]....
        /*02cc*/ 	.word	0x00003140


	//   ....[48]....
        /*02d0*/ 	.word	0x000031a0


	//   ....[49]....
        /*02d4*/ 	.word	0x000031b0


	//   ....[50]....
        /*02d8*/ 	.word	0x00003290


	//   ....[51]....
        /*02dc*/ 	.word	0x00003320


	//   ....[52]....
        /*02e0*/ 	.word	0x00003370


	//   ....[53]....
        /*02e4*/ 	.word	0x000033e0


	//   ....[54]....
        /*02e8*/ 	.word	0x00003440


	//   ....[55]....
        /*02ec*/ 	.word	0x00003490


	//   ....[56]....
        /*02f0*/ 	.word	0x000034f0


	//   ....[57]....
        /*02f4*/ 	.word	0x00003530


	//   ....[58]....
        /*02f8*/ 	.word	0x00003540


	//   ....[59]....
        /*02fc*/ 	.word	0x000039d0


	//   ....[60]....
        /*0300*/ 	.word	0x00003f90


	//   ....[61]....
        /*0304*/ 	.word	0x00004010


	//   ....[62]....
        /*0308*/ 	.word	0x000040b0


	//   ....[63]....
        /*030c*/ 	.word	0x000041a0


	//   ....[64]....
        /*0310*/ 	.word	0x00004220


	//   ....[65]....
        /*0314*/ 	.word	0x000042a0


	//   ....[66]....
        /*0318*/ 	.word	0x00004320


	//   ....[67]....
        /*031c*/ 	.word	0x000043a0


	//   ....[68]....
        /*0320*/ 	.word	0x00004440


	//   ....[69]....
        /*0324*/ 	.word	0x000044b0


	//   ....[70]....
        /*0328*/ 	.word	0x00004530


	//   ....[71]....
        /*032c*/ 	.word	0x000045b0


	//   ....[72]....
        /*0330*/ 	.word	0x00004660


	//   ....[73]....
        /*0334*/ 	.word	0x000046e0


	//   ....[74]....
        /*0338*/ 	.word	0x00004750


	//   ....[75]....
        /*033c*/ 	.word	0x000047c0


	//   ....[76]....
        /*0340*/ 	.word	0x00004830


	//   ....[77]....
        /*0344*/ 	.word	0x00004890


	//   ....[78]....
        /*0348*/ 	.word	0x00004900


	//   ....[79]....
        /*034c*/ 	.word	0x00004980


	//   ....[80]....
        /*0350*/ 	.word	0x00004a20


	//   ....[81]....
        /*0354*/ 	.word	0x00004af0


	//   ....[82]....
        /*0358*/ 	.word	0x00004b70


	//   ....[83]....
        /*035c*/ 	.word	0x00004c10


	//   ....[84]....
        /*0360*/ 	.word	0x00004ca0


	//   ....[85]....
        /*0364*/ 	.word	0x00004d10


	//   ....[86]....
        /*0368*/ 	.word	0x00004db0


	//   ....[87]....
        /*036c*/ 	.word	0x00004e20


	//   ....[88]....
        /*0370*/ 	.word	0x00004ea0


	//   ....[89]....
        /*0374*/ 	.word	0x00004f20


	//   ....[90]....
        /*0378*/ 	.word	0x00004fd0


	//   ....[91]....
        /*037c*/ 	.word	0x00005070


	//   ....[92]....
        /*0380*/ 	.word	0x00005100


	//   ....[93]....
        /*0384*/ 	.word	0x000051a0


	//   ....[94]....
        /*0388*/ 	.word	0x00005220


	//   ....[95]....
        /*038c*/ 	.word	0x00005280


	//----- nvinfo : EIATTR_VRC_CTA_INIT_COUNT
	.align		4
.L_100:
        /*0390*/ 	.byte	0x02, 0x4a
	.zero		1
	.zero		1


	//----- nvinfo : EIATTR_EXIT_INSTR_OFFSETS
	.align		4
        /*0394*/ 	.byte	0x04, 0x1c
        /*0396*/ 	.short	(.L_102 - .L_101)


	//   ....[0]....
.L_101:
        /*0398*/ 	.word	0x00001cc0


	//   ....[1]....
        /*039c*/ 	.word	0x00001cf0


	//   ....[2]....
        /*03a0*/ 	.word	0x00003f20


	//   ....[3]....
        /*03a4*/ 	.word	0x00003f40


	//----- nvinfo : EIATTR_MAX_THREADS
	.align		4
.L_102:
        /*03a8*/ 	.byte	0x04, 0x05
        /*03aa*/ 	.short	(.L_104 - .L_103)
.L_103:
        /*03ac*/ 	.word	0x000001a0
        /*03b0*/ 	.word	0x00000001
        /*03b4*/ 	.word	0x00000001


	//----- nvinfo : EIATTR_CRS_STACK_SIZE
	.align		4
.L_104:
        /*03b8*/ 	.byte	0x04, 0x1e
        /*03ba*/ 	.short	(.L_106 - .L_105)
.L_105:
        /*03bc*/ 	.word	0x00000000


	//----- nvinfo : EIATTR_CBANK_PARAM_SIZE
	.align		4
.L_106:
        /*03c0*/ 	.byte	0x03, 0x19
        /*03c2*/ 	.short	0x0028


	//----- nvinfo : EIATTR_PARAM_CBANK
	.align		4
        /*03c4*/ 	.byte	0x04, 0x0a
        /*03c6*/ 	.short	(.L_108 - .L_107)
	.align		4
.L_107:
        /*03c8*/ 	.word	index@(.nv.constant0._ZN3cub18CUB_300001_SM_10006detail4scan16DeviceScanKernelINS2_10policy_hubIjjjmN4cuda3std3__44plusIvEEE10Policy1000EPjSC_NS0_13ScanTileStateIjLb1EEES9_NS0_8NullTypeEmjLb0ESF_EEvT0_T1_T2_iT3_T4_T5_)
        /*03cc*/ 	.short	0x0380
        /*03ce*/ 	.short	0x0028


	//----- nvinfo : EIATTR_SW_WAR
	.align		4
.L_108:
        /*03d0*/ 	.byte	0x04, 0x36
        /*03d2*/ 	.short	(.L_110 - .L_109)
.L_109:
        /*03d4*/ 	.word	0x00000008
.L_110:


//--------------------- .nv.info._ZN3cub18CUB_300001_SM_10006detail4scan16DeviceScanKernelINS2_10policy_hubIjjjjN4cuda3std3__44plusIvEEE10Policy1000EPjSC_NS0_13ScanTileStateIjLb1EEES9_NS0_8NullTypeEjjLb0ESF_EEvT0_T1_T2_iT3_T4_T5_ --------------------------
	.section	.nv.info._ZN3cub18CUB_300001_SM_10006detail4scan16DeviceScanKernelINS2_10policy_hubIjjjjN4cuda3std3__44plusIvEEE10Policy1000EPjSC_NS0_13ScanTileStateIjLb1EEES9_NS0_8NullTypeEjjLb0ESF_EEvT0_T1_T2_iT3_T4_T5_,"",@"SHT_CUDA_INFO"
	.sectionflags	@""
	.align	4


	//----- nvinfo : EIATTR_CUDA_API_VERSION
	.align		4
        /*0000*/ 	.byte	0x04, 0x37
        /*0002*/ 	.short	(.L_112 - .L_111)
.L_111:
        /*0004*/ 	.word	0x00000082


	//----- nvinfo : EIATTR_KPARAM_INFO
	.align		4
.L_112:
        /*0008*/ 	.byte	0x04, 0x17
        /*000a*/ 	.short	(.L_114 - .L_113)
.L_113:
        /*000c*/ 	.word	0x00000000
        /*0010*/ 	.short	0x0006
        /*0012*/ 	.short	0x0020
        /*0014*/ 	.byte	0x00, 0xf0, 0x11, 0x00


	//----- nvinfo : EIATTR_KPARAM_INFO
	.align		4
.L_114:
        /*0018*/ 	.byte	0x04, 0x17
        /*001a*/ 	.short	(.L_116 - .L_115)
.L_115:
        /*001c*/ 	.word	0x00000000
        /*0020*/ 	.short	0x0005
        /*0022*/ 	.short	0x001d
        /*0024*/ 	.byte	0x00, 0xf0, 0x05, 0x00


	//----- nvinfo : EIATTR_KPARAM_INFO
	.align		4
.L_116:
        /*0028*/ 	.byte	0x04, 0x17
        /*002a*/ 	.short	(.L_118 - .L_117)
.L_117:
        /*002c*/ 	.word	0x00000000
        /*0030*/ 	.short	0x0004
        /*0032*/ 	.short	0x001c
        /*0034*/ 	.byte	0x00, 0xf0, 0x05, 0x00


	//----- nvinfo : EIATTR_KPARAM_INFO
	.align		4
.L_118:
        /*0038*/ 	.byte	0x04, 0x17
        /*003a*/ 	.short	(.L_120 - .L_119)
.L_119:
        /*003c*/ 	.word	0x00000000
        /*0040*/ 	.short	0x0003
        /*0042*/ 	.short	0x0018
        /*0044*/ 	.byte	0x00, 0xf0, 0x11, 0x00


	//----- nvinfo : EIATTR_KPARAM_INFO
	.align		4
.L_120:
        /*0048*/ 	.byte	0x04, 0x17
        /*004a*/ 	.short	(.L_122 - .L_121)
.L_121:
        /*004c*/ 	.word	0x00000000
        /*0050*/ 	.short	0x0002
        /*0052*/ 	.short	0x0010
        /*0054*/ 	.byte	0x00, 0xf0, 0x21, 0x00


	//----- nvinfo : EIATTR_KPARAM_INFO
	.align		4
.L_122:
        /*0058*/ 	.byte	0x04, 0x17
        /*005a*/ 	.short	(.L_124 - .L_123)
.L_123:
        /*005c*/ 	.word	0x00000000
        /*0060*/ 	.short	0x0001
        /*0062*/ 	.short	0x0008
        /*0064*/ 	.byte	0x00, 0xf5, 0x21, 0x00


	//----- nvinfo : EIATTR_KPARAM_INFO
	.align		4
.L_124:
        /*0068*/ 	.byte	0x04, 0x17
        /*006a*/ 	.short	(.L_126 - .L_125)
.L_125:
        /*006c*/ 	.word	0x00000000
        /*0070*/ 	.short	0x0000
        /*0072*/ 	.short	0x0000
        /*0074*/ 	.byte	0x00, 0xf5, 0x21, 0x00


	//----- nvinfo : EIATTR_SPARSE_MMA_MASK
	.align		4
.L_126:
        /*0078*/ 	.byte	0x03, 0x50
        /*007a*/ 	.short	0x0000


	//----- nvinfo : EIATTR_MAXREG_COUNT
	.align		4
        /*007c*/ 	.byte	0x03, 0x1b
        /*007e*/ 	.short	0x00a8


	//----- nvinfo : EIATTR_NUM_BARRIERS
	.align		4
        /*0080*/ 	.byte	0x02, 0x4c
        /*0082*/ 	.byte	0x01
	.zero		1


	//----- nvinfo : EIATTR_MERCURY_ISA_VERSION
	.align		4
        /*0084*/ 	.byte	0x03, 0x5f
        /*0086*/ 	.short	0x0101


	//----- nvinfo : EIATTR_UNUSED_LOAD_BYTE_OFFSET
	.align		4
        /*0088*/ 	.byte	0x04, 0x44
        /*008a*/ 	.short	(.L_128 - .L_127)


	//   ....[0]....
.L_127:
        /*008c*/ 	.word	0x000029a0
        /*0090*/ 	.word	0x00000fff


	//----- nvinfo : EIATTR_COOP_GROUP_MASK_REGIDS
	.align		4
.L_128:
        /*0094*/ 	.byte	0x04, 0x29
        /*0096*/ 	.short	(.L_130 - .L_129)


	//   ....[0]....
.L_129:
        /*0098*/ 	.word	0xffffffff


	//   ....[1]....
        /*009c*/ 	.word	0xffffffff


	//   ....[2]....
        /*00a0*/ 	.word	0xffffffff


	//   ....[3]....
        /*00a4*/ 	.word	0xffffffff


	//   ....[4]....
        /*00a8*/ 	.word	0xffffffff


	//   ....[5]....
        /*00ac*/ 	.word	0xffffffff


	//   ....[6]....
        /*00b0*/ 	.word	0xffffffff


	//   ....[7]....
        /*00b4*/ 	.word	0xffffffff


	//   ....[8]....
        /*00b8*/ 	.word	0xffffffff


	//   ....[9]....
        /*00bc*/ 	.word	0xffffffff


	//   ....[10]....
        /*00c0*/ 	.word	0xffffffff


	//   ....[11]....
        /*00c4*/ 	.word	0xffffffff


	//   ....[12]....
        /*00c8*/ 	.word	0xffffffff


	//   ....[13]....
        /*00cc*/ 	.word	0xffffffff


	//   ....[14]....
        /*00d0*/ 	.word	0xffffffff


	//   ....[15]....
        /*00d4*/ 	.word	0xffffffff


	//   ....[16]....
        /*00d8*/ 	.word	0xffffffff


	//   ....[17]....
        /*00dc*/ 	.word	0xffffffff


	//   ....[18]....
        /*00e0*/ 	.word	0xffffffff


	//   ....[19]....
        /*00e4*/ 	.word	0xffffffff


	//   ....[20]....
        /*00e8*/ 	.word	0xffffffff


	//   ....[21]....
        /*00ec*/ 	.word	0xffffffff


	//   ....[22]....
        /*00f0*/ 	.word	0xffffffff


	//   ....[23]....
        /*00f4*/ 	.word	0xffffffff


	//   ....[24]....
        /*00f8*/ 	.word	0xffffffff


	//   ....[25]....
        /*00fc*/ 	.word	0xffffffff


	//   ....[26]....
        /*0100*/ 	.word	0xffffffff


	//   ....[27]....
        /*0104*/ 	.word	0xffffffff


	//   ....[28]....
        /*0108*/ 	.word	0xffffffff


	//   ....[29]....
        /*010c*/ 	.word	0xffffffff


	//   ....[30]....
        /*0110*/ 	.word	0xffffffff


	//   ....[31]....
        /*0114*/ 	.word	0xffffffff


	//   ....[32]....
        /*0118*/ 	.word	0xffffffff


	//   ....[33]....
        /*011c*/ 	.word	0xffffffff


	//   ....[34]....
        /*0120*/ 	.word	0xffffffff


	//   ....[35]....
        /*0124*/ 	.word	0xffffffff


	//   ....[36]....
        /*0128*/ 	.word	0xffffffff


	//   ....[37]....
        /*012c*/ 	.word	0xffffffff


	//   ....[38]....
        /*0130*/ 	.word	0xffffffff


	//   ....[39]....
        /*0134*/ 	.word	0xffffffff


	//   ....[40]....
        /*0138*/ 	.word	0xffffffff


	//   ....[41]....
        /*013c*/ 	.word	0xffffffff


	//   ....[42]....
        /*0140*/ 	.word	0xffffffff


	//   ....[43]....
        /*0144*/ 	.word	0xffffffff


	//   ....[44]....
        /*0148*/ 	.word	0xffffffff


	//   ....[45]....
        /*014c*/ 	.word	0xffffffff


	//   ....[46]....
        /*0150*/ 	.word	0xffffffff


	//   ....[47]....
        /*0154*/ 	.word	0xffffffff


	//   ....[48]....
        /*0158*/ 	.word	0xffffffff


	//   ....[49]....
        /*015c*/ 	.word	0xffffffff


	//   ....[50]....
        /*0160*/ 	.word	0xffffffff


	//   ....[51]....
        /*0164*/ 	.word	0xffffffff


	//   ....[52]....
        /*0168*/ 	.word	0xffffffff


	//   ....[53]....
        /*016c*/ 	.word	0xffffffff


	//   ....[54]....
        /*0170*/ 	.word	0xffffffff


	//   ....[55]....
        /*0174*/ 	.word	0xffffffff


	//   ....[56]....
        /*0178*/ 	.word	0xffffffff


	//   ....[57]....
        /*017c*/ 	.word	0xffffffff


	//   ....[58]....
        /*0180*/ 	.word	0xffffffff


	//   ....[59]....
        /*0184*/ 	.word	0xffffffff


	//   ....[60]....
        /*0188*/ 	.word	0x05000015


	//   ....[61]....
        /*018c*/ 	.word	0x05000015


	//   ....[62]....
        /*0190*/ 	.word	0x05000015


	//   ....[63]....
        /*0194*/ 	.word	0x05000015


	//   ....[64]....
        /*0198*/ 	.word	0x05000015


	//   ....[65]....
        /*019c*/ 	.word	0x05000015


	//   ....[66]....
        /*01a0*/ 	.word	0x05000015


	//   ....[67]....
        /*01a4*/ 	.word	0x05000015


	//   ....[68]....
        /*01a8*/ 	.word	0x05000015


	//   ....[69]....
        /*01ac*/ 	.word	0x05000015


	//   ....[70]....
        /*01b0*/ 	.word	0x05000015


	//   ....[71]....
        /*01b4*/ 	.word	0x05000015


	//   ....[72]....
        /*01b8*/ 	.word	0x05000015


	//   ....[73]....
        /*01bc*/ 	.word	0x05000015


	//   ....[74]....
        /*01c0*/ 	.word	0x05000015


	//   ....[75]....
        /*01c4*/ 	.word	0x05000015


	//   ....[76]....
        /*01c8*/ 	.word	0x05000015


	//   ....[77]....
        /*01cc*/ 	.word	0x05000015


	//   ....[78]....
        /*01d0*/ 	.word	0x05000015


	//   ....[79]....
        /*01d4*/ 	.word	0x05000015


	//   ....[80]....
        /*01d8*/ 	.word	0x05000015


	//   ....[81]....
        /*01dc*/ 	.word	0x05000015


	//   ....[82]....
        /*01e0*/ 	.word	0x05000015


	//   ....[83]....
        /*01e4*/ 	.word	0x05000015


	//   ....[84]....
        /*01e8*/ 	.word	0x05000015


	//   ....[85]....
        /*01ec*/ 	.word	0x05000015


	//   ....[86]....
        /*01f0*/ 	.word	0x05000015


	//   ....[87]....
        /*01f4*/ 	.word	0x05000015


	//   ....[88]....
        /*01f8*/ 	.word	0x05000015


	//   ....[89]....
        /*01fc*/ 	.word	0x05000015


	//   ....[90]....
        /*0200*/ 	.word	0x05000015


	//   ....[91]....
        /*0204*/ 	.word	0x05000015


	//   ....[92]....
        /*0208*/ 	.word	0x05000015


	//   ....[93]....
        /*020c*/ 	.word	0x05000015


	//   ....[94]....
        /*0210*/ 	.word	0x05000015


	//   ....[95]....
        /*0214*/ 	.word	0x05000015


	//----- nvinfo : EIATTR_COOP_GROUP_INSTR_OFFSETS
	.align		4
.L_130:
        /*0218*/ 	.byte	0x04, 0x28
        /*021a*/ 	.short	(.L_132 - .L_131)


	//   ....[0]....
.L_131:
        /*021c*/ 	.word	0x000004b0


	//   ....[1]....
        /*0220*/ 	.word	0x00000680


	//   ....[2]....
        /*0224*/ 	.word	0x000006a0


	//   ....[3]....
        /*0228*/ 	.word	0x000006c0


	//   ....[4]....
        /*022c*/ 	.word	0x000006e0


	//   ....[5]....
        /*0230*/ 	.word	0x00000700


	//   ....[6]....
        /*0234*/ 	.word	0x00000ae0


	//   ....[7]....
        /*0238*/ 	.word	0x00000b00


	//   ....[8]....
        /*023c*/ 	.word	0x00000b20


	//   ....[9]....
        /*0240*/ 	.word	0x00000b40


	//   ....[10]....
        /*0244*/ 	.word	0x00000b60


	//   ....[11]....
        /*0248*/ 	.word	0x00000f10


	//   ....[12]....
        /*024c*/ 	.word	0x000010e0


	//   ....[13]....
        /*0250*/ 	.word	0x00001140


	//   ....[14]....
        /*0254*/ 	.word	0x000011d0


	//   ....[15]....
        /*0258*/ 	.word	0x00001230


	//   ....[16]....
        /*025c*/ 	.word	0x00001280


	//   ....[17]....
        /*0260*/ 	.word	0x000012e0


	//   ....[18]....
        /*0264*/ 	.word	0x00001320


	//   ....[19]....
        /*0268*/ 	.word	0x00001330


	//   ....[20]....
        /*026c*/ 	.word	0x00001410


	//   ....[21]....
        /*0270*/ 	.word	0x000015e0


	//   ....[22]....
        /*0274*/ 	.word	0x00001630


	//   ....[23]....
        /*0278*/ 	.word	0x00001690


	//   ....[24]....
        /*027c*/ 	.word	0x000016f0


	//   ....[25]....
        /*0280*/ 	.word	0x00001730


	//   ....[26]....
        /*0284*/ 	.word	0x00001770


	//   ....[27]....
        /*0288*/ 	.word	0x000017b0


	//   ....[28]....
        /*028c*/ 	.word	0x000017c0


	//   ....[29]....
        /*0290*/ 	.word	0x00001be0


	//   ....[30]....
        /*0294*/ 	.word	0x000026c0


	//   ....[31]....
        /*0298*/ 	.word	0x00002890


	//   ....[32]....
        /*029c*/ 	.word	0x000028b0


	//   ....[33]....
        /*02a0*/ 	.word	0x000028d0


	//   ....[34]....
        /*02a4*/ 	.word	0x000028f0


	//   ....[35]....
        /*02a8*/ 	.word	0x00002910


	//   ....[36]....
        /*02ac*/ 	.word	0x00002c90


	//   ....[37]....
        /*02b0*/ 	.word	0x00002cb0


	//   ....[38]....
        /*02b4*/ 	.word	0x00002cd0


	//   ....[39]....
        /*02b8*/ 	.word	0x00002cf0


	//   ....[40]....
        /*02bc*/ 	.word	0x00002d10


	//   ....[41]....
        /*02c0*/ 	.word	0x000030d0


	//   ....[42]....
        /*02c4*/ 	.word	0x000032a0


	//   ....[43]....
        /*02c8*/ 	.word	0x00003300


	//   ....[44]....
        /*02cc*/ 	.word	0x00003360


	//   ....[45]....
        /*02d0*/ 	.word	0x000033c0


	//   ....[46]....
        /*02d4*/ 	.word	0x00003420


	//   ....[47]....
        /*02d8*/ 	.word	0x00003490


	//   ....[48]....
        /*02dc*/ 	.word	0x000034e0


	//   ....[49]....
        /*02e0*/ 	.word	0x000034f0


	//   ....[50]....
        /*02e4*/ 	.word	0x000035d0


	//   ....[51]....
        /*02e8*/ 	.word	0x000037a0


	//   ....[52]....
        /*02ec*/ 	.word	0x000037f0


	//   ....[53]....
        /*02f0*/ 	.word	0x00003860


	//   ....[54]....
        /*02f4*/ 	.word	0x000038c0


	//   ....[55]....
        /*02f8*/ 	.word	0x00003910


	//   ....[56]....
        /*02fc*/ 	.word	0x00003970


	//   ....[57]....
        /*0300*/ 	.word	0x000039b0


	//   ....[58]....
        /*0304*/ 	.word	0x000039c0


	//   ....[59]....
        /*0308*/ 	.word	0x00003e90


	//   ....[60]....
        /*030c*/ 	.word	0x00004470


	//   ....[61]....
        /*0310*/ 	.word	0x000044f0


	//   ....[62]....
        /*0314*/ 	.word	0x00004580


	//   ....[63]....
        /*0318*/ 	.word	0x00004670


	//   ....[64]....
        /*031c*/ 	.word	0x00004700


	//   ....[65]....
        /*0320*/ 	.word	0x00004790


	//   ....[66]....
        /*0324*/ 	.word	0x00004830


	//   ....[67]....
        /*0328*/ 	.word	0x000048b0


	//   ....[68]....
        /*032c*/ 	.word	0x000048e0


	//   ....[69]....
        /*0330*/ 	.word	0x00004980


	//   ....[70]....
        /*0334*/ 	.word	0x00004a00


	//   ....[71]....
        /*0338*/ 	.word	0x00004a80


	//   ....[72]....
        /*033c*/ 	.word	0x00004b40


	//   ....[73]....
        /*0340*/ 	.word	0x00004bd0


	//   ....[74]....
        /*0344*/ 	.word	0x00004c50


	//   ....[75]....
        /*0348*/ 	.word	0x00004cd0


	//   ....[76]....
        /*034c*/ 	.word	0x00004d50


	//   ....[77]....
        /*0350*/ 	.word	0x00004d80


	//   ....[78]....
        /*0354*/ 	.word	0x00004e20


	//   ....[79]....
        /*0358*/ 	.word	0x00004ea0


	//   ....[80]....
        /*035c*/ 	.word	0x00004f30


	//   ....[81]....
        /*0360*/ 	.word	0x00004fe0


	//   ....[82]....
        /*0364*/ 	.word	0x00005090


	//   ....[83]....
        /*0368*/ 	.word	0x00005120


	//   ....[84]....
        /*036c*/ 	.word	0x000051b0


	//   ....[85]....
        /*0370*/ 	.word	0x00005230


	//   ....[86]....
        /*0374*/ 	.word	0x00005270


	//   ....[87]....
        /*0378*/ 	.word	0x00005320


	//   ....[88]....
        /*037c*/ 	.word	0x000053a0


	//   ....[89]....
        /*0380*/ 	.word	0x00005420


	//   ....[90]....
        /*0384*/ 	.word	0x000054e0


	//   ....[91]....
        /*0388*/ 	.word	0x00005580


	//   ....[92]....
        /*038c*/ 	.word	0x00005610


	//   ....[93]....
        /*0390*/ 	.word	0x000056a0


	//   ....[94]....
        /*0394*/ 	.word	0x00005710


	//   ....[95]....
        /*0398*/ 	.word	0x00005790


	//----- nvinfo : EIATTR_VRC_CTA_INIT_COUNT
	.align		4
.L_132:
        /*039c*/ 	.byte	0x02, 0x4a
	.zero		1
	.zero		1


	//----- nvinfo : EIATTR_EXIT_INSTR_OFFSETS
	.align		4
        /*03a0*/ 	.byte	0x04, 0x1c
        /*03a2*/ 	.short	(.L_134 - .L_133)


	//   ....[0]....
.L_133:
        /*03a4*/ 	.word	0x00001eb0


	//   ....[1]....
        /*03a8*/ 	.word	0x00001ed0


	//   ....[2]....
        /*03ac*/ 	.word	0x00004400


	//   ....[3]....
        /*03b0*/ 	.word	0x00004420


	//----- nvinfo : EIATTR_MAX_THREADS
	.align		4
.L_134:
        /*03b4*/ 	.byte	0x04, 0x05
        /*03b6*/ 	.short	(.L_136 - .L_135)
.L_135:
        /*03b8*/ 	.word	0x00000180
        /*03bc*/ 	.word	0x00000001
        /*03c0*/ 	.word	0x00000001


	//----- nvinfo : EIATTR_CRS_STACK_SIZE
	.align		4
.L_136:
        /*03c4*/ 	.byte	0x04, 0x1e
        /*03c6*/ 	.short	(.L_138 - .L_137)
.L_137:
        /*03c8*/ 	.word	0x00000000


	//----- nvinfo : EIATTR_CBANK_PARAM_SIZE
	.align		4
.L_138:
        /*03cc*/ 	.byte	0x03, 0x19
        /*03ce*/ 	.short	0x0024


	//----- nvinfo : EIATTR_PARAM_CBANK
	.align		4
        /*03d0*/ 	.byte	0x04, 0x0a
        /*03d2*/ 	.short	(.L_140 - .L_139)
	.align		4
.L_139:
        /*03d4*/ 	.word	index@(.nv.constant0._ZN3cub18CUB_300001_SM_10006detail4scan16DeviceScanKernelINS2_10policy_hubIjjjjN4cuda3std3__44plusIvEEE10Policy1000EPjSC_NS0_13ScanTileStateIjLb1EEES9_NS0_8NullTypeEjjLb0ESF_EEvT0_T1_T2_iT3_T4_T5_)
        /*03d8*/ 	.short	0x0380
        /*03da*/ 	.short	0x0024


	//----- nvinfo : EIATTR_SW_WAR
	.align		4
.L_140:
        /*03dc*/ 	.byte	0x04, 0x36
        /*03de*/ 	.short	(.L_142 - .L_141)
.L_141:
        /*03e0*/ 	.word	0x00000008
.L_142:


//--------------------- .nv.info._ZN3cub18CUB_300001_SM_10006detail4scan20DeviceScanInitKernelINS0_13ScanTileStateIjLb1EEEEEvT_i --------------------------
	.section	.nv.info._ZN3cub18CUB_300001_SM_10006detail4scan20DeviceScanInitKernelINS0_13ScanTileStateIjLb1EEEEEvT_i,"",@"SHT_CUDA_INFO"
	.sectionflags	@""
	.align	4


	//----- nvinfo : EIATTR_CUDA_API_VERSION
	.align		4
        /*0000*/ 	.byte	0x04, 0x37
        /*0002*/ 	.short	(.L_144 - .L_143)
.L_143:
        /*0004*/ 	.word	0x00000082


	//----- nvinfo : EIATTR_KPARAM_INFO
	.align		4
.L_144:
        /*0008*/ 	.byte	0x04, 0x17
        /*000a*/ 	.short	(.L_146 - .L_145)
.L_145:
        /*000c*/ 	.word	0x00000000
        /*0010*/ 	.short	0x0001
        /*0012*/ 	.short	0x0008
        /*0014*/ 	.byte	0x00, 0xf0, 0x11, 0x00


	//----- nvinfo : EIATTR_KPARAM_INFO
	.align		4
.L_146:
        /*0018*/ 	.byte	0x04, 0x17
        /*001a*/ 	.short	(.L_148 - .L_147)
.L_147:
        /*001c*/ 	.word	0x00000000
        /*0020*/ 	.short	0x0000
        /*0022*/ 	.short	0x0000
        /*0024*/ 	.byte	0x00, 0xf0, 0x21, 0x00


	//----- nvinfo : EIATTR_SPARSE_MMA_MASK
	.align		4
.L_148:
        /*0028*/ 	.byte	0x03, 0x50
        /*002a*/ 	.short	0x0000


	//----- nvinfo : EIATTR_MAXREG_COUNT
	.align		4
        /*002c*/ 	.byte	0x03, 0x1b
        /*002e*/ 	.short	0x00ff


	//----- nvinfo : EIATTR_MERCURY_ISA_VERSION
	.align		4
        /*0030*/ 	.byte	0x03, 0x5f
        /*0032*/ 	.short	0x0101


	//----- nvinfo : EIATTR_VRC_CTA_INIT_COUNT
	.align		4
        /*0034*/ 	.byte	0x02, 0x4a
	.zero		1
	.zero		1


	//----- nvinfo : EIATTR_EXIT_INSTR_OFFSETS
	.align		4
        /*0038*/ 	.byte	0x04, 0x1c
        /*003a*/ 	.short	(.L_150 - .L_149)


	//   ....[0]....
.L_149:
        /*003c*/ 	.word	0x000000f0


	//   ....[1]....
        /*0040*/ 	.word	0x00000130


	//----- nvinfo : EIATTR_CBANK_PARAM_SIZE
	.align		4
.L_150:
        /*0044*/ 	.byte	0x03, 0x19
        /*0046*/ 	.short	0x000c


	//----- nvinfo : EIATTR_PARAM_CBANK
	.align		4
        /*0048*/ 	.byte	0x04, 0x0a
        /*004a*/ 	.short	(.L_152 - .L_151)
	.align		4
.L_151:
        /*004c*/ 	.word	index@(.nv.constant0._ZN3cub18CUB_300001_SM_10006detail4scan20DeviceScanInitKernelINS0_13ScanTileStateIjLb1EEEEEvT_i)
        /*0050*/ 	.short	0x0380
        /*0052*/ 	.short	0x000c


	//----- nvinfo : EIATTR_SW_WAR
	.align		4
.L_152:
        /*0054*/ 	.byte	0x04, 0x36
        /*0056*/ 	.short	(.L_154 - .L_153)
.L_153:
        /*0058*/ 	.word	0x00000008
.L_154:


//--------------------- .nv.info._ZN3cub18CUB_300001_SM_10006detail11EmptyKernelIvEEvv --------------------------
	.section	.nv.info._ZN3cub18CUB_300001_SM_10006detail11EmptyKernelIvEEvv,"",@"SHT_CUDA_INFO"
	.sectionflags	@""
	.align	4


	//----- nvinfo : EIATTR_CUDA_API_VERSION
	.align		4
        /*0000*/ 	.byte	0x04, 0x37
        /*0002*/ 	.short	(.L_156 - .L_155)
.L_155:
        /*0004*/ 	.word	0x00000082


	//----- nvinfo : EIATTR_SPARSE_MMA_MASK
	.align		4
.L_156:
        /*0008*/ 	.byte	0x03, 0x50
        /*000a*/ 	.short	0x0000


	//----- nvinfo : EIATTR_MAXREG_COUNT
	.align		4
        /*000c*/ 	.byte	0x03, 0x1b
        /*000e*/ 	.short	0x00ff


	//----- nvinfo : EIATTR_MERCURY_ISA_VERSION
	.align		4
        /*0010*/ 	.byte	0x03, 0x5f
        /*0012*/ 	.short	0x0101


	//----- nvinfo : EIATTR_VRC_CTA_INIT_COUNT
	.align		4
        /*0014*/ 	.byte	0x02, 0x4a
	.zero		1
	.zero		1


	//----- nvinfo : EIATTR_EXIT_INSTR_OFFSETS
	.align		4
        /*0018*/ 	.byte	0x04, 0x1c
        /*001a*/ 	.short	(.L_158 - .L_157)


	//   ....[0]....
.L_157:
        /*001c*/ 	.word	0x00000010


	//----- nvinfo : EIATTR_SW_WAR
	.align		4
.L_158:
        /*0020*/ 	.byte	0x04, 0x36
        /*0022*/ 	.short	(.L_160 - .L_159)
.L_159:
        /*0024*/ 	.word	0x00000008
.L_160:


//--------------------- .nv.info._Z7restorePKjPjS1_i --------------------------
	.section	.nv.info._Z7restorePKjPjS1_i,"",@"SHT_CUDA_INFO"
	.sectionflags	@""
	.align	4


	//----- nvinfo : EIATTR_CUDA_API_VERSION
	.align		4
        /*0000*/ 	.byte	0x04, 0x37
        /*0002*/ 	.short	(.L_162 - .L_161)
.L_161:
        /*0004*/ 	.word	0x00000082


	//----- nvinfo : EIATTR_KPARAM_INFO
	.align		4
.L_162:
        /*0008*/ 	.byte	0x04, 0x17
        /*000a*/ 	.short	(.L_164 - .L_163)
.L_163:
        /*000c*/ 	.word	0x00000000
        /*0010*/ 	.short	0x0003
        /*0012*/ 	.short	0x0018
        /*0014*/ 	.byte	0x00, 0xf0, 0x11, 0x00


	//----- nvinfo : EIATTR_KPARAM_INFO
	.align		4
.L_164:
        /*0018*/ 	.byte	0x04, 0x17
        /*001a*/ 	.short	(.L_166 - .L_165)
.L_165:
        /*001c*/ 	.word	0x00000000
        /*0020*/ 	.short	0x0002
        /*0022*/ 	.short	0x0010
        /*0024*/ 	.byte	0x00, 0xf5, 0x21, 0x00


	//----- nvinfo : EIATTR_KPARAM_INFO
	.align		4
.L_166:
        /*0028*/ 	.byte	0x04, 0x17
        /*002a*/ 	.short	(.L_168 - .L_167)
.L_167:
        /*002c*/ 	.word	0x00000000
        /*0030*/ 	.short	0x0001
        /*0032*/ 	.short	0x0008
        /*0034*/ 	.byte	0x00, 0xf5, 0x21, 0x00


	//----- nvinfo : EIATTR_KPARAM_INFO
	.align		4
.L_168:
        /*0038*/ 	.byte	0x04, 0x17
        /*003a*/ 	.short	(.L_170 - .L_169)
.L_169:
        /*003c*/ 	.word	0x00000000
        /*0040*/ 	.short	0x0000
        /*0042*/ 	.short	0x0000
        /*0044*/ 	.byte	0x00, 0xf5, 0x21, 0x00


	//----- nvinfo : EIATTR_SPARSE_MMA_MASK
	.align		4
.L_170:
        /*0048*/ 	.byte	0x03, 0x50
        /*004a*/ 	.short	0x0000


	//----- nvinfo : EIATTR_MAXREG_COUNT
	.align		4
        /*004c*/ 	.byte	0x03, 0x1b
        /*004e*/ 	.short	0x00ff


	//----- nvinfo : EIATTR_MERCURY_ISA_VERSION
	.align		4
        /*0050*/ 	.byte	0x03, 0x5f
        /*0052*/ 	.short	0x0101


	//----- nvinfo : EIATTR_VRC_CTA_INIT_COUNT
	.align		4
        /*0054*/ 	.byte	0x02, 0x4a
	.zero		1
	.zero		1


	//----- nvinfo : EIATTR_EXIT_INSTR_OFFSETS
	.align		4
        /*0058*/ 	.byte	0x04, 0x1c
        /*005a*/ 	.short	(.L_172 - .L_171)


	//   ....[0]....
.L_171:
        /*005c*/ 	.word	0x00000090


	//   ....[1]....
        /*0060*/ 	.word	0x000003e0


	//   ....[2]....
        /*0064*/ 	.word	0x000005f0


	//----- nvinfo : EIATTR_CRS_STACK_SIZE
	.align		4
.L_172:
        /*0068*/ 	.byte	0x04, 0x1e
        /*006a*/ 	.short	(.L_174 - .L_173)
.L_173:
        /*006c*/ 	.word	0x00000000


	//----- nvinfo : EIATTR_CBANK_PARAM_SIZE
	.align		4
.L_174:
        /*0070*/ 	.byte	0x03, 0x19
        /*0072*/ 	.short	0x001c


	//----- nvinfo : EIATTR_PARAM_CBANK
	.align		4
        /*0074*/ 	.byte	0x04, 0x0a
        /*0076*/ 	.short	(.L_176 - .L_175)
	.align		4
.L_175:
        /*0078*/ 	.word	index@(.nv.constant0._Z7restorePKjPjS1_i)
        /*007c*/ 	.short	0x0380
        /*007e*/ 	.short	0x001c


	//----- nvinfo : EIATTR_SW_WAR
	.align		4
.L_176:
        /*0080*/ 	.byte	0x04, 0x36
        /*0082*/ 	.short	(.L_178 - .L_177)
.L_177:
        /*0084*/ 	.word	0x00000008
.L_178:


//--------------------- .nv.info._Z9histogramPjPKji --------------------------
	.section	.nv.info._Z9histogramPjPKji,"",@"SHT_CUDA_INFO"
	.sectionflags	@""
	.align	4


	//----- nvinfo : EIATTR_CUDA_API_VERSION
	.align		4
        /*0000*/ 	.byte	0x04, 0x37
        /*0002*/ 	.short	(.L_180 - .L_179)
.L_179:
        /*0004*/ 	.word	0x00000082


	//----- nvinfo : EIATTR_KPARAM_INFO
	.align		4
.L_180:
        /*0008*/ 	.byte	0x04, 0x17
        /*000a*/ 	.short	(.L_182 - .L_181)
.L_181:
        /*000c*/ 	.word	0x00000000
        /*0010*/ 	.short	0x0002
        /*0012*/ 	.short	0x0010
        /*0014*/ 	.byte	0x00, 0xf0, 0x11, 0x00


	//----- nvinfo : EIATTR_KPARAM_INFO
	.align		4
.L_182:
        /*0018*/ 	.byte	0x04, 0x17
        /*001a*/ 	.short	(.L_184 - .L_183)
.L_183:
        /*001c*/ 	.word	0x00000000
        /*0020*/ 	.short	0x0001
        /*0022*/ 	.short	0x0008
        /*0024*/ 	.byte	0x00, 0xf5, 0x21, 0x00


	//----- nvinfo : EIATTR_KPARAM_INFO
	.align		4
.L_184:
        /*0028*/ 	.byte	0x04, 0x17
        /*002a*/ 	.short	(.L_186 - .L_185)
.L_185:
        /*002c*/ 	.word	0x00000000
        /*0030*/ 	.short	0x0000
        /*0032*/ 	.short	0x0000
        /*0034*/ 	.byte	0x00, 0xf5, 0x21, 0x00


	//----- nvinfo : EIATTR_SPARSE_MMA_MASK
	.align		4
.L_186:
        /*0038*/ 	.byte	0x03, 0x50
        /*003a*/ 	.short	0x0000


	//----- nvinfo : EIATTR_MAXREG_COUNT
	.align		4
        /*003c*/ 	.byte	0x03, 0x1b
        /*003e*/ 	.short	0x00ff


	//----- nvinfo : EIATTR_MERCURY_ISA_VERSION
	.align		4
        /*0040*/ 	.byte	0x03, 0x5f
        /*0042*/ 	.short	0x0101


	//----- nvinfo : EIATTR_VRC_CTA_INIT_COUNT
	.align		4
        /*0044*/ 	.byte	0x02, 0x4a
	.zero		1
	.zero		1


	//----- nvinfo : EIATTR_EXIT_INSTR_OFFSETS
	.align		4
        /*0048*/ 	.byte	0x04, 0x1c
        /*004a*/ 	.short	(.L_188 - .L_187)


	//   ....[0]....
.L_187:
        /*004c*/ 	.word	0x00000090


	//   ....[1]....
        /*0050*/ 	.word	0x00000390


	//   ....[2]....
        /*0054*/ 	.word	0x000004e0


	//----- nvinfo : EIATTR_CRS_STACK_SIZE
	.align		4
.L_188:
        /*0058*/ 	.byte	0x04, 0x1e
        /*005a*/ 	.short	(.L_190 - .L_189)
.L_189:
        /*005c*/ 	.word	0x00000000


	//----- nvinfo : EIATTR_CBANK_PARAM_SIZE
	.align		4
.L_190:
        /*0060*/ 	.byte	0x03, 0x19
        /*0062*/ 	.short	0x0014


	//----- nvinfo : EIATTR_PARAM_CBANK
	.align		4
        /*0064*/ 	.byte	0x04, 0x0a
        /*0066*/ 	.short	(.L_192 - .L_191)
	.align		4
.L_191:
        /*0068*/ 	.word	index@(.nv.constant0._Z9histogramPjPKji)
        /*006c*/ 	.short	0x0380
        /*006e*/ 	.short	0x0014


	//----- nvinfo : EIATTR_SW_WAR
	.align		4
.L_192:
        /*0070*/ 	.byte	0x04, 0x36
        /*0072*/ 	.short	(.L_194 - .L_193)
.L_193:
        /*0074*/ 	.word	0x00000008
.L_194:


//--------------------- .nv.callgraph             --------------------------
	.section	.nv.callgraph,"",@"SHT_CUDA_CALLGRAPH"
	.align	4
	.sectionentsize	8
	.align		4
        /*0000*/ 	.word	0x00000000
	.align		4
        /*0004*/ 	.word	0xffffffff
	.align		4
        /*0008*/ 	.word	0x00000000
	.align		4
        /*000c*/ 	.word	0xfffffffe
	.align		4
        /*0010*/ 	.word	0x00000000
	.align		4
        /*0014*/ 	.word	0xfffffffd
	.align		4
        /*0018*/ 	.word	0x00000000
	.align		4
        /*001c*/ 	.word	0xfffffffc


//--------------------- .nv.constant4             --------------------------
	.section	.nv.constant4,"a",@progbits
	.align	8
	.align		8
.nv.constant4:
        /*0000*/ 	.dword	_ZN34_INTERNAL_25319e93_4_k_cu_c58c37914cuda3std3__45__cpo5beginE
	.align		8
        /*0008*/ 	.dword	_ZN34_INTERNAL_25319e93_4_k_cu_c58c37914cuda3std3__45__cpo3endE
	.align		8
        /*0010*/ 	.dword	_ZN34_INTERNAL_25319e93_4_k_cu_c58c37914cuda3std3__45__cpo6cbeginE
	.align		8
        /*0018*/ 	.dword	_ZN34_INTERNAL_25319e93_4_k_cu_c58c37914cuda3std3__45__cpo4cendE
	.align		8
        /*0020*/ 	.dword	_ZN34_INTERNAL_25319e93_4_k_cu_c58c37914cuda3std3__45__cpo6rbeginE
	.align		8
        /*0028*/ 	.dword	_ZN34_INTERNAL_25319e93_4_k_cu_c58c37914cuda3std3__45__cpo4rendE
	.align		8
        /*0030*/ 	.dword	_ZN34_INTERNAL_25319e93_4_k_cu_c58c37914cuda3std3__45__cpo7crbeginE
	.align		8
        /*0038*/ 	.dword	_ZN34_INTERNAL_25319e93_4_k_cu_c58c37914cuda3std3__45__cpo5crendE
	.align		8
        /*0040*/ 	.dword	_ZN34_INTERNAL_25319e93_4_k_cu_c58c37914cuda3std3__436_GLOBAL__N__25319e93_4_k_cu_c58c37916ignoreE
	.align		8
        /*0048*/ 	.dword	_ZN34_INTERNAL_25319e93_4_k_cu_c58c37914cuda3std3__419piecewise_constructE
	.align		8
        /*0050*/ 	.dword	_ZN34_INTERNAL_25319e93_4_k_cu_c58c37914cuda3std3__48in_placeE
	.align		8
        /*0058*/ 	.dword	_ZN34_INTERNAL_25319e93_4_k_cu_c58c37914cuda3std3__420unreachable_sentinelE
	.align		8
        /*0060*/ 	.dword	_ZN34_INTERNAL_25319e93_4_k_cu_c58c37914cuda3std3__47nulloptE
	.align		8
        /*0068*/ 	.dword	_ZN34_INTERNAL_25319e93_4_k_cu_c58c37914cuda3std3__48unexpectE
	.align		8
        /*0070*/ 	.dword	_ZN34_INTERNAL_25319e93_4_k_cu_c58c37914cuda3std6ranges3__45__cpo4swapE
	.align		8
        /*0078*/ 	.dword	_ZN34_INTERNAL_25319e93_4_k_cu_c58c37914cuda3std6ranges3__45__cpo9iter_moveE
	.align		8
        /*0080*/ 	.dword	_ZN34_INTERNAL_25319e93_4_k_cu_c58c37914cuda3std6ranges3__45__cpo5beginE
	.align		8
        /*0088*/ 	.dword	_ZN34_INTERNAL_25319e93_4_k_cu_c58c37914cuda3std6ranges3__45__cpo3endE
	.align		8
        /*0090*/ 	.dword	_ZN34_INTERNAL_25319e93_4_k_cu_c58c37914cuda3std6ranges3__45__cpo6cbeginE
	.align		8
        /*0098*/ 	.dword	_ZN34_INTERNAL_25319e93_4_k_cu_c58c37914cuda3std6ranges3__45__cpo4cendE
	.align		8
        /*00a0*/ 	.dword	_ZN34_INTERNAL_25319e93_4_k_cu_c58c37914cuda3std6ranges3__45__cpo7advanceE
	.align		8
        /*00a8*/ 	.dword	_ZN34_INTERNAL_25319e93_4_k_cu_c58c37914cuda3std6ranges3__45__cpo9iter_swapE
	.align		8
        /*00b0*/ 	.dword	_ZN34_INTERNAL_25319e93_4_k_cu_c58c37914cuda3std6ranges3__45__cpo4nextE
	.align		8
        /*00b8*/ 	.dword	_ZN34_INTERNAL_25319e93_4_k_cu_c58c37914cuda3std6ranges3__45__cpo4prevE
	.align		8
        /*00c0*/ 	.dword	_ZN34_INTERNAL_25319e93_4_k_cu_c58c37914cuda3std6ranges3__45__cpo4dataE
	.align		8
        /*00c8*/ 	.dword	_ZN34_INTERNAL_25319e93_4_k_cu_c58c37914cuda3std6ranges3__45__cpo5cdataE
	.align		8
        /*00d0*/ 	.dword	_ZN34_INTERNAL_25319e93_4_k_cu_c58c37914cuda3std6ranges3__45__cpo4sizeE
	.align		8
        /*00d8*/ 	.dword	_ZN34_INTERNAL_25319e93_4_k_cu_c58c37914cuda3std6ranges3__45__cpo5ssizeE
	.align		8
        /*00e0*/ 	.dword	_ZN34_INTERNAL_25319e93_4_k_cu_c58c37914cuda3std6ranges3__45__cpo8distanceE
	.align		8
        /*00e8*/ 	.dword	_ZN34_INTERNAL_25319e93_4_k_cu_c58c37916thrust24THRUST_300001_SM_1000_NS8cuda_cub3parE
	.align		8
        /*00f0*/ 	.dword	_ZN34_INTERNAL_25319e93_4_k_cu_c58c37916thrust24THRUST_300001_SM_1000_NS8cuda_cub10par_nosyncE
	.align		8
        /*00f8*/ 	.dword	_ZN34_INTERNAL_25319e93_4_k_cu_c58c37916thrust24THRUST_300001_SM_1000_NS6system6detail10sequential3seqE
	.align		8
        /*0100*/ 	.dword	_ZN34_INTERNAL_25319e93_4_k_cu_c58c37916thrust24THRUST_300001_SM_1000_NS6system3cpp3parE
	.align		8
        /*0108*/ 	.dword	_ZN34_INTERNAL_25319e93_4_k_cu_c58c37916thrust24THRUST_300001_SM_1000_NS12placeholders2_1E
	.align		8
        /*0110*/ 	.dword	_ZN34_INTERNAL_25319e93_4_k_cu_c58c37916thrust24THRUST_300001_SM_1000_NS12placeholders2_2E
	.align		8
        /*0118*/ 	.dword	_ZN34_INTERNAL_25319e93_4_k_cu_c58c37916thrust24THRUST_300001_SM_1000_NS12placeholders2_3E
	.align		8
        /*0120*/ 	.dword	_ZN34_INTERNAL_25319e93_4_k_cu_c58c37916thrust24THRUST_300001_SM_1000_NS12placeholders2_4E
	.align		8
        /*0128*/ 	.dword	_ZN34_INTERNAL_25319e93_4_k_cu_c58c37916thrust24THRUST_300001_SM_1000_NS12placeholders2_5E
	.align		8
        /*0130*/ 	.dword	_ZN34_INTERNAL_25319e93_4_k_cu_c58c37916thrust24THRUST_300001_SM_1000_NS12placeholders2_6E
	.align		8
        /*0138*/ 	.dword	_ZN34_INTERNAL_25319e93_4_k_cu_c58c37916thrust24THRUST_300001_SM_1000_NS12placeholders2_7E
	.align		8
        /*0140*/ 	.dword	_ZN34_INTERNAL_25319e93_4_k_cu_c58c37916thrust24THRUST_300001_SM_1000_NS12placeholders2_8E
	.align		8
        /*0148*/ 	.dword	_ZN34_INTERNAL_25319e93_4_k_cu_c58c37916thrust24THRUST_300001_SM_1000_NS12placeholders2_9E
	.align		8
        /*0150*/ 	.dword	_ZN34_INTERNAL_25319e93_4_k_cu_c58c37916thrust24THRUST_300001_SM_1000_NS12placeholders3_10E
	.align		8
        /*0158*/ 	.dword	_ZN34_INTERNAL_25319e93_4_k_cu_c58c37916thrust24THRUST_300001_SM_1000_NS3seqE
	.align		8
        /*0160*/ 	.dword	_ZN34_INTERNAL_25319e93_4_k_cu_c58c37916thrust24THRUST_300001_SM_1000_NS6deviceE


//--------------------- .text._ZN3cub18CUB_300001_SM_10006detail4scan16DeviceScanKernelINS2_10policy_hubIjjjmN4cuda3std3__44plusIvEEE10Policy1000EPjSC_NS0_13ScanTileStateIjLb1EEES9_NS0_8NullTypeEmjLb0ESF_EEvT0_T1_T2_iT3_T4_T5_ --------------------------
	.section	.text._ZN3cub18CUB_300001_SM_10006detail4scan16DeviceScanKernelINS2_10policy_hubIjjjmN4cuda3std3__44plusIvEEE10Policy1000EPjSC_NS0_13ScanTileStateIjLb1EEES9_NS0_8NullTypeEmjLb0ESF_EEvT0_T1_T2_iT3_T4_T5_,"ax",@progbits
	.align	128
        .global         _ZN3cub18CUB_300001_SM_10006detail4scan16DeviceScanKernelINS2_10policy_hubIjjjmN4cuda3std3__44plusIvEEE10Policy1000EPjSC_NS0_13ScanTileStateIjLb1EEES9_NS0_8NullTypeEmjLb0ESF_EEvT0_T1_T2_iT3_T4_T5_
        .type           _ZN3cub18CUB_300001_SM_10006detail4scan16DeviceScanKernelINS2_10policy_hubIjjjmN4cuda3std3__44plusIvEEE10Policy1000EPjSC_NS0_13ScanTileStateIjLb1EEES9_NS0_8NullTypeEmjLb0ESF_EEvT0_T1_T2_iT3_T4_T5_,@function
        .size           _ZN3cub18CUB_300001_SM_10006detail4scan16DeviceScanKernelINS2_10policy_hubIjjjmN4cuda3std3__44plusIvEEE10Policy1000EPjSC_NS0_13ScanTileStateIjLb1EEES9_NS0_8NullTypeEmjLb0ESF_EEvT0_T1_T2_iT3_T4_T5_,(.L_x_198 - _ZN3cub18CUB_300001_SM_10006detail4scan16DeviceScanKernelINS2_10policy_hubIjjjmN4cuda3std3__44plusIvEEE10Policy1000EPjSC_NS0_13ScanTileStateIjLb1EEES9_NS0_8NullTypeEmjLb0ESF_EEvT0_T1_T2_iT3_T4_T5_)
        .other          _ZN3cub18CUB_300001_SM_10006detail4scan16DeviceScanKernelINS2_10policy_hubIjjjmN4cuda3std3__44plusIvEEE10Policy1000EPjSC_NS0_13ScanTileStateIjLb1EEES9_NS0_8NullTypeEmjLb0ESF_EEvT0_T1_T2_iT3_T4_T5_,@"STO_CUDA_ENTRY STV_DEFAULT"
_ZN3cub18CUB_300001_SM_10006detail4scan16DeviceScanKernelINS2_10policy_hubIjjjmN4cuda3std3__44plusIvEEE10Policy1000EPjSC_NS0_13ScanTileStateIjLb1EEES9_NS0_8NullTypeEmjLb0ESF_EEvT0_T1_T2_iT3_T4_T5_:
.text._ZN3cub18CUB_300001_SM_10006detail4scan16DeviceScanKernelINS2_10policy_hubIjjjmN4cuda3std3__44plusIvEEE10Policy1000EPjSC_NS0_13ScanTileStateIjLb1EEES9_NS0_8NullTypeEmjLb0ESF_EEvT0_T1_T2_iT3_T4_T5_:
[----:B------:R-:W-:Y:S08]  /*0000*/  LDC R1, c[0x0][0x37c] ;  /* 0x0000df00ff017b82 */ /* 0x000ff00000000800 */
[----:B------:R-:W0:Y:S01]  /*0010*/  S2UR UR6, SR_CTAID.X ;  /* 0x00000000000679c3 */ /* 0x000e220000002500 */
[----:B------:R-:W0:Y:S01]  /*0020*/  LDCU UR4, c[0x0][0x398] ;  /* 0x00007300ff0477ac */ /* 0x000e220008000800 */
[----:B------:R-:W1:Y:S01]  /*0030*/  LDCU.64 UR8, c[0x0][0x3a0] ;  /* 0x00007400ff0877ac */ /* 0x000e620008000a00 */
[----:B------:R-:W2:Y:S01]  /*0040*/  LDCU.64 UR12, c[0x0][0x358] ;  /* 0x00006b00ff0c77ac */ /* 0x000ea20008000a00 */
[----:B0-----:R-:W-:-:S04]  /*0050*/  UIADD3 UR6, UPT, UPT, UR6, UR4, URZ ;  /* 0x0000000406067290 */ /* 0x001fc8000fffe0ff */
[----:B------:R-:W-:-:S04]  /*0060*/  UIMAD.WIDE UR10, UR6, 0x1ee0, URZ ;  /* 0x00001ee0060a78a5 */ /* 0x000fc8000f8e02ff */
[----:B-1----:R-:W-:-:S04]  /*0070*/  UIADD3 UR7, UP0, UPT, -UR10, UR8, URZ ;  /* 0x000000080a077290 */ /* 0x002fc8000ff1e1ff */
[----:B------:R-:W-:Y:S02]  /*0080*/  UIADD3.X UR4, UPT, UPT, ~UR11, UR9, URZ, UP0, !UPT ;  /* 0x000000090b047290 */ /* 0x000fe400087fe5ff */
[----:B------:R-:W-:-:S04]  /*0090*/  UISETP.GE.U32.AND UP0, UPT, UR7, 0x1ee1, UPT ;  /* 0x00001ee10700788c */ /* 0x000fc8000bf06070 */
[----:B------:R-:W-:-:S09]  /*00a0*/  UISETP.GE.U32.AND.EX UP0, UPT, UR4, URZ, UPT, UP0 ;  /* 0x000000ff0400728c */ /* 0x000fd2000bf06100 */
[----:B--2---:R-:W-:Y:S05]  /*00b0*/  BRA.U !UP0, `(.L_x_0) ;  /* 0x0000001d08047547 */ /* 0x004fea000b800000 */
[----:B------:R-:W0:Y:S01]  /*00c0*/  S2R R36, SR_TID.X ;  /* 0x0000000000247919 */ /* 0x000e220000002100 */
[----:B------:R-:W1:Y:S01]  /*00d0*/  LDCU.64 UR4, c[0x0][0x380] ;  /* 0x00007000ff0477ac */ /* 0x000e620008000a00 */
[C---:B0-----:R-:W-:Y:S02]  /*00e0*/  LOP3.LUT R0, R36.reuse, 0x1f, RZ, 0xc0, !PT ;  /* 0x0000001f24007812 */ /* 0x041fe400078ec0ff */
[----:B------:R-:W-:-:S05]  /*00f0*/  LOP3.LUT R3, R36, 0x3e0, RZ, 0xc0, !PT ;  /* 0x000003e024037812 */ /* 0x000fca00078ec0ff */
[----:B------:R-:W-:-:S05]  /*0100*/  IMAD R0, R3, 0x13, R0 ;  /* 0x0000001303007824 */ /* 0x000fca00078e0200 */
[----:B------:R-:W-:-:S05]  /*0110*/  IADD3 R0, P0, PT, R0, UR10, RZ ;  /* 0x0000000a00007c10 */ /* 0x000fca000ff1e0ff */
[----:B------:R-:W-:Y:S02]  /*0120*/  IMAD.X R41, RZ, RZ, UR11, P0 ;  /* 0x0000000bff297e24 */ /* 0x000fe400080e06ff */
[----:B------:R-:W-:-:S03]  /*0130*/  IMAD.SHL.U32 R42, R0, 0x4, RZ ;  /* 0x00000004002a7824 */ /* 0x000fc600078e00ff */
[----:B------:R-:W-:Y:S02]  /*0140*/  SHF.L.U64.HI R41, R0, 0x2, R41 ;  /* 0x0000000200297819 */ /* 0x000fe40000010229 */
[----:B-1----:R-:W-:-:S04]  /*0150*/  IADD3 R2, P0, PT, R42, UR4, RZ ;  /* 0x000000042a027c10 */ /* 0x002fc8000ff1e0ff */
[----:B------:R-:W-:-:S05]  /*0160*/  IADD3.X R3, PT, PT, R41, UR5, RZ, P0, !PT ;  /* 0x0000000529037c10 */ /* 0x000fca00087fe4ff */
[----:B------:R-:W2:Y:S04]  /*0170*/  LD.E.STRONG.SM R5, desc[UR12][R2.64] ;  /* 0x0000000c02057980 */ /* 0x000ea8000c10b900 */
[----:B------:R-:W3:Y:S04]  /*0180*/  LD.E.STRONG.SM R7, desc[UR12][R2.64+0x80] ;  /* 0x0000800c02077980 */ /* 0x000ee8000c10b900 */
[----:B------:R-:W4:Y:S04]  /*0190*/  LD.E.STRONG.SM R9, desc[UR12][R2.64+0x100] ;  /* 0x0001000c02097980 */ /* 0x000f28000c10b900 */
[----:B------:R-:W5:Y:S04]  /*01a0*/  LD.E.STRONG.SM R11, desc[UR12][R2.64+0x180] ;  /* 0x0001800c020b7980 */ /* 0x000f68000c10b900 */
        /* <DEDUP_REMOVED lines=14> */
[----:B------:R-:W5:Y:S01]  /*0290*/  LD.E.STRONG.SM R0, desc[UR12][R2.64+0x900] ;  /* 0x0009000c02007980 */ /* 0x000f62000c10b900 */
[----:B------:R-:W0:Y:S01]  /*02a0*/  S2UR UR5, SR_CgaCtaId ;  /* 0x00000000000579c3 */ /* 0x000e220000008800 */
[----:B------:R-:W-:Y:S01]  /*02b0*/  SHF.R.U32.HI R32, RZ, 0x5, R36 ;  /* 0x00000005ff207819 */ /* 0x000fe20000011624 */
[----:B------:R-:W-:Y:S01]  /*02c0*/  UMOV UR4, 0x400 ;  /* 0x0000040000047882 */ /* 0x000fe20000000000 */
[----:B------:R-:W1:Y:S01]  /*02d0*/  S2R R44, SR_LANEID ;  /* 0x00000000002c7919 */ /* 0x000e620000000000 */
[----:B------:R-:W-:Y:S01]  /*02e0*/  UISETP.NE.AND UP0, UPT, UR6, URZ, UPT ;  /* 0x000000ff0600728c */ /* 0x000fe2000bf05270 */
[----:B------:R-:W-:Y:S01]  /*02f0*/  BSSY.RECONVERGENT B0, `(.L_x_1) ;  /* 0x000014b000007945 */ /* 0x000fe20003800200 */
[----:B0-----:R-:W-:Y:S01]  /*0300*/  ULEA UR4, UR5, UR4, 0x18 ;  /* 0x0000000405047291 */ /* 0x001fe2000f8ec0ff */
[----:B-1----:R-:W-:-:S05]  /*0310*/  IMAD R28, R32, 0x260, R44 ;  /* 0x00000260201c7824 */ /* 0x002fca00078e022c */
[----:B------:R-:W-:-:S05]  /*0320*/  LEA R28, R28, UR4, 0x2 ;  /* 0x000000041c1c7c11 */ /* 0x000fca000f8e10ff */
[----:B------:R-:W-:Y:S01]  /*0330*/  IMAD R27, R44, 0x48, R28 ;  /* 0x000000482c1b7824 */ /* 0x000fe200078e021c */
[----:B--2---:R0:W-:Y:S04]  /*0340*/  STS [R28], R5 ;  /* 0x000000051c007388 */ /* 0x0041e80000000800 */
[----:B---3--:R0:W-:Y:S04]  /*0350*/  STS [R28+0x80], R7 ;  /* 0x000080071c007388 */ /* 0x0081e80000000800 */
[----:B----4-:R0:W-:Y:S04]  /*0360*/  STS [R28+0x100], R9 ;  /* 0x000100091c007388 */ /* 0x0101e80000000800 */
[----:B-----5:R0:W-:Y:S04]  /*0370*/  STS [R28+0x180], R11 ;  /* 0x0001800b1c007388 */ /* 0x0201e80000000800 */
[----:B------:R0:W-:Y:S04]  /*0380*/  STS [R28+0x200], R13 ;  /* 0x0002000d1c007388 */ /* 0x0001e80000000800 */
        /* <DEDUP_REMOVED lines=13> */
[----:B------:R0:W-:Y:S01]  /*0460*/  STS [R28+0x900], R0 ;  /* 0x000900001c007388 */ /* 0x0001e20000000800 */
[----:B------:R-:W-:-:S03]  /*0470*/  NOP ;  /* 0x0000000000007918 */ /* 0x000fc60000000000 */
[----:B------:R0:W1:Y:S04]  /*0480*/  LDS R26, [R27] ;  /* 0x000000001b1a7984 */ /* 0x0000680000000800 */
[----:B------:R0:W2:Y:S04]  /*0490*/  LDS R25, [R27+0x4] ;  /* 0x000004001b197984 */ /* 0x0000a80000000800 */
[----:B------:R0:W3:Y:S04]  /*04a0*/  LDS R24, [R27+0x8] ;  /* 0x000008001b187984 */ /* 0x0000e80000000800 */
[----:B------:R0:W4:Y:S04]  /*04b0*/  LDS R40, [R27+0xc] ;  /* 0x00000c001b287984 */ /* 0x0001280000000800 */
[----:B------:R0:W0:Y:S04]  /*04c0*/  LDS R39, [R27+0x10] ;  /* 0x000010001b277984 */ /* 0x0000280000000800 */
        /* <DEDUP_REMOVED lines=13> */
[----:B------:R0:W0:Y:S01]  /*05a0*/  LDS R0, [R27+0x48] ;  /* 0x000048001b007984 */ /* 0x0000220000000800 */
[----:B------:R-:W-:Y:S06]  /*05b0*/  BAR.SYNC.DEFER_BLOCKING 0x0 ;  /* 0x0000000000007b1d */ /* 0x000fec0000010000 */
[----:B-1234-:R-:W-:Y:S05]  /*05c0*/  BRA.U UP0, `(.L_x_2) ;  /* 0x0000000500247547 */ /* 0x01efea000b800000 */
[----:B------:R-:W-:Y:S02]  /*05d0*/  IADD3 R8, PT, PT, R24, R25, R26 ;  /* 0x0000001918087210 */ /* 0x000fe40007ffe01a */
[----:B------:R-:W-:Y:S02]  /*05e0*/  ISETP.NE.AND P1, PT, R44, 0x1f, PT ;  /* 0x0000001f2c00780c */ /* 0x000fe40003f25270 */
[----:B0-----:R-:W-:Y:S02]  /*05f0*/  IADD3 R8, PT, PT, R39, R40, R8 ;  /* 0x0000002827087210 */ /* 0x001fe40007ffe008 */
[----:B------:R-:W-:Y:S02]  /*0600*/  ISETP.GE.U32.AND P2, PT, R36, 0x20, PT ;  /* 0x000000202400780c */ /* 0x000fe40003f46070 */
[----:B------:R-:W-:Y:S02]  /*0610*/  IADD3 R8, PT, PT, R30, R31, R8 ;  /* 0x0000001f1e087210 */ /* 0x000fe40007ffe008 */
[----:B------:R-:W-:-:S02]  /*0620*/  ISETP.NE.AND P3, PT, R44, RZ, PT ;  /* 0x000000ff2c00720c */ /* 0x000fc40003f65270 */
[----:B------:R-:W-:-:S03]  /*0630*/  IADD3 R8, PT, PT, R23, R29, R8 ;  /* 0x0000001d17087210 */ /* 0x000fc60007ffe008 */
[----:B------:R-:W-:Y:S02]  /*0640*/  @!P1 LEA R37, R32, UR4, 0x2 ;  /* 0x0000000420259c11 */ /* 0x000fe4000f8e10ff */
[----:B------:R-:W-:-:S04]  /*0650*/  IADD3 R8, PT, PT, R21, R22, R8 ;  /* 0x0000001615087210 */ /* 0x000fc80007ffe008 */
[----:B------:R-:W-:-:S04]  /*0660*/  IADD3 R8, PT, PT, R7, R20, R8 ;  /* 0x0000001407087210 */ /* 0x000fc80007ffe008 */
[----:B------:R-:W-:-:S04]  /*0670*/  IADD3 R8, PT, PT, R5, R6, R8 ;  /* 0x0000000605087210 */ /* 0x000fc80007ffe008 */
[----:B------:R-:W-:-:S04]  /*0680*/  IADD3 R33, PT, PT, R3, R4, R8 ;  /* 0x0000000403217210 */ /* 0x000fc80007ffe008 */
[----:B------:R-:W-:-:S05]  /*0690*/  IADD3 R33, PT, PT, R0, R2, R33 ;  /* 0x0000000200217210 */ /* 0x000fca0007ffe021 */
[----:B------:R-:W0:Y:S02]  /*06a0*/  SHFL.UP P0, R8, R33, 0x1, RZ ;  /* 0x0420000021087989 */ /* 0x000e2400000000ff */
[----:B0-----:R-:W-:-:S05]  /*06b0*/  @P0 IMAD.IADD R8, R33, 0x1, R8 ;  /* 0x0000000121080824 */ /* 0x001fca00078e0208 */
[----:B------:R-:W0:Y:S02]  /*06c0*/  SHFL.UP P0, R13, R8, 0x2, RZ ;  /* 0x04400000080d7989 */ /* 0x000e2400000000ff */
[----:B0-----:R-:W-:-:S05]  /*06d0*/  @P0 IMAD.IADD R13, R8, 0x1, R13 ;  /* 0x00000001080d0824 */ /* 0x001fca00078e020d */
[----:B------:R-:W0:Y:S02]  /*06e0*/  SHFL.UP P0, R16, R13, 0x4, RZ ;  /* 0x048000000d107989 */ /* 0x000e2400000000ff */
[----:B0-----:R-:W-:-:S05]  /*06f0*/  @P0 IMAD.IADD R16, R13, 0x1, R16 ;  /* 0x000000010d100824 */ /* 0x001fca00078e0210 */
[----:B------:R-:W0:Y:S02]  /*0700*/  SHFL.UP P0, R35, R16, 0x8, RZ ;  /* 0x0500000010237989 */ /* 0x000e2400000000ff */
[----:B0-----:R-:W-:-:S05]  /*0710*/  @P0 IMAD.IADD R35, R16, 0x1, R35 ;  /* 0x0000000110230824 */ /* 0x001fca00078e0223 */
[----:B------:R-:W0:Y:S02]  /*0720*/  SHFL.UP P0, R34, R35, 0x10, RZ ;  /* 0x0600000023227989 */ /* 0x000e2400000000ff */
[----:B0-----:R-:W-:Y:S01]  /*0730*/  @P0 IMAD.IADD R34, R35, 0x1, R34 ;  /* 0x0000000123220824 */ /* 0x001fe200078e0222 */
[----:B------:R-:W-:-:S03]  /*0740*/  ISETP.NE.AND P0, PT, R32, 0x2, PT ;  /* 0x000000022000780c */ /* 0x000fc60003f05270 */
[----:B------:R-:W-:Y:S01]  /*0750*/  IMAD.IADD R33, R34, 0x1, -R33 ;  /* 0x0000000122217824 */ /* 0x000fe200078e0a21 */
[----:B------:R-:W-:Y:S01]  /*0760*/  @!P1 STS [R37+0x10], R34 ;  /* 0x0000102225009388 */ /* 0x000fe20000000800 */
[----:B------:R-:W-:Y:S01]  /*0770*/  BAR.SYNC.DEFER_BLOCKING 0x0 ;  /* 0x0000000000007b1d */ /* 0x000fe20000010000 */
[----:B------:R-:W-:-:S05]  /*0780*/  ISETP.NE.AND P1, PT, R32, 0x9, PT ;  /* 0x000000092000780c */ /* 0x000fca0003f25270 */
[----:B------:R-:W0:Y:S04]  /*0790*/  LDS.128 R8, [UR4+0x10] ;  /* 0x00001004ff087984 */ /* 0x000e280008000c00 */
[----:B------:R-:W1:Y:S04]  /*07a0*/  LDS.128 R12, [UR4+0x20] ;  /* 0x00002004ff0c7984 */ /* 0x000e680008000c00 */
[----:B------:R-:W2:Y:S01]  /*07b0*/  LDS.128 R16, [UR4+0x30] ;  /* 0x00003004ff107984 */ /* 0x000ea20008000c00 */
[----:B0-----:R-:W-:-:S04]  /*07c0*/  IMAD.IADD R9, R8, 0x1, R9 ;  /* 0x0000000108097824 */ /* 0x001fc800078e0209 */
[----:B------:R-:W-:Y:S01]  /*07d0*/  IMAD.IADD R10, R10, 0x1, R9 ;  /* 0x000000010a0a7824 */ /* 0x000fe200078e0209 */
[----:B------:R-:W-:Y:S02]  /*07e0*/  SEL R8, R9, R8, !P0 ;  /* 0x0000000809087207 */ /* 0x000fe40004000000 */
[----:B------:R-:W-:Y:S01]  /*07f0*/  ISETP.NE.AND P0, PT, R32, 0x3, PT ;  /* 0x000000032000780c */ /* 0x000fe20003f05270 */
[----:B------:R-:W-:Y:S01]  /*0800*/  IMAD.IADD R11, R11, 0x1, R10 ;  /* 0x000000010b0b7824 */ /* 0x000fe200078e020a */
[----:B------:R-:W-:Y:S02]  /*0810*/  SEL R9, R33, RZ, P3 ;  /* 0x000000ff21097207 */ /* 0x000fe40001800000 */
[----:B------:R-:W-:Y:S01]  /*0820*/  SEL R8, R10, R8, !P0 ;  /* 0x000000080a087207 */ /* 0x000fe20004000000 */
[----:B-1----:R-:W-:Y:S01]  /*0830*/  IMAD.IADD R12, R11, 0x1, R12 ;  /* 0x000000010b0c7824 */ /* 0x002fe200078e020c */
[----:B------:R-:W-:-:S03]  /*0840*/  ISETP.NE.AND P0, PT, R32, 0x4, PT ;  /* 0x000000042000780c */ /* 0x000fc60003f05270 */
[----:B------:R-:W-:Y:S01]  /*0850*/  IMAD.IADD R13, R13, 0x1, R12 ;  /* 0x000000010d0d7824 */ /* 0x000fe200078e020c */
[----:B------:R-:W-:Y:S02]  /*0860*/  SEL R8, R11, R8, !P0 ;  /* 0x000000080b087207 */ /* 0x000fe40004000000 */
[----:B------:R-:W-:Y:S01]  /*0870*/  ISETP.NE.AND P0, PT, R32, 0x5, PT ;  /* 0x000000052000780c */ /* 0x000fe20003f05270 */
[----:B------:R-:W-:-:S03]  /*0880*/  IMAD.IADD R14, R14, 0x1, R13 ;  /* 0x000000010e0e7824 */ /* 0x000fc600078e020d */
[----:B------:R-:W-:Y:S01]  /*0890*/  SEL R8, R12, R8, !P0 ;  /* 0x000000080c087207 */ /* 0x000fe20004000000 */
[----:B------:R-:W-:Y:S01]  /*08a0*/  IMAD.IADD R15, R15, 0x1, R14 ;  /* 0x000000010f0f7824 */ /* 0x000fe200078e020e */
[----:B------:R-:W-:-:S03]  /*08b0*/  ISETP.NE.AND P0, PT, R32, 0x6, PT ;  /* 0x000000062000780c */ /* 0x000fc60003f05270 */
[----:B--2---:R-:W-:Y:S01]  /*08c0*/  IMAD.IADD R16, R15, 0x1, R16 ;  /* 0x000000010f107824 */ /* 0x004fe200078e0210 */
[----:B------:R-:W-:Y:S02]  /*08d0*/  SEL R8, R13, R8, !P0 ;  /* 0x000000080d087207 */ /* 0x000fe40004000000 */
[----:B------:R-:W-:Y:S01]  /*08e0*/  ISETP.NE.AND P0, PT, R32, 0x7, PT ;  /* 0x000000072000780c */ /* 0x000fe20003f05270 */
[----:B------:R-:W-:-:S03]  /*08f0*/  IMAD.IADD R17, R17, 0x1, R16 ;  /* 0x0000000111117824 */ /* 0x000fc600078e0210 */
[----:B------:R-:W-:Y:S01]  /*0900*/  SEL R8, R14, R8, !P0 ;  /* 0x000000080e087207 */ /* 0x000fe20004000000 */
[----:B------:R-:W-:Y:S01]  /*0910*/  IMAD.IADD R18, R18, 0x1, R17 ;  /* 0x0000000112127824 */ /* 0x000fe200078e0211 */
[----:B------:R-:W-:-:S03]  /*0920*/  ISETP.NE.AND P0, PT, R32, 0x8, PT ;  /* 0x000000082000780c */ /* 0x000fc60003f05270 */
[----:B------:R-:W-:Y:S01]  /*0930*/  IMAD.IADD R19, R19, 0x1, R18 ;  /* 0x0000000113137824 */ /* 0x000fe200078e0212 */
[----:B------:R-:W-:Y:S02]  /*0940*/  SEL R8, R15, R8, !P0 ;  /* 0x000000080f087207 */ /* 0x000fe40004000000 */
[----:B------:R-:W-:Y:S02]  /*0950*/  ISETP.NE.AND P0, PT, R32, 0xa, PT ;  /* 0x0000000a2000780c */ /* 0x000fe40003f05270 */
[----:B------:R-:W-:Y:S02]  /*0960*/  SEL R8, R16, R8, !P1 ;  /* 0x0000000810087207 */ /* 0x000fe40004800000 */
[C---:B------:R-:W-:Y:S02]  /*0970*/  ISETP.NE.AND P1, PT, R32.reuse, 0xb, PT ;  /* 0x0000000b2000780c */ /* 0x040fe40003f25270 */
[----:B------:R-:W-:Y:S02]  /*0980*/  SEL R8, R17, R8, !P0 ;  /* 0x0000000811087207 */ /* 0x000fe40004000000 */
[----:B------:R-:W-:-:S02]  /*0990*/  ISETP.NE.AND P0, PT, R32, 0xc, PT ;  /* 0x0000000c2000780c */ /* 0x000fc40003f05270 */
[----:B------:R-:W-:Y:S02]  /*09a0*/  SEL R8, R18, R8, !P1 ;  /* 0x0000000812087207 */ /* 0x000fe40004800000 */
[----:B------:R-:W-:Y:S02]  /*09b0*/  ISETP.NE.AND P1, PT, R36, RZ, PT ;  /* 0x000000ff2400720c */ /* 0x000fe40003f25270 */
[----:B------:R-:W-:-:S05]  /*09c0*/  SEL R8, R19, R8, !P0 ;  /* 0x0000000813087207 */ /* 0x000fca0004000000 */
[----:B------:R-:W-:-:S06]  /*09d0*/  @P2 IMAD.IADD R33, R8, 0x1, R9 ;  /* 0x0000000108212824 */ /* 0x000fcc00078e0209 */
[----:B------:R-:W-:Y:S05]  /*09e0*/  @P1 BRA `(.L_x_3) ;  /* 0x0000000c006c1947 */ /* 0x000fea0003800000 */
[----:B------:R-:W0:Y:S01]  /*09f0*/  LDS R12, [UR4+0x40] ;  /* 0x00004004ff0c7984 */ /* 0x000e220008000800 */
[----:B------:R-:W1:Y:S01]  /*0a00*/  LDC.64 R10, c[0x0][0x390] ;  /* 0x0000e400ff0a7b82 */ /* 0x000e620000000a00 */
[----:B------:R-:W-:Y:S02]  /*0a10*/  IMAD.MOV.U32 R8, RZ, RZ, 0x65 ;  /* 0x00000065ff087424 */ /* 0x000fe400078e00ff */
[----:B------:R-:W-:Y:S02]  /*0a20*/  IMAD.MOV.U32 R33, RZ, RZ, RZ ;  /* 0x000000ffff217224 */ /* 0x000fe400078e00ff */
[----:B0-----:R-:W-:-:S05]  /*0a30*/  IMAD.IADD R9, R19, 0x1, R12 ;  /* 0x0000000113097824 */ /* 0x001fca00078e020c */
[----:B-1----:R0:W-:Y:S01]  /*0a40*/  ST.E.64.STRONG.GPU desc[UR12][R10.64+0x100], R8 ;  /* 0x000100080a007985 */ /* 0x0021e2000c10fb0c */
[----:B------:R-:W-:Y:S05]  /*0a50*/  BRA `(.L_x_3) ;  /* 0x0000000c00507947 */ /* 0x000fea0003800000 */
.L_x_2:
[----:B------:R-:W-:Y:S02]  /*0a60*/  IADD3 R8, PT, PT, R24, R25, R26 ;  /* 0x0000001918087210 */ /* 0x000fe40007ffe01a */
[C---:B------:R-:W-:Y:S02]  /*0a70*/  ISETP.NE.AND P1, PT, R44.reuse, 0x1f, PT ;  /* 0x0000001f2c00780c */ /* 0x040fe40003f25270 */
[----:B0-----:R-:W-:Y:S02]  /*0a80*/  IADD3 R8, PT, PT, R39, R40, R8 ;  /* 0x0000002827087210 */ /* 0x001fe40007ffe008 */
[----:B------:R-:W-:Y:S02]  /*0a90*/  ISETP.NE.AND P2, PT, R44, RZ, PT ;  /* 0x000000ff2c00720c */ /* 0x000fe40003f45270 */
[----:B------:R-:W-:-:S04]  /*0aa0*/  IADD3 R8, PT, PT, R30, R31, R8 ;  /* 0x0000001f1e087210 */ /* 0x000fc80007ffe008 */
        /* <DEDUP_REMOVED lines=37> */
[----:B------:R-:W-:Y:S01]  /*0d00*/  IMAD.IADD R14, R14, 0x1, R13 ;  /* 0x000000010e0e7824 */ /* 0x000fe200078e020d */
[----:B------:R-:W0:Y:S02]  /*0d10*/  LDS R11, [UR4+0x40] ;  /* 0x00004004ff0b7984 */ /* 0x000e240008000800 */
        /* <DEDUP_REMOVED lines=12> */
[----:B------:R-:W-:-:S04]  /*0de0*/  ISETP.NE.AND P0, PT, R32, 0x9, PT ;  /* 0x000000092000780c */ /* 0x000fc80003f05270 */
[----:B------:R-:W-:Y:S02]  /*0df0*/  SEL R8, R16, R8, !P0 ;  /* 0x0000000810087207 */ /* 0x000fe40004000000 */
[----:B------:R-:W-:-:S04]  /*0e00*/  ISETP.NE.AND P0, PT, R32, 0xa, PT ;  /* 0x0000000a2000780c */ /* 0x000fc80003f05270 */
[----:B------:R-:W-:Y:S02]  /*0e10*/  SEL R8, R17, R8, !P0 ;  /* 0x0000000811087207 */ /* 0x000fe40004000000 */
[----:B------:R-:W-:-:S04]  /*0e20*/  ISETP.NE.AND P0, PT, R32, 0xb, PT ;  /* 0x0000000b2000780c */ /* 0x000fc80003f05270 */
[----:B------:R-:W-:Y:S02]  /*0e30*/  SEL R8, R18, R8, !P0 ;  /* 0x0000000812087207 */ /* 0x000fe40004000000 */
[C---:B------:R-:W-:Y:S01]  /*0e40*/  ISETP.GT.U32.AND P0, PT, R36.reuse, 0x1f, PT ;  /* 0x0000001f2400780c */ /* 0x040fe20003f04070 */
[C---:B0-----:R-:W-:Y:S01]  /*0e50*/  IMAD.IADD R11, R19.reuse, 0x1, R11 ;  /* 0x00000001130b7824 */ /* 0x041fe200078e020b */
[----:B------:R-:W-:Y:S02]  /*0e60*/  SEL R8, R19, R8, !P1 ;  /* 0x0000000813087207 */ /* 0x000fe40004800000 */
[----:B------:R-:W-:-:S03]  /*0e70*/  ISETP.GE.U32.AND P1, PT, R36, 0x20, PT ;  /* 0x000000202400780c */ /* 0x000fc60003f26070 */
[----:B------:R-:W-:-:S05]  /*0e80*/  IMAD.IADD R8, R8, 0x1, R9 ;  /* 0x0000000108087824 */ /* 0x000fca00078e0209 */
[----:B------:R-:W-:Y:S01]  /*0e90*/  SEL R43, R33, R8, !P1 ;  /* 0x00000008212b7207 */ /* 0x000fe20004800000 */
[----:B------:R-:W-:Y:S06]  /*0ea0*/  @P0 BRA `(.L_x_4) ;  /* 0x0000000800140947 */ /* 0x000fec0003800000 */
[----:B------:R-:W0:Y:S01]  /*0eb0*/  LDC.64 R16, c[0x0][0x390] ;  /* 0x0000e400ff107b82 */ /* 0x000e220000000a00 */
[----:B------:R-:W-:Y:S01]  /*0ec0*/  ISETP.NE.AND P1, PT, R36, RZ, PT ;  /* 0x000000ff2400720c */ /* 0x000fe20003f25270 */
[----:B------:R-:W-:Y:S01]  /*0ed0*/  IMAD.U32 R13, RZ, RZ, UR6 ;  /* 0x00000006ff0d7e24 */ /* 0x000fe2000f8e00ff */
[----:B------:R-:W-:-:S05]  /*0ee0*/  LOP3.LUT R18, RZ, R36, RZ, 0x33, !PT ;  /* 0x00000024ff127212 */ /* 0x000fca00078e33ff */
[----:B------:R-:W-:-:S06]  /*0ef0*/  VIADD R18, R18, UR6 ;  /* 0x0000000612127c36 */ /* 0x000fcc0008000000 */
[----:B------:R-:W-:Y:S01]  /*0f00*/  @!P1 IMAD.MOV.U32 R10, RZ, RZ, 0x64 ;  /* 0x00000064ff0a9424 */ /* 0x000fe200078e00ff */
[----:B------:R1:W-:Y:S01]  /*0f10*/  @!P1 STS [UR4+0xc], R11 ;  /* 0x00000c0bff009988 */ /* 0x0003e20008000804 */
[----:B0-----:R-:W-:-:S04]  /*0f20*/  IMAD.WIDE R12, R13, 0x8, R16 ;  /* 0x000000080d0c7825 */ /* 0x001fc800078e0210 */
[----:B------:R-:W-:Y:S01]  /*0f30*/  IMAD.WIDE R16, R18, 0x8, R16 ;  /* 0x0000000812107825 */ /* 0x000fe200078e0210 */
[----:B------:R1:W-:Y:S01]  /*0f40*/  @!P1 ST.E.64.STRONG.GPU desc[UR12][R12.64+0x100], R10 ;  /* 0x0001000a0c009985 */ /* 0x0003e2000c10fb0c */
[----:B------:R-:W-:Y:S05]  /*0f50*/  NANOSLEEP 0x226 ;  /* 0x000002260000795d */ /* 0x000fea0003800000 */
[----:B------:R-:W2:Y:S01]  /*0f60*/  LD.E.64.STRONG.GPU R14, desc[UR12][R16.64+0x100] ;  /* 0x0001000c100e7980 */ /* 0x000ea2000c10fb00 */
[----:B------:R-:W-:Y:S01]  /*0f70*/  UMOV UR5, 0xffffffff ;  /* 0xffffffff00057882 */ /* 0x000fe20000000000 */
[----:B--2---:R-:W-:Y:S02]  /*0f80*/  ISETP.NE.AND P0, PT, R14, 0x63, PT ;  /* 0x000000630e00780c */ /* 0x004fe40003f05270 */
[----:B-1----:R-:W-:Y:S11]  /*0f90*/  BRA.DIV UR5, `(.L_x_5) ;  /* 0x0000002e05ec7947 */ /* 0x002ff6000b800000 */
[----:B------:R-:W-:-:S13]  /*0fa0*/  VOTE.ANY P0, !P0 ;  /* 0x0000000000ff7806 */ /* 0x000fda0004000100 */
.L_x_34:
[----:B------:R-:W-:Y:S05]  /*0fb0*/  @!P0 BRA `(.L_x_6) ;  /* 0x0000000000248947 */ /* 0x000fea0003800000 */
[----:B------:R-:W-:-:S07]  /*0fc0*/  IMAD.MOV.U32 R9, RZ, RZ, 0x1de ;  /* 0x000001deff097424 */ /* 0x000fce00078e00ff */
.L_x_8:
[----:B------:R-:W-:Y:S05]  /*0fd0*/  NANOSLEEP R9 ;  /* 0x000000090000735d */ /* 0x000fea0003800000 */
[----:B------:R-:W2:Y:S01]  /*0fe0*/  LD.E.64.STRONG.GPU R14, desc[UR12][R16.64+0x100] ;  /* 0x0001000c100e7980 */ /* 0x000ea2000c10fb00 */
[----:B------:R-:W-:Y:S01]  /*0ff0*/  UMOV UR5, 0xffffffff ;  /* 0xffffffff00057882 */ /* 0x000fe20000000000 */
[----:B------:R-:W-:Y:S02]  /*1000*/  SHF.R.U32.HI R9, RZ, 0x1, R9 ;  /* 0x00000001ff097819 */ /* 0x000fe40000011609 */
[----:B--2---:R-:W-:Y:S01]  /*1010*/  ISETP.NE.AND P0, PT, R14, 0x63, PT ;  /* 0x000000630e00780c */ /* 0x004fe20003f05270 */
[----:B------:R-:W-:-:S12]  /*1020*/  BRA.DIV UR5, `(.L_x_7) ;  /* 0x0000002e05e87947 */ /* 0x000fd8000b800000 */
[----:B------:R-:W-:-:S13]  /*1030*/  VOTE.ANY P0, !P0 ;  /* 0x0000000000ff7806 */ /* 0x000fda0004000100 */
.L_x_37:
[----:B------:R-:W-:Y:S05]  /*1040*/  @P0 BRA `(.L_x_8) ;  /* 0xfffffffc00e00947 */ /* 0x000fea000383ffff */
.L_x_6:
[----:B------:R-:W-:Y:S01]  /*1050*/  UMOV UR5, 0xffffffff ;  /* 0xffffffff00057882 */ /* 0x000fe20000000000 */
[----:B------:R-:W-:Y:S02]  /*1060*/  ISETP.NE.AND P2, PT, R14, 0x65, PT ;  /* 0x000000650e00780c */ /* 0x000fe40003f45270 */
[----:B------:R-:W-:Y:S11]  /*1070*/  BRA.DIV UR5, `(.L_x_9) ;  /* 0x0000002e05f47947 */ /* 0x000ff6000b800000 */
[----:B------:R-:W0:Y:S01]  /*1080*/  S2R R45, SR_GEMASK ;  /* 0x00000000002d7919 */ /* 0x000e220000003c00 */
[----:B------:R-:W-:Y:S01]  /*1090*/  VOTE.ANY R8, PT, !P2 ;  /* 0x0000000000087806 */ /* 0x000fe200050e0100 */
[C---:B------:R-:W-:Y:S02]  /*10a0*/  VIADD R33, R44.reuse, 0x2 ;  /* 0x000000022c217836 */ /* 0x040fe40000000000 */
[C---:B------:R-:W-:Y:S02]  /*10b0*/  VIADD R32, R44.reuse, 0x4 ;  /* 0x000000042c207836 */ /* 0x040fe40000000000 */
[C---:B------:R-:W-:Y:S02]  /*10c0*/  VIADD R19, R44.reuse, 0x8 ;  /* 0x000000082c137836 */ /* 0x040fe40000000000 */
[----:B------:R-:W-:Y:S01]  /*10d0*/  VIADD R34, R44, 0x10 ;  /* 0x000000102c227836 */ /* 0x000fe20000000000 */
[----:B0-----:R-:W-:-:S05]  /*10e0*/  LOP3.LUT R8, R8, 0x80000000, R45, 0xec, !PT ;  /* 0x8000000008087812 */ /* 0x001fca00078eec2d */
[----:B------:R-:W-:-:S05]  /*10f0*/  VIADD R9, R8, 0xffffffff ;  /* 0xffffffff08097836 */ /* 0x000fca0000000000 */
[----:B------:R-:W-:-:S04]  /*1100*/  LOP3.LUT R9, R8, R9, RZ, 0xc, !PT ;  /* 0x0000000908097212 */ /* 0x000fc800078e0cff */
[----:B------:R0:W1:Y:S02]  /*1110*/  POPC R38, R9 ;  /* 0x0000000900267309 */ /* 0x0000640000000000 */
[----:B0-----:R-:W0:Y:S01]  /*1120*/  LDC.64 R8, c[0x0][0x390] ;  /* 0x0000e400ff087b82 */ /* 0x001e220000000a00 */
[----:B-1----:R-:W1:Y:S01]  /*1130*/  SHFL.DOWN PT, R16, R15, 0x1, R38 ;  /* 0x082000000f107989 */ /* 0x002e6200000e0026 */
[-C--:B------:R-:W-:Y:S02]  /*1140*/  ISETP.GE.AND P0, PT, R44, R38.reuse, PT ;  /* 0x000000262c00720c */ /* 0x080fe40003f06270 */
[-C--:B------:R-:W-:Y:S02]  /*1150*/  ISETP.GT.AND P2, PT, R34, R38.reuse, PT ;  /* 0x000000262200720c */ /* 0x080fe40003f44270 */
[----:B-1----:R-:W-:Y:S02]  /*1160*/  SEL R16, R16, RZ, !P0 ;  /* 0x000000ff10107207 */ /* 0x002fe40004000000 */
[----:B------:R-:W-:-:S03]  /*1170*/  ISETP.GT.AND P0, PT, R33, R38, PT ;  /* 0x000000262100720c */ /* 0x000fc60003f04270 */
[----:B------:R-:W-:-:S05]  /*1180*/  IMAD.IADD R17, R16, 0x1, R15 ;  /* 0x0000000110117824 */ /* 0x000fca00078e020f */
[----:B------:R-:W1:Y:S02]  /*1190*/  SHFL.DOWN PT, R16, R17, 0x2, R38 ;  /* 0x0840000011107989 */ /* 0x000e6400000e0026 */
[----:B-1----:R-:W-:Y:S02]  /*11a0*/  SEL R16, R16, RZ, !P0 ;  /* 0x000000ff10107207 */ /* 0x002fe40004000000 */
[----:B------:R-:W-:-:S03]  /*11b0*/  ISETP.GT.AND P0, PT, R32, R38, PT ;  /* 0x000000262000720c */ /* 0x000fc60003f04270 */
[----:B------:R-:W-:-:S05]  /*11c0*/  IMAD.IADD R35, R17, 0x1, R16 ;  /* 0x0000000111237824 */ /* 0x000fca00078e0210 */
[----:B------:R-:W1:Y:S02]  /*11d0*/  SHFL.DOWN PT, R16, R35, 0x4, R38 ;  /* 0x0880000023107989 */ /* 0x000e6400000e0026 */
[----:B-1----:R-:W-:Y:S02]  /*11e0*/  SEL R16, R16, RZ, !P0 ;  /* 0x000000ff10107207 */ /* 0x002fe40004000000 */
[----:B------:R-:W-:-:S03]  /*11f0*/  ISETP.GT.AND P0, PT, R19, R38, PT ;  /* 0x000000261300720c */ /* 0x000fc60003f04270 */
[----:B------:R-:W-:Y:S01]  /*1200*/  IMAD.IADD R37, R35, 0x1, R16 ;  /* 0x0000000123257824 */ /* 0x000fe200078e0210 */
[----:B0-----:R-:W-:-:S04]  /*1210*/  IADD3 R35, P3, PT, R8, 0x100, RZ ;  /* 0x0000010008237810 */ /* 0x001fc80007f7e0ff */
[----:B------:R-:W0:Y:S02]  /*1220*/  SHFL.DOWN PT, R16, R37, 0x8, R38 ;  /* 0x0900000025107989 */ /* 0x000e2400000e0026 */
[----:B0-----:R-:W-:Y:S02]  /*1230*/  SEL R16, R16, RZ, !P0 ;  /* 0x000000ff10107207 */ /* 0x001fe40004000000 */
[----:B------:R-:W-:-:S03]  /*1240*/  ISETP.NE.AND P0, PT, R14, 0x65, PT ;  /* 0x000000650e00780c */ /* 0x000fc60003f05270 */
[----:B------:R-:W-:Y:S02]  /*1250*/  IMAD.IADD R17, R37, 0x1, R16 ;  /* 0x0000000125117824 */ /* 0x000fe400078e0210 */
[----:B------:R-:W-:-:S03]  /*1260*/  IMAD.X R37, RZ, RZ, R9, P3 ;  /* 0x000000ffff257224 */ /* 0x000fc600018e0609 */
[----:B------:R-:W0:Y:S05]  /*1270*/  SHFL.DOWN PT, R16, R17, 0x10, R38 ;  /* 0x0a00000011107989 */ /* 0x000e2a00000e0026 */
[----:B------:R-:W-:Y:S02]  /*1280*/  VOTE.ALL P0, P0 ;  /* 0x0000000000ff7806 */ /* 0x000fe40000000000 */
[----:B0-----:R-:W-:-:S05]  /*1290*/  SEL R16, R16, RZ, !P2 ;  /* 0x000000ff10107207 */ /* 0x001fca0005000000 */
[----:B------:R-:W-:-:S07]  /*12a0*/  IMAD.IADD R36, R17, 0x1, R16 ;  /* 0x0000000111247824 */ /* 0x000fce00078e0210 */
.L_x_46:
[----:B------:R-:W-:Y:S05]  /*12b0*/  @!P0 BRA `(.L_x_10) ;  /* 0x0000000000d48947 */ /* 0x000fea0003800000 */
[----:B------:R-:W-:-:S07]  /*12c0*/  IMAD.MOV.U32 R38, RZ, RZ, 0x1de ;  /* 0x000001deff267424 */ /* 0x000fce00078e00ff */
.L_x_16:
[----:B------:R-:W-:Y:S02]  /*12d0*/  IMAD.MOV.U32 R8, RZ, RZ, R35 ;  /* 0x000000ffff087224 */ /* 0x000fe400078e0023 */
[----:B------:R-:W-:Y:S02]  /*12e0*/  IMAD.MOV.U32 R9, RZ, RZ, R37 ;  /* 0x000000ffff097224 */ /* 0x000fe400078e0025 */
[----:B------:R-:W-:-:S05]  /*12f0*/  IMAD.WIDE R16, R18, 0x8, R8 ;  /* 0x0000000812107825 */ /* 0x000fca00078e0208 */
[----:B------:R-:W2:Y:S01]  /*1300*/  LD.E.64.STRONG.GPU R14, desc[UR12][R16.64+-0x100] ;  /* 0xffff000c100e7980 */ /* 0x000ea2000c10fb00 */
[----:B------:R-:W-:Y:S05]  /*1310*/  YIELD ;  /* 0x0000000000007946 */ /* 0x000fea0003800000 */
[----:B------:R-:W-:Y:S01]  /*1320*/  UMOV UR5, 0xffffffff ;  /* 0xffffffff00057882 */ /* 0x000fe20000000000 */
[----:B------:R-:W-:Y:S02]  /*1330*/  SHF.R.U32.HI R38, RZ, 0x1, R38 ;  /* 0x00000001ff267819 */ /* 0x000fe40000011626 */
[----:B--2---:R-:W-:Y:S01]  /*1340*/  ISETP.NE.AND P0, PT, R14, 0x63, PT ;  /* 0x000000630e00780c */ /* 0x004fe20003f05270 */
[----:B------:R-:W-:-:S12]  /*1350*/  BRA.DIV UR5, `(.L_x_11) ;  /* 0x0000003205447947 */ /* 0x000fd8000b800000 */
[----:B------:R-:W-:-:S13]  /*1360*/  VOTE.ANY P0, !P0 ;  /* 0x0000000000ff7806 */ /* 0x000fda0004000100 */
.L_x_49:
[----:B------:R-:W-:Y:S05]  /*1370*/  @!P0 BRA `(.L_x_12) ;  /* 0x0000000000248947 */ /* 0x000fea0003800000 */
[----:B------:R-:W-:-:S07]  /*1380*/  IMAD.MOV.U32 R9, RZ, RZ, R38 ;  /* 0x000000ffff097224 */ /* 0x000fce00078e0026 */
.L_x_14:
[----:B------:R-:W-:Y:S05]  /*1390*/  NANOSLEEP R9 ;  /* 0x000000090000735d */ /* 0x000fea0003800000 */
[----:B------:R-:W2:Y:S01]  /*13a0*/  LD.E.64.STRONG.GPU R14, desc[UR12][R16.64+-0x100] ;  /* 0xffff000c100e7980 */ /* 0x000ea2000c10fb00 */
[----:B------:R-:W-:Y:S01]  /*13b0*/  UMOV UR5, 0xffffffff ;  /* 0xffffffff00057882 */ /* 0x000fe20000000000 */
[----:B------:R-:W-:Y:S02]  /*13c0*/  SHF.R.U32.HI R9, RZ, 0x1, R9 ;  /* 0x00000001ff097819 */ /* 0x000fe40000011609 */
[----:B--2---:R-:W-:Y:S01]  /*13d0*/  ISETP.NE.AND P0, PT, R14, 0x63, PT ;  /* 0x000000630e00780c */ /* 0x004fe20003f05270 */
[----:B------:R-:W-:-:S12]  /*13e0*/  BRA.DIV UR5, `(.L_x_13) ;  /* 0x0000003205407947 */ /* 0x000fd8000b800000 */
[----:B------:R-:W-:-:S13]  /*13f0*/  VOTE.ANY P0, !P0 ;  /* 0x0000000000ff7806 */ /* 0x000fda0004000100 */
.L_x_52:
[----:B------:R-:W-:Y:S05]  /*1400*/  @P0 BRA `(.L_x_14) ;  /* 0xfffffffc00e00947 */ /* 0x000fea000383ffff */
.L_x_12:
[----:B------:R-:W-:Y:S01]  /*1410*/  UMOV UR5, 0xffffffff ;  /* 0xffffffff00057882 */ /* 0x000fe20000000000 */
[----:B------:R-:W-:Y:S02]  /*1420*/  ISETP.NE.AND P0, PT, R14, 0x65, PT ;  /* 0x000000650e00780c */ /* 0x000fe40003f05270 */
[----:B------:R-:W-:Y:S11]  /*1430*/  BRA.DIV UR5, `(.L_x_15) ;  /* 0x00000032054c7947 */ /* 0x000ff6000b800000 */
[----:B------:R-:W-:Y:S01]  /*1440*/  VOTE.ANY R8, PT, !P0 ;  /* 0x0000000000087806 */ /* 0x000fe200040e0100 */
[----:B------:R-:W-:-:S03]  /*1450*/  VIADD R18, R18, 0xffffffe0 ;  /* 0xffffffe012127836 */ /* 0x000fc60000000000 */
[----:B------:R-:W-:-:S05]  /*1460*/  LOP3.LUT R8, R8, 0x80000000, R45, 0xec, !PT ;  /* 0x8000000008087812 */ /* 0x000fca00078eec2d */
[----:B------:R-:W-:-:S05]  /*1470*/  VIADD R9, R8, 0xffffffff ;  /* 0xffffffff08097836 */ /* 0x000fca0000000000 */
[----:B------:R-:W-:-:S06]  /*1480*/  LOP3.LUT R9, R8, R9, RZ, 0xc, !PT ;  /* 0x0000000908097212 */ /* 0x000fcc00078e0cff */
[----:B------:R-:W0:Y:S02]  /*1490*/  POPC R9, R9 ;  /* 0x0000000900097309 */ /* 0x000e240000000000 */
[----:B0-----:R-:W0:Y:S01]  /*14a0*/  SHFL.DOWN PT, R16, R15, 0x1, R9 ;  /* 0x082000000f107989 */ /* 0x001e2200000e0009 */
[-C--:B------:R-:W-:Y:S02]  /*14b0*/  ISETP.GE.AND P0, PT, R44, R9.reuse, PT ;  /* 0x000000092c00720c */ /* 0x080fe40003f06270 */
[-C--:B------:R-:W-:Y:S02]  /*14c0*/  ISETP.GT.AND P2, PT, R34, R9.reuse, PT ;  /* 0x000000092200720c */ /* 0x080fe40003f44270 */
[----:B0-----:R-:W-:Y:S02]  /*14d0*/  SEL R16, R16, RZ, !P0 ;  /* 0x000000ff10107207 */ /* 0x001fe40004000000 */
[----:B------:R-:W-:-:S03]  /*14e0*/  ISETP.GT.AND P0, PT, R33, R9, PT ;  /* 0x000000092100720c */ /* 0x000fc60003f04270 */
[----:B------:R-:W-:-:S05]  /*14f0*/  IMAD.IADD R15, R16, 0x1, R15 ;  /* 0x00000001100f7824 */ /* 0x000fca00078e020f */
[----:B------:R-:W0:Y:S02]  /*1500*/  SHFL.DOWN PT, R16, R15, 0x2, R9 ;  /* 0x084000000f107989 */ /* 0x000e2400000e0009 */
        /* <DEDUP_REMOVED lines=9> */
[----:B------:R-:W-:-:S03]  /*15a0*/  ISETP.NE.AND P0, PT, R14, 0x65, PT ;  /* 0x000000650e00780c */ /* 0x000fc60003f05270 */
[----:B------:R-:W-:-:S05]  /*15b0*/  IMAD.IADD R15, R15, 0x1, R16 ;  /* 0x000000010f0f7824 */ /* 0x000fca00078e0210 */
[----:B------:R-:W0:Y:S05]  /*15c0*/  SHFL.DOWN PT, R16, R15, 0x10, R9 ;  /* 0x0a0000000f107989 */ /* 0x000e2a00000e0009 */
[----:B------:R-:W-:Y:S02]  /*15d0*/  VOTE.ALL P0, P0 ;  /* 0x0000000000ff7806 */ /* 0x000fe40000000000 */
[----:B0-----:R-:W-:-:S04]  /*15e0*/  SEL R16, R16, RZ, !P2 ;  /* 0x000000ff10107207 */ /* 0x001fc80005000000 */
[----:B------:R-:W-:-:S07]  /*15f0*/  IADD3 R36, PT, PT, R15, R16, R36 ;  /* 0x000000100f247210 */ /* 0x000fce0007ffe024 */
.L_x_61:
[----:B------:R-:W-:Y:S05]  /*1600*/  @P0 BRA `(.L_x_16) ;  /* 0xfffffffc00300947 */ /* 0x000fea000383ffff */
.L_x_10:
[----:B------:R-:W-:Y:S01]  /*1610*/  ISETP.NE.AND P0, PT, R44, RZ, PT ;  /* 0x000000ff2c00720c */ /* 0x000fe20003f05270 */
[----:B------:R-:W0:Y:S01]  /*1620*/  @!P1 S2R R9, SR_CgaCtaId ;  /* 0x0000000000099919 */ /* 0x000e220000008800 */
[----:B------:R-:W-:Y:S01]  /*1630*/  @!P1 MOV R8, 0x400 ;  /* 0x0000040000089802 */ /* 0x000fe20000000f00 */
[----:B------:R-:W-:Y:S02]  /*1640*/  @!P1 IMAD.IADD R11, R11, 0x1, R36 ;  /* 0x000000010b0b9824 */ /* 0x000fe400078e0224 */
[----:B------:R-:W-:-:S05]  /*1650*/  @!P1 IMAD.MOV.U32 R10, RZ, RZ, 0x65 ;  /* 0x00000065ff0a9424 */ /* 0x000fca00078e00ff */
[----:B------:R1:W-:Y:S03]  /*1660*/  @!P1 ST.E.64.STRONG.GPU desc[UR12][R12.64+0x100], R10 ;  /* 0x0001000a0c009985 */ /* 0x0003e6000c10fb0c */
[----:B------:R-:W-:Y:S01]  /*1670*/  @!P0 MOV R14, 0x400 ;  /* 0x00000400000e8802 */ /* 0x000fe20000000f00 */
[----:B------:R-:W2:Y:S01]  /*1680*/  @!P0 S2R R15, SR_CgaCtaId ;  /* 0x00000000000f8919 */ /* 0x000ea20000008800 */
[----:B0-----:R-:W-:Y:S01]  /*1690*/  @!P1 LEA R9, R9, R8, 0x18 ;  /* 0x0000000809099211 */ /* 0x001fe200078ec0ff */
[----:B------:R-:W-:Y:S02]  /*16a0*/  IMAD.MOV.U32 R8, RZ, RZ, R43 ;  /* 0x000000ffff087224 */ /* 0x000fe400078e002b */
[----:B------:R-:W-:Y:S02]  /*16b0*/  @!P0 IMAD.MOV.U32 R8, RZ, RZ, R36 ;  /* 0x000000ffff088224 */ /* 0x000fe400078e0024 */
[----:B------:R1:W-:Y:S04]  /*16c0*/  @!P1 STS [R9+0x8], R11 ;  /* 0x0000080b09009388 */ /* 0x0003e80000000800 */
[----:B------:R1:W-:Y:S01]  /*16d0*/  @!P1 STS [R9+0x4], R36 ;  /* 0x0000042409009388 */ /* 0x0003e20000000800 */
[----:B--2---:R-:W-:-:S05]  /*16e0*/  @!P0 LEA R15, R15, R14, 0x18 ;  /* 0x0000000e0f0f8211 */ /* 0x004fca00078ec0ff */
[----:B------:R1:W-:Y:S02]  /*16f0*/  @!P0 STS [R15+0x54], R36 ;  /* 0x000054240f008388 */ /* 0x0003e40000000800 */
.L_x_4:
[----:B------:R-:W-:Y:S05]  /*1700*/  WARPSYNC.ALL ;  /* 0x0000000000007948 */ /* 0x000fea0003800000 */
[----:B------:R-:W0:Y:S08]  /*1710*/  S2UR UR7, SR_CgaCtaId ;  /* 0x00000000000779c3 */ /* 0x000e300000008800 */
[----:B------:R-:W-:Y:S06]  /*1720*/  BAR.SYNC.DEFER_BLOCKING 0x0 ;  /* 0x0000000000007b1d */ /* 0x000fec0000010000 */
[----:B------:R-:W-:Y:S01]  /*1730*/  UMOV UR5, 0x400 ;  /* 0x0000040000057882 */ /* 0x000fe20000000000 */
[----:B-1----:R-:W1:Y:S01]  /*1740*/  S2R R10, SR_TID.X ;  /* 0x00000000000a7919 */ /* 0x002e620000002100 */
[----:B0-----:R-:W-:-:S09]  /*1750*/  ULEA UR5, UR7, UR5, 0x18 ;  /* 0x0000000507057291 */ /* 0x001fd2000f8ec0ff */
[----:B------:R-:W0:Y:S01]  /*1760*/  LDS R9, [UR5+0x54] ;  /* 0x00005405ff097984 */ /* 0x000e220008000800 */
[----:B-1----:R-:W-:-:S04]  /*1770*/  ISETP.NE.AND P0, PT, R10, RZ, PT ;  /* 0x000000ff0a00720c */ /* 0x002fc80003f05270 */
[----:B0-----:R-:W-:-:S05]  /*1780*/  SEL R9, R9, RZ, P0 ;  /* 0x000000ff09097207 */ /* 0x001fca0000000000 */
[----:B------:R-:W-:-:S07]  /*1790*/  IMAD.IADD R33, R9, 0x1, R8 ;  /* 0x0000000109217824 */ /* 0x000fce00078e0208 */
.L_x_3:
[----:B------:R-:W-:Y:S05]  /*17a0*/  BSYNC.RECONVERGENT B0 ;  /* 0x0000000000007941 */ /* 0x000fea0003800200 */
.L_x_1:
[----:B------:R-:W-:Y:S01]  /*17b0*/  IMAD.IADD R26, R26, 0x1, R33 ;  /* 0x000000011a1a7824 */ /* 0x000fe200078e0221 */
[----:B------:R-:W-:Y:S03]  /*17c0*/  BAR.SYNC.DEFER_BLOCKING 0x0 ;  /* 0x0000000000007b1d */ /* 0x000fe60000010000 */
[----:B------:R-:W-:-:S03]  /*17d0*/  IMAD.IADD R25, R25, 0x1, R26 ;  /* 0x0000000119197824 */ /* 0x000fc600078e021a */
[----:B------:R-:W1:Y:S01]  /*17e0*/  LDCU.64 UR8, c[0x0][0x388] ;  /* 0x00007100ff0877ac */ /* 0x000e620008000a00 */
[----:B------:R-:W-:-:S04]  /*17f0*/  IMAD.IADD R24, R24, 0x1, R25 ;  /* 0x0000000118187824 */ /* 0x000fc800078e0219 */
[----:B------:R-:W-:-:S04]  /*1800*/  IMAD.IADD R40, R40, 0x1, R24 ;  /* 0x0000000128287824 */ /* 0x000fc800078e0218 */
[----:B0-----:R-:W-:-:S04]  /*1810*/  IMAD.IADD R8, R39, 0x1, R40 ;  /* 0x0000000127087824 */ /* 0x001fc800078e0228 */
[----:B------:R-:W-:-:S04]  /*1820*/  IMAD.IADD R31, R31, 0x1, R8 ;  /* 0x000000011f1f7824 */ /* 0x000fc800078e0208 */
[----:B------:R-:W-:Y:S01]  /*1830*/  IMAD.IADD R30, R30, 0x1, R31 ;  /* 0x000000011e1e7824 */ /* 0x000fe200078e021f */
[----:B------:R-:W-:Y:S01]  /*1840*/  STS [R27], R26 ;  /* 0x0000001a1b007388 */ /* 0x000fe20000000800 */
[----:B-1----:R-:W-:Y:S02]  /*1850*/  IADD3 R42, P0, PT, R42, UR8, RZ ;  /* 0x000000082a2a7c10 */ /* 0x002fe4000ff1e0ff */
[----:B------:R-:W-:Y:S01]  /*1860*/  IMAD.IADD R10, R29, 0x1, R30 ;  /* 0x000000011d0a7824 */ /* 0x000fe200078e021e */
[----:B------:R-:W-:Y:S01]  /*1870*/  STS [R27+0x4], R25 ;  /* 0x000004191b007388 */ /* 0x000fe20000000800 */
[----:B------:R-:W-:Y:S02]  /*1880*/  IADD3.X R43, PT, PT, R41, UR9, RZ, P0, !PT ;  /* 0x00000009292b7c10 */ /* 0x000fe400087fe4ff */
[----:B------:R-:W-:Y:S01]  /*1890*/  IMAD.IADD R23, R23, 0x1, R10 ;  /* 0x0000000117177824 */ /* 0x000fe200078e020a */
[----:B------:R-:W-:Y:S03]  /*18a0*/  STS [R27+0x8], R24 ;  /* 0x000008181b007388 */ /* 0x000fe60000000800 */
        /* <DEDUP_REMOVED lines=19> */
[----:B------:R-:W-:Y:S04]  /*19e0*/  STS [R27+0x30], R7 ;  /* 0x000030071b007388 */ /* 0x000fe80000000800 */
[----:B------:R-:W-:Y:S04]  /*19f0*/  STS [R27+0x34], R6 ;  /* 0x000034061b007388 */ /* 0x000fe80000000800 */
[----:B------:R-:W-:Y:S04]  /*1a00*/  STS [R27+0x38], R5 ;  /* 0x000038051b007388 */ /* 0x000fe80000000800 */
[----:B------:R-:W-:Y:S04]  /*1a10*/  STS [R27+0x3c], R4 ;  /* 0x00003c041b007388 */ /* 0x000fe80000000800 */
[----:B------:R-:W-:Y:S04]  /*1a20*/  STS [R27+0x40], R3 ;  /* 0x000040031b007388 */ /* 0x000fe80000000800 */
[----:B------:R-:W-:Y:S04]  /*1a30*/  STS [R27+0x44], R2 ;  /* 0x000044021b007388 */ /* 0x000fe80000000800 */
[----:B------:R-:W-:Y:S01]  /*1a40*/  STS [R27+0x48], R0 ;  /* 0x000048001b007388 */ /* 0x000fe20000000800 */
[----:B------:R-:W-:-:S03]  /*1a50*/  NOP ;  /* 0x0000000000007918 */ /* 0x000fc60000000000 */
[----:B------:R-:W0:Y:S04]  /*1a60*/  LDS R9, [R28] ;  /* 0x000000001c097984 */ /* 0x000e280000000800 */
[----:B------:R-:W1:Y:S04]  /*1a70*/  LDS R7, [R28+0x80] ;  /* 0x000080001c077984 */ /* 0x000e680000000800 */
[----:B------:R-:W2:Y:S04]  /*1a80*/  LDS R11, [R28+0x100] ;  /* 0x000100001c0b7984 */ /* 0x000ea80000000800 */
[----:B------:R-:W3:Y:S04]  /*1a90*/  LDS R13, [R28+0x180] ;  /* 0x000180001c0d7984 */ /* 0x000ee80000000800 */
[----:B------:R-:W4:Y:S04]  /*1aa0*/  LDS R5, [R28+0x200] ;  /* 0x000200001c057984 */ /* 0x000f280000000800 */
[----:B------:R-:W5:Y:S04]  /*1ab0*/  LDS R15, [R28+0x280] ;  /* 0x000280001c0f7984 */ /* 0x000f680000000800 */
        /* <DEDUP_REMOVED lines=13> */
[----:B0-----:R-:W-:Y:S04]  /*1b90*/  STG.E desc[UR12][R42.64], R9 ;  /* 0x000000092a007986 */ /* 0x001fe8000c10190c */
[----:B-1----:R-:W-:Y:S04]  /*1ba0*/  STG.E desc[UR12][R42.64+0x80], R7 ;  /* 0x000080072a007986 */ /* 0x002fe8000c10190c */
[----:B--2---:R-:W-:Y:S04]  /*1bb0*/  STG.E desc[UR12][R42.64+0x100], R11 ;  /* 0x0001000b2a007986 */ /* 0x004fe8000c10190c */
[----:B---3--:R-:W-:Y:S04]  /*1bc0*/  STG.E desc[UR12][R42.64+0x180], R13 ;  /* 0x0001800d2a007986 */ /* 0x008fe8000c10190c */
[----:B----4-:R-:W-:Y:S04]  /*1bd0*/  STG.E desc[UR12][R42.64+0x200], R5 ;  /* 0x000200052a007986 */ /* 0x010fe8000c10190c */
[----:B-----5:R-:W-:Y:S04]  /*1be0*/  STG.E desc[UR12][R42.64+0x280], R15 ;  /* 0x0002800f2a007986 */ /* 0x020fe8000c10190c */
[----:B------:R-:W-:Y:S04]  /*1bf0*/  STG.E desc[UR12][R42.64+0x300], R3 ;  /* 0x000300032a007986 */ /* 0x000fe8000c10190c */
        /* <DEDUP_REMOVED lines=11> */
[----:B------:R-:W-:Y:S01]  /*1cb0*/  STG.E desc[UR12][R42.64+0x900], R39 ;  /* 0x000900272a007986 */ /* 0x000fe2000c10190c */
[----:B------:R-:W-:Y:S05]  /*1cc0*/  EXIT ;  /* 0x000000000000794d */ /* 0x000fea0003800000 */
.L_x_0:
[----:B------:R-:W-:-:S04]  /*1cd0*/  ISETP.NE.U32.AND P0, PT, RZ, UR7, PT ;  /* 0x00000007ff007c0c */ /* 0x000fc8000bf05070 */
[----:B------:R-:W-:-:S13]  /*1ce0*/  ISETP.NE.AND.EX P0, PT, RZ, UR4, PT, P0 ;  /* 0x00000004ff007c0c */ /* 0x000fda000bf05300 */
[----:B------:R-:W-:Y:S05]  /*1cf0*/  @!P0 EXIT ;  /* 0x000000000000894d */ /* 0x000fea0003800000 */
[----:B------:R-:W0:Y:S02]  /*1d00*/  LDCU.64 UR4, c[0x0][0x380] ;  /* 0x00007000ff0477ac */ /* 0x000e240008000a00 */
[----:B0-----:R-:W-:-:S06]  /*1d10*/  UIMAD.WIDE UR4, UR6, 0x7b80, UR4 ;  /* 0x00007b80060478a5 */ /* 0x001fcc000f8e0204 */
[----:B------:R-:W-:Y:S02]  /*1d20*/  IMAD.U32 R2, RZ, RZ, UR4 ;  /* 0x00000004ff027e24 */ /* 0x000fe4000f8e00ff */
[----:B------:R-:W-:-:S05]  /*1d30*/  IMAD.U32 R3, RZ, RZ, UR5 ;  /* 0x00000005ff037e24 */ /* 0x000fca000f8e00ff */
[----:B------:R0:W2:Y:S01]  /*1d40*/  LD.E.STRONG.SM R5, desc[UR12][R2.64] ;  /* 0x0000000c02057980 */ /* 0x0000a2000c10b900 */
[----:B------:R-:W1:Y:S02]  /*1d50*/  S2R R43, SR_TID.X ;  /* 0x00000000002b7919 */ /* 0x000e640000002100 */
[C---:B-1----:R-:W-:Y:S02]  /*1d60*/  LOP3.LUT R0, R43.reuse, 0x1f, RZ, 0xc0, !PT ;  /* 0x0000001f2b007812 */ /* 0x042fe400078ec0ff */
[----:B------:R-:W-:-:S05]  /*1d70*/  LOP3.LUT R7, R43, 0x3e0, RZ, 0xc0, !PT ;  /* 0x000003e02b077812 */ /* 0x000fca00078ec0ff */
[----:B------:R-:W-:-:S04]  /*1d80*/  IMAD R34, R7, 0x13, R0 ;  /* 0x0000001307227824 */ /* 0x000fc800078e0200 */
[C---:B------:R-:W-:Y:S01]  /*1d90*/  VIADD R0, R34.reuse, 0x40 ;  /* 0x0000004022007836 */ /* 0x040fe20000000000 */
[C---:B------:R-:W-:Y:S01]  /*1da0*/  ISETP.GE.U32.AND P1, PT, R34.reuse, UR7, PT ;  /* 0x0000000722007c0c */ /* 0x040fe2000bf26070 */
[C---:B------:R-:W-:Y:S01]  /*1db0*/  VIADD R6, R34.reuse, 0x80 ;  /* 0x0000008022067836 */ /* 0x040fe20000000000 */
[C---:B0-----:R-:W-:Y:S01]  /*1dc0*/  LEA R2, P0, R34.reuse, UR4, 0x2 ;  /* 0x0000000422027c11 */ /* 0x041fe2000f8010ff */
[----:B------:R-:W-:Y:S01]  /*1dd0*/  VIADD R4, R34, 0x60 ;  /* 0x0000006022047836 */ /* 0x000fe20000000000 */
[----:B------:R-:W-:Y:S01]  /*1de0*/  ISETP.GE.U32.AND P3, PT, R0, UR7, PT ;  /* 0x0000000700007c0c */ /* 0x000fe2000bf66070 */
[----:B------:R-:W-:Y:S01]  /*1df0*/  VIADD R41, R34, 0x20 ;  /* 0x0000002022297836 */ /* 0x000fe20000000000 */
[----:B------:R-:W-:Y:S01]  /*1e00*/  ISETP.GE.U32.AND P5, PT, R6, UR7, PT ;  /* 0x0000000706007c0c */ /* 0x000fe2000bfa6070 */
[----:B------:R-:W-:Y:S01]  /*1e10*/  VIADD R0, R34, 0xa0 ;  /* 0x000000a022007836 */ /* 0x000fe20000000000 */
[----:B------:R-:W-:Y:S01]  /*1e20*/  ISETP.GE.U32.AND P4, PT, R4, UR7, PT ;  /* 0x0000000704007c0c */ /* 0x000fe2000bf86070 */
[----:B------:R-:W-:Y:S01]  /*1e30*/  VIADD R4, R34, 0xc0 ;  /* 0x000000c022047836 */ /* 0x000fe20000000000 */
[----:B------:R-:W-:Y:S01]  /*1e40*/  ISETP.GE.U32.AND P2, PT, R41, UR7, PT ;  /* 0x0000000729007c0c */ /* 0x000fe2000bf46070 */
[----:B------:R-:W-:Y:S01]  /*1e50*/  IMAD.X R3, RZ, RZ, UR5, P0 ;  /* 0x00000005ff037e24 */ /* 0x000fe200080e06ff */
[----:B------:R-:W-:Y:S01]  /*1e60*/  ISETP.GE.U32.AND P6, PT, R0, UR7, PT ;  /* 0x0000000700007c0c */ /* 0x000fe2000bfc6070 */
[----:B------:R-:W-:Y:S01]  /*1e70*/  VIADD R0, R34, 0xe0 ;  /* 0x000000e022007836 */ /* 0x000fe20000000000 */
[----:B------:R-:W-:Y:S01]  /*1e80*/  ISETP.GE.U32.AND P0, PT, R4, UR7, PT ;  /* 0x0000000704007c0c */ /* 0x000fe2000bf06070 */
[----:B------:R-:W-:-:S02]  /*1e90*/  VIADD R40, R34, 0x100 ;  /* 0x0000010022287836 */ /* 0x000fc40000000000 */
[C---:B------:R-:W-:Y:S02]  /*1ea0*/  VIADD R4, R34.reuse, 0x140 ;  /* 0x0000014022047836 */ /* 0x040fe40000000000 */
[----:B------:R-:W-:Y:S02]  /*1eb0*/  VIADD R39, R34, 0x120 ;  /* 0x0000012022277836 */ /* 0x000fe40000000000 */
[----:B--2---:R-:W-:Y:S02]  /*1ec0*/  IMAD.MOV.U32 R7, RZ, RZ, R5 ;  /* 0x000000ffff077224 */ /* 0x004fe400078e0005 */
[----:B------:R-:W2:Y:S02]  /*1ed0*/  @!P1 LD.E.STRONG.SM R5, desc[UR12][R2.64] ;  /* 0x0000000c02059980 */ /* 0x000ea4000c10b900 */
[--C-:B------:R-:W-:Y:S01]  /*1ee0*/  IMAD.MOV.U32 R15, RZ, RZ, R7.reuse ;  /* 0x000000ffff0f7224 */ /* 0x100fe200078e0007 */
[----:B------:R-:W-:Y:S01]  /*1ef0*/  ISETP.GE.U32.AND P1, PT, R0, UR7, PT ;  /* 0x0000000700007c0c */ /* 0x000fe2000bf26070 */
[----:B------:R-:W-:-:S02]  /*1f00*/  IMAD.MOV.U32 R9, RZ, RZ, R7 ;  /* 0x000000ffff097224 */ /* 0x000fc400078e0007 */
[--C-:B------:R-:W-:Y:S02]  /*1f10*/  IMAD.MOV.U32 R11, RZ, RZ, R7.reuse ;  /* 0x000000ffff0b7224 */ /* 0x100fe400078e0007 */
[----:B------:R-:W-:Y:S01]  /*1f20*/  VIADD R0, R34, 0x160 ;  /* 0x0000016022007836 */ /* 0x000fe20000000000 */
[----:B------:R-:W3:Y:S01]  /*1f30*/  @!P5 LD.E.STRONG.SM R15, desc[UR12][R2.64+0x200] ;  /* 0x0002000c020fd980 */ /* 0x000ee2000c10b900 */
[--C-:B------:R-:W-:Y:S01]  /*1f40*/  IMAD.MOV.U32 R17, RZ, RZ, R7.reuse ;  /* 0x000000ffff117224 */ /* 0x100fe200078e0007 */
[----:B------:R-:W-:Y:S01]  /*1f50*/  ISETP.GE.U32.AND P5, PT, R40, UR7, PT ;  /* 0x0000000728007c0c */ /* 0x000fe2000bfa6070 */
[--C-:B------:R-:W-:Y:S01]  /*1f60*/  IMAD.MOV.U32 R13, RZ, RZ, R7.reuse ;  /* 0x000000ffff0d7224 */ /* 0x100fe200078e0007 */
[----:B------:R-:W4:Y:S01]  /*1f70*/  @!P2 LD.E.STRONG.SM R9, desc[UR12][R2.64+0x80] ;  /* 0x0000800c0209a980 */ /* 0x000f22000c10b900 */
[----:B------:R-:W-:Y:S01]  /*1f80*/  IMAD.MOV.U32 R19, RZ, RZ, R7 ;  /* 0x000000ffff137224 */ /* 0x000fe200078e0007 */
[----:B------:R-:W-:Y:S02]  /*1f90*/  ISETP.GE.U32.AND P2, PT, R4, UR7, PT ;  /* 0x0000000704007c0c */ /* 0x000fe4000bf46070 */
[----:B------:R-:W5:Y:S01]  /*1fa0*/  @!P3 LD.E.STRONG.SM R11, desc[UR12][R2.64+0x100] ;  /* 0x0001000c020bb980 */ /* 0x000f62000c10b900 */
[----:B------:R-:W-:Y:S01]  /*1fb0*/  ISETP.GE.U32.AND P3, PT, R0, UR7, PT ;  /* 0x0000000700007c0c */ /* 0x000fe2000bf66070 */
[----:B------:R-:W-:-:S02]  /*1fc0*/  VIADD R4, R34, 0x180 ;  /* 0x0000018022047836 */ /* 0x000fc40000000000 */
[----:B------:R-:W-:Y:S01]  /*1fd0*/  VIADD R0, R34, 0x1a0 ;  /* 0x000001a022007836 */ /* 0x000fe20000000000 */
[----:B------:R-:W5:Y:S01]  /*1fe0*/  @!P6 LD.E.STRONG.SM R17, desc[UR12][R2.64+0x280] ;  /* 0x0002800c0211e980 */ /* 0x000f62000c10b900 */
[----:B------:R-:W-:Y:S01]  /*1ff0*/  ISETP.GE.U32.AND P6, PT, R39, UR7, PT ;  /* 0x0000000727007c0c */ /* 0x000fe2000bfc6070 */
[--C-:B------:R-:W-:Y:S02]  /*2000*/  IMAD.MOV.U32 R21, RZ, RZ, R7.reuse ;  /* 0x000000ffff157224 */ /* 0x100fe400078e0007 */
[----:B------:R-:W5:Y:S01]  /*2010*/  @!P4 LD.E.STRONG.SM R13, desc[UR12][R2.64+0x180] ;  /* 0x0001800c020dc980 */ /* 0x000f62000c10b900 */
[----:B------:R-:W-:Y:S01]  /*2020*/  IMAD.MOV.U32 R23, RZ, RZ, R7 ;  /* 0x000000ffff177224 */ /* 0x000fe200078e0007 */
[----:B------:R-:W-:Y:S02]  /*2030*/  ISETP.GE.U32.AND P4, PT, R4, UR7, PT ;  /* 0x0000000704007c0c */ /* 0x000fe4000bf86070 */
[----:B------:R-:W5:Y:S01]  /*2040*/  @!P0 LD.E.STRONG.SM R19, desc[UR12][R2.64+0x300] ;  /* 0x0003000c02138980 */ /* 0x000f62000c10b900 */
[----:B------:R-:W-:Y:S01]  /*2050*/  ISETP.GE.U32.AND P0, PT, R0, UR7, PT ;  /* 0x0000000700007c0c */ /* 0x000fe2000bf06070 */
[----:B------:R-:W-:-:S02]  /*2060*/  VIADD R4, R34, 0x1c0 ;  /* 0x000001c022047836 */ /* 0x000fc40000000000 */
[----:B------:R-:W-:Y:S01]  /*2070*/  VIADD R0, R34, 0x1e0 ;  /* 0x000001e022007836 */ /* 0x000fe20000000000 */
[----:B------:R-:W5:Y:S01]  /*2080*/  @!P1 LD.E.STRONG.SM R21, desc[UR12][R2.64+0x380] ;  /* 0x0003800c02159980 */ /* 0x000f62000c10b900 */
[--C-:B------:R-:W-:Y:S01]  /*2090*/  IMAD.MOV.U32 R25, RZ, RZ, R7.reuse ;  /* 0x000000ffff197224 */ /* 0x100fe200078e0007 */
[----:B------:R-:W-:Y:S01]  /*20a0*/  ISETP.GE.U32.AND P1, PT, R4, UR7, PT ;  /* 0x0000000704007c0c */ /* 0x000fe2000bf26070 */
[--C-:B------:R-:W-:Y:S01]  /*20b0*/  IMAD.MOV.U32 R27, RZ, RZ, R7.reuse ;  /* 0x000000ffff1b7224 */ /* 0x100fe200078e0007 */
[----:B------:R-:W5:Y:S01]  /*20c0*/  @!P5 LD.E.STRONG.SM R23, desc[UR12][R2.64+0x400] ;  /* 0x0004000c0217d980 */ /* 0x000f62000c10b900 */
[----:B------:R-:W-:Y:S01]  /*20d0*/  ISETP.GE.U32.AND P5, PT, R0, UR7, PT ;  /* 0x0000000700007c0c */ /* 0x000fe2000bfa6070 */
[----:B------:R-:W-:Y:S02]  /*20e0*/  IMAD.MOV.U32 R29, RZ, RZ, R7 ;  /* 0x000000ffff1d7224 */ /* 0x000fe400078e0007 */
[C---:B------:R-:W-:Y:S01]  /*20f0*/  VIADD R0, R34.reuse, 0x200 ;  /* 0x0000020022007836 */ /* 0x040fe20000000000 */
[----:B------:R-:W5:Y:S01]  /*2100*/  @!P6 LD.E.STRONG.SM R25, desc[UR12][R2.64+0x480] ;  /* 0x0004800c0219e980 */ /* 0x000f62000c10b900 */
[----:B------:R-:W-:-:S02]  /*2110*/  VIADD R4, R34, 0x220 ;  /* 0x0000022022047836 */ /* 0x000fc40000000000 */
[----:B------:R-:W-:Y:S01]  /*2120*/  VIADD R34, R34, 0x240 ;  /* 0x0000024022227836 */ /* 0x000fe20000000000 */
[----:B------:R-:W5:Y:S01]  /*2130*/  @!P2 LD.E.STRONG.SM R27, desc[UR12][R2.64+0x500] ;  /* 0x0005000c021ba980 */ /* 0x000f62000c10b900 */
[----:B------:R-:W-:Y:S02]  /*2140*/  ISETP.GE.U32.AND P6, PT, R0, UR7, PT ;  /* 0x0000000700007c0c */ /* 0x000fe4000bfc6070 */
[----:B------:R-:W-:Y:S01]  /*2150*/  ISETP.GE.U32.AND P2, PT, R4, UR7, PT ;  /* 0x0000000704007c0c */ /* 0x000fe2000bf46070 */
[----:B------:R-:W5:Y:S01]  /*2160*/  @!P3 LD.E.STRONG.SM R29, desc[UR12][R2.64+0x580] ;  /* 0x0005800c021db980 */ /* 0x000f62000c10b900 */
[----:B------:R-:W-:Y:S01]  /*2170*/  ISETP.GE.U32.AND P3, PT, R34, UR7, PT ;  /* 0x0000000722007c0c */ /* 0x000fe2000bf66070 */
[--C-:B------:R-:W-:Y:S02]  /*2180*/  IMAD.MOV.U32 R31, RZ, RZ, R7.reuse ;  /* 0x000000ffff1f7224 */ /* 0x100fe400078e0007 */
[--C-:B------:R-:W-:Y:S02]  /*2190*/  IMAD.MOV.U32 R37, RZ, RZ, R7.reuse ;  /* 0x000000ffff257224 */ /* 0x100fe400078e0007 */
[----:B------:R-:W-:-:S02]  /*21a0*/  IMAD.MOV.U32 R45, RZ, RZ, R7 ;  /* 0x000000ffff2d7224 */ /* 0x000fc400078e0007 */
[--C-:B------:R-:W-:Y:S01]  /*21b0*/  IMAD.MOV.U32 R0, RZ, RZ, R7.reuse ;  /* 0x000000ffff007224 */ /* 0x100fe200078e0007 */
[----:B------:R-:W5:Y:S01]  /*21c0*/  @!P4 LD.E.STRONG.SM R31, desc[UR12][R2.64+0x600] ;  /* 0x0006000c021fc980 */ /* 0x000f62000c10b900 */
[--C-:B------:R-:W-:Y:S02]  /*21d0*/  IMAD.MOV.U32 R4, RZ, RZ, R7.reuse ;  /* 0x000000ffff047224 */ /* 0x100fe400078e0007 */
[----:B------:R-:W-:Y:S01]  /*21e0*/  IMAD.MOV.U32 R6, RZ, RZ, R7 ;  /* 0x000000ffff067224 */ /* 0x000fe200078e0007 */
[----:B------:R-:W5:Y:S04]  /*21f0*/  @!P0 LD.E.STRONG.SM R37, desc[UR12][R2.64+0x680] ;  /* 0x0006800c02258980 */ /* 0x000f68000c10b900 */
[----:B------:R-:W5:Y:S04]  /*2200*/  @!P1 LD.E.STRONG.SM R45, desc[UR12][R2.64+0x700] ;  /* 0x0007000c022d9980 */ /* 0x000f68000c10b900 */
[----:B------:R-:W5:Y:S04]  /*2210*/  @!P5 LD.E.STRONG.SM R0, desc[UR12][R2.64+0x780] ;  /* 0x0007800c0200d980 */ /* 0x000f68000c10b900 */
[----:B------:R-:W5:Y:S04]  /*2220*/  @!P6 LD.E.STRONG.SM R4, desc[UR12][R2.64+0x800] ;  /* 0x0008000c0204e980 */ /* 0x000f68000c10b900 */
[----:B------:R-:W5:Y:S04]  /*2230*/  @!P2 LD.E.STRONG.SM R6, desc[UR12][R2.64+0x880] ;  /* 0x0008800c0206a980 */ /* 0x000f68000c10b900 */
[----:B------:R-:W5:Y:S01]  /*2240*/  @!P3 LD.E.STRONG.SM R7, desc[UR12][R2.64+0x900] ;  /* 0x0009000c0207b980 */ /* 0x000f62000c10b900 */
[----:B------:R-:W0:Y:S01]  /*2250*/  S2R R33, SR_LANEID ;  /* 0x0000000000217919 */ /* 0x000e220000000000 */
[----:B------:R-:W1:Y:S01]  /*2260*/  S2UR UR5, SR_CgaCtaId ;  /* 0x00000000000579c3 */ /* 0x000e620000008800 */
[----:B------:R-:W-:Y:S01]  /*2270*/  SHF.R.U32.HI R35, RZ, 0x5, R43 ;  /* 0x00000005ff237819 */ /* 0x000fe2000001162b */
[----:B------:R-:W-:-:S02]  /*2280*/  UMOV UR4, 0x400 ;  /* 0x0000040000047882 */ /* 0x000fc40000000000 */
[----:B-1----:R-:W-:Y:S02]  /*2290*/  ULEA UR4, UR5, UR4, 0x18 ;  /* 0x0000000405047291 */ /* 0x002fe4000f8ec0ff */
[----:B0-----:R-:W-:-:S05]  /*22a0*/  IMAD R28, R35, 0x260, R33 ;  /* 0x00000260231c7824 */ /* 0x001fca00078e0221 */
[----:B------:R-:W-:-:S05]  /*22b0*/  LEA R28, R28, UR4, 0x2 ;  /* 0x000000041c1c7c11 */ /* 0x000fca000f8e10ff */
[----:B------:R-:W-:Y:S01]  /*22c0*/  IMAD R8, R33, 0x48, R28 ;  /* 0x0000004821087824 */ /* 0x000fe200078e021c */
[----:B------:R-:W-:Y:S01]  /*22d0*/  UISETP.NE.AND UP0, UPT, UR6, URZ, UPT ;  /* 0x000000ff0600728c */ /* 0x000fe2000bf05270 */
        /* <DEDUP_REMOVED lines=41> */
[----:B0-----:R-:W-:Y:S02]  /*2570*/  IADD3 R8, PT, PT, R25, R26, R27 ;  /* 0x0000001a19087210 */ /* 0x001fe40007ffe01b */
[----:B------:R-:W-:Y:S02]  /*2580*/  ISETP.NE.AND P1, PT, R33, 0x1f, PT ;  /* 0x0000001f2100780c */ /* 0x000fe40003f25270 */
[----:B------:R-:W-:Y:S02]  /*2590*/  IADD3 R8, PT, PT, R31, R32, R8 ;  /* 0x000000201f087210 */ /* 0x000fe40007ffe008 */
[----:B------:R-:W-:Y:S02]  /*25a0*/  ISETP.NE.AND P2, PT, R35, 0xc, PT ;  /* 0x0000000c2300780c */ /* 0x000fe40003f45270 */
[----:B------:R-:W-:Y:S02]  /*25b0*/  IADD3 R8, PT, PT, R29, R30, R8 ;  /* 0x0000001e1d087210 */ /* 0x000fe40007ffe008 */
[----:B------:R-:W-:-:S02]  /*25c0*/  ISETP.GE.U32.AND P3, PT, R43, 0x20, PT ;  /* 0x000000202b00780c */ /* 0x000fc40003f66070 */
        /* <DEDUP_REMOVED lines=29> */
[----:B------:R-:W-:-:S03]  /*27a0*/  IMAD.IADD R11, R11, 0x1, R10 ;  /* 0x000000010b0b7824 */ /* 0x000fc600078e020a */
        /* <DEDUP_REMOVED lines=16> */
[----:B------:R-:W-:-:S04]  /*28b0*/  ISETP.NE.AND P0, PT, R35, 0x8, PT ;  /* 0x000000082300780c */ /* 0x000fc80003f05270 */
[----:B------:R-:W-:Y:S02]  /*28c0*/  SEL R8, R15, R8, !P0 ;  /* 0x000000080f087207 */ /* 0x000fe40004000000 */
[C---:B------:R-:W-:Y:S02]  /*28d0*/  ISETP.NE.AND P0, PT, R35.reuse, 0xa, PT ;  /* 0x0000000a2300780c */ /* 0x040fe40003f05270 */
[----:B------:R-:W-:Y:S02]  /*28e0*/  SEL R8, R16, R8, !P1 ;  /* 0x0000000810087207 */ /* 0x000fe40004800000 */
[----:B------:R-:W-:Y:S02]  /*28f0*/  ISETP.NE.AND P1, PT, R35, 0xb, PT ;  /* 0x0000000b2300780c */ /* 0x000fe40003f25270 */
[----:B------:R-:W-:Y:S02]  /*2900*/  SEL R8, R17, R8, !P0 ;  /* 0x0000000811087207 */ /* 0x000fe40004000000 */
[----:B------:R-:W-:-:S02]  /*2910*/  ISETP.NE.AND P0, PT, R33, RZ, PT ;  /* 0x000000ff2100720c */ /* 0x000fc40003f05270 */
[----:B------:R-:W-:Y:S01]  /*2920*/  SEL R8, R18, R8, !P1 ;  /* 0x0000000812087207 */ /* 0x000fe20004800000 */
[----:B------:R-:W-:Y:S01]  /*2930*/  @!P2 IMAD.IADD R8, R19, 0x1, R18 ;  /* 0x000000011308a824 */ /* 0x000fe200078e0212 */
[----:B------:R-:W-:Y:S02]  /*2940*/  SEL R9, R36, RZ, P0 ;  /* 0x000000ff24097207 */ /* 0x000fe40000000000 */
[----:B------:R-:W-:-:S03]  /*2950*/  ISETP.NE.AND P0, PT, R43, RZ, PT ;  /* 0x000000ff2b00720c */ /* 0x000fc60003f05270 */
[----:B------:R-:W-:-:S05]  /*2960*/  @P3 IMAD.IADD R36, R8, 0x1, R9 ;  /* 0x0000000108243824 */ /* 0x000fca00078e0209 */
[----:B------:R-:W-:Y:S01]  /*2970*/  SEL R36, R36, RZ, P0 ;  /* 0x000000ff24247207 */ /* 0x000fe20000000000 */
[----:B------:R-:W-:Y:S06]  /*2980*/  BRA `(.L_x_18) ;  /* 0x0000000c005c7947 */ /* 0x000fec0003800000 */
.L_x_17:
[----:B0-----:R-:W-:Y:S02]  /*2990*/  IADD3 R8, PT, PT, R25, R26, R27 ;  /* 0x0000001a19087210 */ /* 0x001fe40007ffe01b */
[----:B------:R-:W-:Y:S02]  /*29a0*/  ISETP.NE.AND P1, PT, R33, 0x1f, PT ;  /* 0x0000001f2100780c */ /* 0x000fe40003f25270 */
[----:B------:R-:W-:Y:S02]  /*29b0*/  IADD3 R8, PT, PT, R31, R32, R8 ;  /* 0x000000201f087210 */ /* 0x000fe40007ffe008 */
        /* <DEDUP_REMOVED lines=19> */
[----:B------:R-:W-:-:S04]  /*2af0*/  ISETP.NE.AND P0, PT, R35, 0x2, PT ;  /* 0x000000022300780c */ /* 0x000fc80003f05270 */
        /* <DEDUP_REMOVED lines=35> */
[----:B------:R-:W-:Y:S01]  /*2d30*/  ISETP.NE.AND P0, PT, R35, 0xb, PT ;  /* 0x0000000b2300780c */ /* 0x000fe20003f05270 */
[----:B------:R-:W-:-:S03]  /*2d40*/  IMAD.IADD R35, R37, 0x1, -R36 ;  /* 0x0000000125237824 */ /* 0x000fc600078e0a24 */
[----:B------:R-:W-:Y:S02]  /*2d50*/  SEL R8, R18, R8, !P0 ;  /* 0x0000000812087207 */ /* 0x000fe40004000000 */
[----:B------:R-:W-:Y:S01]  /*2d60*/  ISETP.GT.U32.AND P0, PT, R43, 0x1f, PT ;  /* 0x0000001f2b00780c */ /* 0x000fe20003f04070 */
[----:B0-----:R-:W-:Y:S01]  /*2d70*/  IMAD.IADD R11, R19, 0x1, R11 ;  /* 0x00000001130b7824 */ /* 0x001fe200078e020b */
[----:B------:R-:W-:Y:S02]  /*2d80*/  SEL R9, R35, RZ, P2 ;  /* 0x000000ff23097207 */ /* 0x000fe40001000000 */
        /* <DEDUP_REMOVED lines=21> */
.L_x_64:
[----:B------:R-:W-:Y:S05]  /*2ee0*/  @!P0 BRA `(.L_x_21) ;  /* 0x0000000000248947 */ /* 0x000fea0003800000 */
[----:B------:R-:W-:-:S07]  /*2ef0*/  IMAD.MOV.U32 R9, RZ, RZ, 0x1de ;  /* 0x000001deff097424 */ /* 0x000fce00078e00ff */
.L_x_23:
[----:B------:R-:W-:Y:S05]  /*2f00*/  NANOSLEEP R9 ;  /* 0x000000090000735d */ /* 0x000fea0003800000 */
[----:B------:R-:W2:Y:S01]  /*2f10*/  LD.E.64.STRONG.GPU R14, desc[UR12][R16.64+0x100] ;  /* 0x0001000c100e7980 */ /* 0x000ea2000c10fb00 */
[----:B------:R-:W-:Y:S01]  /*2f20*/  UMOV UR5, 0xffffffff ;  /* 0xffffffff00057882 */ /* 0x000fe20000000000 */
[----:B------:R-:W-:Y:S02]  /*2f30*/  SHF.R.U32.HI R9, RZ, 0x1, R9 ;  /* 0x00000001ff097819 */ /* 0x000fe40000011609 */
[----:B--2---:R-:W-:Y:S01]  /*2f40*/  ISETP.NE.AND P0, PT, R14, 0x63, PT ;  /* 0x000000630e00780c */ /* 0x004fe20003f05270 */
[----:B------:R-:W-:-:S12]  /*2f50*/  BRA.DIV UR5, `(.L_x_22) ;  /* 0x0000001a05787947 */ /* 0x000fd8000b800000 */
[----:B------:R-:W-:-:S13]  /*2f60*/  VOTE.ANY P0, !P0 ;  /* 0x0000000000ff7806 */ /* 0x000fda0004000100 */
.L_x_67:
[----:B------:R-:W-:Y:S05]  /*2f70*/  @P0 BRA `(.L_x_23) ;  /* 0xfffffffc00e00947 */ /* 0x000fea000383ffff */
.L_x_21:
[----:B------:R-:W-:Y:S01]  /*2f80*/  UMOV UR5, 0xffffffff ;  /* 0xffffffff00057882 */ /* 0x000fe20000000000 */
[----:B------:R-:W-:Y:S02]  /*2f90*/  ISETP.NE.AND P2, PT, R14, 0x65, PT ;  /* 0x000000650e00780c */ /* 0x000fe40003f45270 */
[----:B------:R-:W-:Y:S11]  /*2fa0*/  BRA.DIV UR5, `(.L_x_24) ;  /* 0x0000001a05847947 */ /* 0x000ff6000b800000 */
[----:B------:R-:W0:Y:S01]  /*2fb0*/  S2R R42, SR_GEMASK ;  /* 0x00000000002a7919 */ /* 0x000e220000003c00 */
[----:B------:R-:W-:Y:S01]  /*2fc0*/  VOTE.ANY R8, PT, !P2 ;  /* 0x0000000000087806 */ /* 0x000fe200050e0100 */
[----:B------:R-:W-:-:S03]  /*2fd0*/  VIADD R19, R33, 0x2 ;  /* 0x0000000221137836 */ /* 0x000fc60000000000 */
[----:B0-----:R-:W-:-:S05]  /*2fe0*/  LOP3.LUT R8, R8, 0x80000000, R42, 0xec, !PT ;  /* 0x8000000008087812 */ /* 0x001fca00078eec2a */
[----:B------:R-:W-:-:S05]  /*2ff0*/  VIADD R9, R8, 0xffffffff ;  /* 0xffffffff08097836 */ /* 0x000fca0000000000 */
[----:B------:R-:W-:-:S04]  /*3000*/  LOP3.LUT R9, R8, R9, RZ, 0xc, !PT ;  /* 0x0000000908097212 */ /* 0x000fc800078e0cff */
[----:B------:R0:W1:Y:S02]  /*3010*/  POPC R38, R9 ;  /* 0x0000000900267309 */ /* 0x0000640000000000 */
[C---:B0-----:R-:W-:Y:S01]  /*3020*/  VIADD R9, R33.reuse, 0x4 ;  /* 0x0000000421097836 */ /* 0x041fe20000000000 */
[----:B-1----:R-:W0:Y:S01]  /*3030*/  SHFL.DOWN PT, R16, R15, 0x1, R38 ;  /* 0x082000000f107989 */ /* 0x002e2200000e0026 */
[----:B------:R-:W-:-:S04]  /*3040*/  ISETP.GE.AND P0, PT, R33, R38, PT ;  /* 0x000000262100720c */ /* 0x000fc80003f06270 */
[----:B0-----:R-:W-:Y:S02]  /*3050*/  SEL R16, R16, RZ, !P0 ;  /* 0x000000ff10107207 */ /* 0x001fe40004000000 */
[----:B------:R-:W-:-:S03]  /*3060*/  ISETP.GT.AND P0, PT, R19, R38, PT ;  /* 0x000000261300720c */ /* 0x000fc60003f04270 */
[----:B------:R-:W-:Y:S02]  /*3070*/  IMAD.IADD R17, R16, 0x1, R15 ;  /* 0x0000000110117824 */ /* 0x000fe400078e020f */
[----:B------:R-:W-:-:S03]  /*3080*/  VIADD R15, R33, 0x10 ;  /* 0x00000010210f7836 */ /* 0x000fc60000000000 */
[----:B------:R-:W0:Y:S02]  /*3090*/  SHFL.DOWN PT, R16, R17, 0x2, R38 ;  /* 0x0840000011107989 */ /* 0x000e2400000e0026 */
[-C--:B------:R-:W-:Y:S02]  /*30a0*/  ISETP.GT.AND P2, PT, R15, R38.reuse, PT ;  /* 0x000000260f00720c */ /* 0x080fe40003f44270 */
[----:B0-----:R-:W-:Y:S02]  /*30b0*/  SEL R16, R16, RZ, !P0 ;  /* 0x000000ff10107207 */ /* 0x001fe40004000000 */
[----:B------:R-:W-:Y:S01]  /*30c0*/  ISETP.GT.AND P0, PT, R9, R38, PT ;  /* 0x000000260900720c */ /* 0x000fe20003f04270 */
[----:B------:R-:W-:Y:S02]  /*30d0*/  VIADD R9, R33, 0x8 ;  /* 0x0000000821097836 */ /* 0x000fe40000000000 */
[----:B------:R-:W-:-:S05]  /*30e0*/  IMAD.IADD R19, R17, 0x1, R16 ;  /* 0x0000000111137824 */ /* 0x000fca00078e0210 */
[----:B------:R-:W0:Y:S02]  /*30f0*/  SHFL.DOWN PT, R16, R19, 0x4, R38 ;  /* 0x0880000013107989 */ /* 0x000e2400000e0026 */
[----:B0-----:R-:W-:Y:S02]  /*3100*/  SEL R16, R16, RZ, !P0 ;  /* 0x000000ff10107207 */ /* 0x001fe40004000000 */
[----:B------:R-:W-:Y:S02]  /*3110*/  ISETP.GT.AND P0, PT, R9, R38, PT ;  /* 0x000000260900720c */ /* 0x000fe40003f04270 */
[----:B------:R-:W0:Y:S01]  /*3120*/  LDC.64 R8, c[0x0][0x390] ;  /* 0x0000e400ff087b82 */ /* 0x000e220000000a00 */
[----:B------:R-:W-:-:S05]  /*3130*/  IMAD.IADD R37, R19, 0x1, R16 ;  /* 0x0000000113257824 */ /* 0x000fca00078e0210 */
[----:B------:R-:W1:Y:S01]  /*3140*/  SHFL.DOWN PT, R16, R37, 0x8, R38 ;  /* 0x0900000025107989 */ /* 0x000e6200000e0026 */
[----:B0-----:R-:W-:Y:S02]  /*3150*/  IADD3 R36, P3, PT, R8, 0x100, RZ ;  /* 0x0000010008247810 */ /* 0x001fe40007f7e0ff */
[----:B-1----:R-:W-:Y:S02]  /*3160*/  SEL R16, R16, RZ, !P0 ;  /* 0x000000ff10107207 */ /* 0x002fe40004000000 */
[----:B------:R-:W-:-:S03]  /*3170*/  ISETP.NE.AND P0, PT, R14, 0x65, PT ;  /* 0x000000650e00780c */ /* 0x000fc60003f05270 */
[----:B------:R-:W-:Y:S02]  /*3180*/  IMAD.IADD R17, R37, 0x1, R16 ;  /* 0x0000000125117824 */ /* 0x000fe400078e0210 */
[----:B------:R-:W-:-:S03]  /*3190*/  IMAD.X R37, RZ, RZ, R9, P3 ;  /* 0x000000ffff257224 */ /* 0x000fc600018e0609 */
[----:B------:R-:W0:Y:S05]  /*31a0*/  SHFL.DOWN PT, R16, R17, 0x10, R38 ;  /* 0x0a00000011107989 */ /* 0x000e2a00000e0026 */
[----:B------:R-:W-:Y:S02]  /*31b0*/  VOTE.ALL P0, P0 ;  /* 0x0000000000ff7806 */ /* 0x000fe40000000000 */
[----:B0-----:R-:W-:-:S05]  /*31c0*/  SEL R16, R16, RZ, !P2 ;  /* 0x000000ff10107207 */ /* 0x001fca0005000000 */
[----:B------:R-:W-:-:S07]  /*31d0*/  IMAD.IADD R19, R17, 0x1, R16 ;  /* 0x0000000111137824 */ /* 0x000fce00078e0210 */
.L_x_76:
[----:B------:R-:W-:Y:S05]  /*31e0*/  @!P0 BRA `(.L_x_25) ;  /* 0x0000000000e48947 */ /* 0x000fea0003800000 */
[----:B------:R-:W-:-:S07]  /*31f0*/  IMAD.MOV.U32 R38, RZ, RZ, 0x1de ;  /* 0x000001deff267424 */ /* 0x000fce00078e00ff */
.L_x_31:
        /* <DEDUP_REMOVED lines=10> */
.L_x_79:
[----:B------:R-:W-:Y:S05]  /*32a0*/  @!P0 BRA `(.L_x_27) ;  /* 0x0000000000248947 */ /* 0x000fea0003800000 */
[----:B------:R-:W-:-:S07]  /*32b0*/  IMAD.MOV.U32 R9, RZ, RZ, R38 ;  /* 0x000000ffff097224 */ /* 0x000fce00078e0026 */
.L_x_29:
[----:B------:R-:W-:Y:S05]  /*32c0*/  NANOSLEEP R9 ;  /* 0x000000090000735d */ /* 0x000fea0003800000 */
[----:B------:R-:W2:Y:S01]  /*32d0*/  LD.E.64.STRONG.GPU R14, desc[UR12][R16.64+-0x100] ;  /* 0xffff000c100e7980 */ /* 0x000ea2000c10fb00 */
[----:B------:R-:W-:Y:S01]  /*32e0*/  UMOV UR5, 0xffffffff ;  /* 0xffffffff00057882 */ /* 0x000fe20000000000 */
[----:B------:R-:W-:Y:S02]  /*32f0*/  SHF.R.U32.HI R9, RZ, 0x1, R9 ;  /* 0x00000001ff097819 */ /* 0x000fe40000011609 */
[----:B--2---:R-:W-:Y:S01]  /*3300*/  ISETP.NE.AND P0, PT, R14, 0x63, PT ;  /* 0x000000630e00780c */ /* 0x004fe20003f05270 */
[----:B------:R-:W-:-:S12]  /*3310*/  BRA.DIV UR5, `(.L_x_28) ;  /* 0x0000001a05d07947 */ /* 0x000fd8000b800000 */
[----:B------:R-:W-:-:S13]  /*3320*/  VOTE.ANY P0, !P0 ;  /* 0x0000000000ff7806 */ /* 0x000fda0004000100 */
.L_x_82:
[----:B------:R-:W-:Y:S05]  /*3330*/  @P0 BRA `(.L_x_29) ;  /* 0xfffffffc00e00947 */ /* 0x000fea000383ffff */
.L_x_27:
[----:B------:R-:W-:Y:S01]  /*3340*/  UMOV UR5, 0xffffffff ;  /* 0xffffffff00057882 */ /* 0x000fe20000000000 */
[----:B------:R-:W-:Y:S02]  /*3350*/  ISETP.NE.AND P0, PT, R14, 0x65, PT ;  /* 0x000000650e00780c */ /* 0x000fe40003f05270 */
[----:B------:R-:W-:Y:S11]  /*3360*/  BRA.DIV UR5, `(.L_x_30) ;  /* 0x0000001a05dc7947 */ /* 0x000ff6000b800000 */
[----:B------:R-:W-:Y:S01]  /*3370*/  VOTE.ANY R8, PT, !P0 ;  /* 0x0000000000087806 */ /* 0x000fe200040e0100 */
[----:B------:R-:W-:-:S03]  /*3380*/  VIADD R18, R18, 0xffffffe0 ;  /* 0xffffffe012127836 */ /* 0x000fc60000000000 */
[----:B------:R-:W-:-:S05]  /*3390*/  LOP3.LUT R8, R8, 0x80000000, R42, 0xec, !PT ;  /* 0x8000000008087812 */ /* 0x000fca00078eec2a */
[----:B------:R-:W-:-:S05]  /*33a0*/  VIADD R9, R8, 0xffffffff ;  /* 0xffffffff08097836 */ /* 0x000fca0000000000 */
[----:B------:R-:W-:Y:S01]  /*33b0*/  LOP3.LUT R9, R8, R9, RZ, 0xc, !PT ;  /* 0x0000000908097212 */ /* 0x000fe200078e0cff */
[----:B------:R-:W-:-:S05]  /*33c0*/  VIADD R8, R33, 0x2 ;  /* 0x0000000221087836 */ /* 0x000fca0000000000 */
[----:B------:R-:W0:Y:S02]  /*33d0*/  POPC R9, R9 ;  /* 0x0000000900097309 */ /* 0x000e240000000000 */
[----:B0-----:R-:W0:Y:S01]  /*33e0*/  SHFL.DOWN PT, R16, R15, 0x1, R9 ;  /* 0x082000000f107989 */ /* 0x001e2200000e0009 */
[----:B------:R-:W-:-:S04]  /*33f0*/  ISETP.GE.AND P0, PT, R33, R9, PT ;  /* 0x000000092100720c */ /* 0x000fc80003f06270 */
[----:B0-----:R-:W-:Y:S02]  /*3400*/  SEL R16, R16, RZ, !P0 ;  /* 0x000000ff10107207 */ /* 0x001fe40004000000 */
[----:B------:R-:W-:Y:S01]  /*3410*/  ISETP.GT.AND P0, PT, R8, R9, PT ;  /* 0x000000090800720c */ /* 0x000fe20003f04270 */
[----:B------:R-:W-:Y:S02]  /*3420*/  VIADD R8, R33, 0x4 ;  /* 0x0000000421087836 */ /* 0x000fe40000000000 */
[----:B------:R-:W-:-:S05]  /*3430*/  IMAD.IADD R44, R16, 0x1, R15 ;  /* 0x00000001102c7824 */ /* 0x000fca00078e020f */
[----:B------:R-:W0:Y:S02]  /*3440*/  SHFL.DOWN PT, R16, R44, 0x2, R9 ;  /* 0x084000002c107989 */ /* 0x000e2400000e0009 */
        /* <DEDUP_REMOVED lines=8> */
[----:B------:R-:W-:-:S03]  /*34d0*/  IMAD.IADD R45, R17, 0x1, R16 ;  /* 0x00000001112d7824 */ /* 0x000fc600078e0210 */
[----:B------:R-:W-:Y:S02]  /*34e0*/  ISETP.GT.AND P2, PT, R8, R9, PT ;  /* 0x000000090800720c */ /* 0x000fe40003f44270 */
        /* <DEDUP_REMOVED lines=8> */
.L_x_91:
[----:B------:R-:W-:Y:S05]  /*3570*/  @P0 BRA `(.L_x_31) ;  /* 0xfffffffc00200947 */ /* 0x000fea000383ffff */
.L_x_25:
        /* <DEDUP_REMOVED lines=15> */
.L_x_19:
[----:B------:R-:W-:Y:S05]  /*3670*/  WARPSYNC.ALL ;  /* 0x0000000000007948 */ /* 0x000fea0003800000 */
[----:B------:R-:W0:Y:S08]  /*3680*/  S2UR UR5, SR_CgaCtaId ;  /* 0x00000000000579c3 */ /* 0x000e300000008800 */
[----:B------:R-:W-:Y:S01]  /*3690*/  BAR.SYNC.DEFER_BLOCKING 0x0 ;  /* 0x0000000000007b1d */ /* 0x000fe20000010000 */
[----:B------:R-:W-:-:S05]  /*36a0*/  ISETP.NE.AND P0, PT, R43, RZ, PT ;  /* 0x000000ff2b00720c */ /* 0x000fca0003f05270 */
[----:B------:R-:W-:Y:S02]  /*36b0*/  UMOV UR4, 0x400 ;  /* 0x0000040000047882 */ /* 0x000fe40000000000 */
[----:B0-----:R-:W-:-:S09]  /*36c0*/  ULEA UR4, UR5, UR4, 0x18 ;  /* 0x0000000405047291 */ /* 0x001fd2000f8ec0ff */
[----:B------:R-:W0:Y:S02]  /*36d0*/  LDS R9, [UR4+0x54] ;  /* 0x00005404ff097984 */ /* 0x000e240008000800 */
[----:B0-----:R-:W-:-:S05]  /*36e0*/  SEL R9, R9, RZ, P0 ;  /* 0x000000ff09097207 */ /* 0x001fca0000000000 */
[----:B------:R-:W-:-:S07]  /*36f0*/  IMAD.IADD R36, R9, 0x1, R8 ;  /* 0x0000000109247824 */ /* 0x000fce00078e0208 */
.L_x_18:
[----:B------:R-:W-:Y:S01]  /*3700*/  IMAD.IADD R27, R27, 0x1, R36 ;  /* 0x000000011b1b7824 */ /* 0x000fe200078e0224 */
[----:B------:R-:W0:Y:S01]  /*3710*/  S2R R9, SR_LANEID ;  /* 0x0000000000097919 */ /* 0x000e220000000000 */
[----:B------:R-:W-:Y:S02]  /*3720*/  BAR.SYNC.DEFER_BLOCKING 0x0 ;  /* 0x0000000000007b1d */ /* 0x000fe40000010000 */
[----:B------:R-:W-:Y:S01]  /*3730*/  IMAD.IADD R26, R26, 0x1, R27 ;  /* 0x000000011a1a7824 */ /* 0x000fe200078e021b */
[----:B------:R-:W-:Y:S01]  /*3740*/  ISETP.NE.AND P0, PT, R43, RZ, PT ;  /* 0x000000ff2b00720c */ /* 0x000fe20003f05270 */
[----:B-1----:R-:W-:Y:S02]  /*3750*/  IMAD.U32 R12, RZ, RZ, UR7 ;  /* 0x00000007ff0c7e24 */ /* 0x002fe4000f8e00ff */
[----:B------:R-:W-:Y:S01]  /*3760*/  IMAD.IADD R25, R25, 0x1, R26 ;  /* 0x0000000119197824 */ /* 0x000fe200078e021a */
[----:B------:R-:W1:Y:S01]  /*3770*/  LDCU.64 UR8, c[0x0][0x388] ;  /* 0x00007100ff0877ac */ /* 0x000e620008000a00 */
[----:B------:R-:W2:Y:S02]  /*3780*/  S2R R10, SR_TID.X ;  /* 0x00000000000a7919 */ /* 0x000ea40000002100 */
[----:B------:R-:W-:-:S04]  /*3790*/  IMAD.IADD R32, R32, 0x1, R25 ;  /* 0x0000000120207824 */ /* 0x000fc800078e0219 */
[----:B------:R-:W-:-:S04]  /*37a0*/  IMAD.IADD R31, R31, 0x1, R32 ;  /* 0x000000011f1f7824 */ /* 0x000fc800078e0220 */
[----:B------:R-:W-:-:S04]  /*37b0*/  IMAD.IADD R30, R30, 0x1, R31 ;  /* 0x000000011e1e7824 */ /* 0x000fc800078e021f */
[----:B------:R-:W-:-:S04]  /*37c0*/  IMAD.IADD R29, R29, 0x1, R30 ;  /* 0x000000011d1d7824 */ /* 0x000fc800078e021e */
[----:B------:R-:W-:Y:S02]  /*37d0*/  IMAD.IADD R24, R24, 0x1, R29 ;  /* 0x0000000118187824 */ /* 0x000fe400078e021d */
[----:B0-----:R-:W-:Y:S02]  /*37e0*/  IMAD R8, R9, 0x48, R28 ;  /* 0x0000004809087824 */ /* 0x001fe400078e021c */
[----:B------:R-:W-:-:S03]  /*37f0*/  IMAD.IADD R23, R23, 0x1, R24 ;  /* 0x0000000117177824 */ /* 0x000fc600078e0218 */
[----:B------:R-:W-:Y:S01]  /*3800*/  STS [R8], R27 ;  /* 0x0000001b08007388 */ /* 0x000fe20000000800 */
[----:B------:R-:W-:-:S03]  /*3810*/  IMAD.IADD R22, R22, 0x1, R23 ;  /* 0x0000000116167824 */ /* 0x000fc600078e0217 */
[----:B------:R-:W-:Y:S01]  /*3820*/  STS [R8+0x4], R26 ;  /* 0x0000041a08007388 */ /* 0x000fe20000000800 */
        /* <DEDUP_REMOVED lines=17> */
[----:B------:R-:W-:Y:S04]  /*3940*/  STS [R8+0x28], R21 ;  /* 0x0000281508007388 */ /* 0x000fe80000000800 */
[----:B------:R-:W-:Y:S04]  /*3950*/  STS [R8+0x2c], R20 ;  /* 0x00002c1408007388 */ /* 0x000fe80000000800 */
[----:B------:R-:W-:Y:S04]  /*3960*/  STS [R8+0x30], R7 ;  /* 0x0000300708007388 */ /* 0x000fe80000000800 */
[----:B------:R-:W-:Y:S04]  /*3970*/  STS [R8+0x34], R6 ;  /* 0x0000340608007388 */ /* 0x000fe80000000800 */
[----:B------:R-:W-:Y:S04]  /*3980*/  STS [R8+0x38], R5 ;  /* 0x0000380508007388 */ /* 0x000fe80000000800 */
[----:B------:R-:W-:Y:S04]  /*3990*/  STS [R8+0x3c], R4 ;  /* 0x00003c0408007388 */ /* 0x000fe80000000800 */
[----:B------:R2:W-:Y:S04]  /*39a0*/  STS [R8+0x40], R3 ;  /* 0x0000400308007388 */ /* 0x0005e80000000800 */
[----:B------:R-:W-:Y:S04]  /*39b0*/  STS [R8+0x44], R9 ;  /* 0x0000440908007388 */ /* 0x000fe80000000800 */
[----:B------:R0:W-:Y:S01]  /*39c0*/  STS [R8+0x48], R0 ;  /* 0x0000480008007388 */ /* 0x0001e20000000800 */
[----:B------:R-:W-:-:S03]  /*39d0*/  NOP ;  /* 0x0000000000007918 */ /* 0x000fc60000000000 */
[----:B------:R-:W-:Y:S01]  /*39e0*/  LDS R35, [R28] ;  /* 0x000000001c237984 */ /* 0x000fe20000000800 */
[C---:B--2---:R-:W-:Y:S02]  /*39f0*/  LOP3.LUT R3, R10.reuse, 0x1f, RZ, 0xc0, !PT ;  /* 0x0000001f0a037812 */ /* 0x044fe400078ec0ff */
[----:B------:R-:W-:Y:S01]  /*3a00*/  LOP3.LUT R10, R10, 0x3e0, RZ, 0xc0, !PT ;  /* 0x000003e00a0a7812 */ /* 0x000fe200078ec0ff */
[----:B------:R-:W-:Y:S04]  /*3a10*/  LDS R37, [R28+0x80] ;  /* 0x000080001c257984 */ /* 0x000fe80000000800 */
[----:B------:R-:W-:Y:S01]  /*3a20*/  LDS R43, [R28+0x100] ;  /* 0x000100001c2b7984 */ /* 0x000fe20000000800 */
[----:B------:R-:W-:-:S03]  /*3a30*/  IMAD R10, R10, 0x13, R3 ;  /* 0x000000130a0a7824 */ /* 0x000fc600078e0203 */
[----:B------:R-:W-:Y:S04]  /*3a40*/  LDS R45, [R28+0x180] ;  /* 0x000180001c2d7984 */ /* 0x000fe80000000800 */
        /* <DEDUP_REMOVED lines=15> */
[----:B------:R-:W-:Y:S01]  /*3b40*/  @!P0 STS [UR4+0x7b80], R12 ;  /* 0x007b800cff008988 */ /* 0x000fe20008000804 */
[----:B------:R-:W-:Y:S01]  /*3b50*/  BAR.SYNC.DEFER_BLOCKING 0x0 ;  /* 0x0000000000007b1d */ /* 0x000fe20000010000 */
[----:B------:R-:W-:-:S05]  /*3b60*/  IADD3 R3, P0, PT, R10, UR10, RZ ;  /* 0x0000000a0a037c10 */ /* 0x000fca000ff1e0ff */
[----:B------:R-:W2:Y:S01]  /*3b70*/  S2R R2, SR_TID.X ;  /* 0x0000000000027919 */ /* 0x000ea20000002100 */
[----:B------:R-:W3:Y:S01]  /*3b80*/  LDS R0, [UR4+0x7b80] ;  /* 0x007b8004ff007984 */ /* 0x000ee20008000800 */
[C---:B--2---:R-:W-:Y:S02]  /*3b90*/  LOP3.LUT R4, R2.reuse, 0x3e0, RZ, 0xc0, !PT ;  /* 0x000003e002047812 */ /* 0x044fe400078ec0ff */
[----:B------:R-:W-:-:S05]  /*3ba0*/  LOP3.LUT R2, R2, 0x1f, RZ, 0xc0, !PT ;  /* 0x0000001f02027812 */ /* 0x000fca00078ec0ff */
[----:B------:R-:W-:Y:S02]  /*3bb0*/  IMAD R6, R4, 0x13, R2 ;  /* 0x0000001304067824 */ /* 0x000fe400078e0202 */
[----:B------:R-:W-:Y:S01]  /*3bc0*/  IMAD.X R4, RZ, RZ, UR11, P0 ;  /* 0x0000000bff047e24 */ /* 0x000fe200080e06ff */
[----:B-1----:R-:W-:Y:S01]  /*3bd0*/  LEA R2, P0, R3, UR8, 0x2 ;  /* 0x0000000803027c11 */ /* 0x002fe2000f8010ff */
[----:B0-----:R-:W-:-:S03]  /*3be0*/  VIADD R8, R6, 0x40 ;  /* 0x0000004006087836 */ /* 0x001fc60000000000 */
[----:B------:R-:W-:Y:S01]  /*3bf0*/  LEA.HI.X R3, R3, UR9, R4, 0x2, P0 ;  /* 0x0000000903037c11 */ /* 0x000fe200080f1404 */
[C---:B------:R-:W-:Y:S01]  /*3c00*/  VIADD R4, R6.reuse, 0x80 ;  /* 0x0000008006047836 */ /* 0x040fe20000000000 */
[-C--:B---3--:R-:W-:Y:S01]  /*3c10*/  ISETP.GE.AND P2, PT, R41, R0.reuse, PT ;  /* 0x000000002900720c */ /* 0x088fe20003f46270 */
[----:B------:R-:W-:Y:S01]  /*3c20*/  VIADD R41, R6, 0x60 ;  /* 0x0000006006297836 */ /* 0x000fe20000000000 */
[-C--:B------:R-:W-:Y:S01]  /*3c30*/  ISETP.GE.AND P3, PT, R8, R0.reuse, PT ;  /* 0x000000000800720c */ /* 0x080fe20003f66270 */
[----:B------:R-:W-:Y:S01]  /*3c40*/  VIADD R8, R6, 0xa0 ;  /* 0x000000a006087836 */ /* 0x000fe20000000000 */
[-C--:B------:R-:W-:Y:S02]  /*3c50*/  ISETP.GE.AND P1, PT, R10, R0.reuse, PT ;  /* 0x000000000a00720c */ /* 0x080fe40003f26270 */
[-C--:B------:R-:W-:Y:S01]  /*3c60*/  ISETP.GE.AND P4, PT, R41, R0.reuse, PT ;  /* 0x000000002900720c */ /* 0x080fe20003f86270 */
[----:B------:R-:W-:Y:S01]  /*3c70*/  VIADD R41, R6, 0xc0 ;  /* 0x000000c006297836 */ /* 0x000fe20000000000 */
[-C--:B------:R-:W-:Y:S01]  /*3c80*/  ISETP.GE.AND P5, PT, R4, R0.reuse, PT ;  /* 0x000000000400720c */ /* 0x080fe20003fa6270 */
[----:B------:R-:W-:Y:S01]  /*3c90*/  VIADD R4, R6, 0xe0 ;  /* 0x000000e006047836 */ /* 0x000fe20000000000 */
[----:B------:R-:W-:-:S02]  /*3ca0*/  ISETP.GE.AND P6, PT, R8, R0, PT ;  /* 0x000000000800720c */ /* 0x000fc40003fc6270 */
[-C--:B------:R-:W-:Y:S01]  /*3cb0*/  ISETP.GE.AND P0, PT, R41, R0.reuse, PT ;  /* 0x000000002900720c */ /* 0x080fe20003f06270 */
[----:B------:R-:W-:Y:S01]  /*3cc0*/  VIADD R41, R6, 0x140 ;  /* 0x0000014006297836 */ /* 0x000fe20000000000 */
[----:B------:R0:W-:Y:S01]  /*3cd0*/  @!P2 STG.E desc[UR12][R2.64+0x80], R37 ;  /* 0x000080250200a986 */ /* 0x0001e2000c10190c */
[----:B------:R-:W-:-:S03]  /*3ce0*/  ISETP.GE.AND P2, PT, R40, R0, PT ;  /* 0x000000002800720c */ /* 0x000fc60003f46270 */
[----:B------:R-:W-:Y:S01]  /*3cf0*/  @!P3 STG.E desc[UR12][R2.64+0x100], R43 ;  /* 0x0001002b0200b986 */ /* 0x000fe2000c10190c */
[-C--:B------:R-:W-:Y:S01]  /*3d00*/  ISETP.GE.AND P3, PT, R39, R0.reuse, PT ;  /* 0x000000002700720c */ /* 0x080fe20003f66270 */
[----:B------:R-:W-:Y:S02]  /*3d10*/  VIADD R39, R6, 0x160 ;  /* 0x0000016006277836 */ /* 0x000fe40000000000 */
[----:B------:R1:W-:Y:S01]  /*3d20*/  @!P1 STG.E desc[UR12][R2.64], R35 ;  /* 0x0000002302009986 */ /* 0x0003e2000c10190c */
[----:B------:R-:W-:-:S03]  /*3d30*/  ISETP.GE.AND P1, PT, R4, R0, PT ;  /* 0x000000000400720c */ /* 0x000fc60003f26270 */
[----:B------:R-:W-:Y:S01]  /*3d40*/  @!P4 STG.E desc[UR12][R2.64+0x180], R45 ;  /* 0x0001802d0200c986 */ /* 0x000fe2000c10190c */
[-C--:B------:R-:W-:Y:S01]  /*3d50*/  ISETP.GE.AND P4, PT, R41, R0.reuse, PT ;  /* 0x000000002900720c */ /* 0x080fe20003f86270 */
[C---:B0-----:R-:W-:Y:S02]  /*3d60*/  VIADD R37, R6.reuse, 0x1a0 ;  /* 0x000001a006257836 */ /* 0x041fe40000000000 */
[----:B------:R0:W-:Y:S01]  /*3d70*/  @!P5 STG.E desc[UR12][R2.64+0x200], R33 ;  /* 0x000200210200d986 */ /* 0x0001e2000c10190c */
[-C--:B------:R-:W-:Y:S01]  /*3d80*/  ISETP.GE.AND P5, PT, R39, R0.reuse, PT ;  /* 0x000000002700720c */ /* 0x080fe20003fa6270 */
[C---:B-1----:R-:W-:Y:S02]  /*3d90*/  VIADD R35, R6.reuse, 0x180 ;  /* 0x0000018006237836 */ /* 0x042fe40000000000 */
[----:B------:R1:W-:Y:S04]  /*3da0*/  @!P6 STG.E desc[UR12][R2.64+0x280], R31 ;  /* 0x0002801f0200e986 */ /* 0x0003e8000c10190c */
[----:B------:R2:W-:Y:S01]  /*3db0*/  @!P0 STG.E desc[UR12][R2.64+0x300], R29 ;  /* 0x0003001d02008986 */ /* 0x0005e2000c10190c */
[-C--:B------:R-:W-:Y:S01]  /*3dc0*/  ISETP.GE.AND P6, PT, R35, R0.reuse, PT ;  /* 0x000000002300720c */ /* 0x080fe20003fc6270 */
[C---:B------:R-:W-:Y:S01]  /*3dd0*/  VIADD R35, R6.reuse, 0x1c0 ;  /* 0x000001c006237836 */ /* 0x040fe20000000000 */
[-C--:B------:R-:W-:Y:S01]  /*3de0*/  ISETP.GE.AND P0, PT, R37, R0.reuse, PT ;  /* 0x000000002500720c */ /* 0x080fe20003f06270 */
[C---:B------:R-:W-:Y:S01]  /*3df0*/  VIADD R37, R6.reuse, 0x1e0 ;  /* 0x000001e006257836 */ /* 0x040fe20000000000 */
[----:B------:R2:W-:Y:S01]  /*3e00*/  @!P1 STG.E desc[UR12][R2.64+0x380], R27 ;  /* 0x0003801b02009986 */ /* 0x0005e2000c10190c */
[C---:B0-----:R-:W-:Y:S01]  /*3e10*/  VIADD R33, R6.reuse, 0x200 ;  /* 0x0000020006217836 */ /* 0x041fe20000000000 */
[-C--:B------:R-:W-:Y:S01]  /*3e20*/  ISETP.GE.AND P1, PT, R35, R0.reuse, PT ;  /* 0x000000002300720c */ /* 0x080fe20003f26270 */
[----:B-1----:R-:W-:Y:S01]  /*3e30*/  VIADD R31, R6, 0x220 ;  /* 0x00000220061f7836 */ /* 0x002fe20000000000 */
[----:B------:R2:W-:Y:S01]  /*3e40*/  @!P2 STG.E desc[UR12][R2.64+0x400], R25 ;  /* 0x000400190200a986 */ /* 0x0005e2000c10190c */
[----:B------:R-:W-:-:S03]  /*3e50*/  ISETP.GE.AND P2, PT, R37, R0, PT ;  /* 0x000000002500720c */ /* 0x000fc60003f46270 */
[----:B------:R2:W-:Y:S01]  /*3e60*/  @!P3 STG.E desc[UR12][R2.64+0x480], R19 ;  /* 0x000480130200b986 */ /* 0x0005e2000c10190c */
[----:B------:R-:W-:-:S03]  /*3e70*/  ISETP.GE.AND P3, PT, R33, R0, PT ;  /* 0x000000002100720c */ /* 0x000fc60003f66270 */
[----:B------:R2:W-:Y:S01]  /*3e80*/  @!P4 STG.E desc[UR12][R2.64+0x500], R21 ;  /* 0x000500150200c986 */ /* 0x0005e2000c10190c */
[----:B------:R-:W-:-:S03]  /*3e90*/  ISETP.GE.AND P4, PT, R31, R0, PT ;  /* 0x000000001f00720c */ /* 0x000fc60003f86270 */
[----:B------:R2:W-:Y:S01]  /*3ea0*/  @!P5 STG.E desc[UR12][R2.64+0x580], R17 ;  /* 0x000580110200d986 */ /* 0x0005e2000c10190c */
[----:B------:R-:W-:-:S03]  /*3eb0*/  ISETP.GE.AND P5, PT, R34, R0, PT ;  /* 0x000000002200720c */ /* 0x000fc60003fa6270 */
[----:B------:R2:W-:Y:S04]  /*3ec0*/  @!P6 STG.E desc[UR12][R2.64+0x600], R15 ;  /* 0x0006000f0200e986 */ /* 0x0005e8000c10190c */
[----:B------:R2:W-:Y:S04]  /*3ed0*/  @!P0 STG.E desc[UR12][R2.64+0x680], R13 ;  /* 0x0006800d02008986 */ /* 0x0005e8000c10190c */
[----:B------:R2:W-:Y:S04]  /*3ee0*/  @!P1 STG.E desc[UR12][R2.64+0x700], R11 ;  /* 0x0007000b02009986 */ /* 0x0005e8000c10190c */
[----:B------:R2:W-:Y:S04]  /*3ef0*/  @!P2 STG.E desc[UR12][R2.64+0x780], R9 ;  /* 0x000780090200a986 */ /* 0x0005e8000c10190c */
[----:B------:R2:W-:Y:S04]  /*3f00*/  @!P3 STG.E desc[UR12][R2.64+0x800], R7 ;  /* 0x000800070200b986 */ /* 0x0005e8000c10190c */
[----:B------:R2:W-:Y:S01]  /*3f10*/  @!P4 STG.E desc[UR12][R2.64+0x880], R5 ;  /* 0x000880050200c986 */ /* 0x0005e2000c10190c */
[----:B------:R-:W-:Y:S05]  /*3f20*/  @P5 EXIT ;  /* 0x000000000000594d */ /* 0x000fea0003800000 */
[----:B------:R-:W-:Y:S01]  /*3f30*/  STG.E desc[UR12][R2.64+0x900], R23 ;  /* 0x0009001702007986 */ /* 0x000fe2000c10190c */
[----:B------:R-:W-:Y:S05]  /*3f40*/  EXIT ;  /* 0x000000000000794d */ /* 0x000fea0003800000 */
.L_x_5:
[----:B------:R-:W-:Y:S01]  /*3f50*/  BSSY B1, `(.L_x_32) ;  /* 0x0000006000017945 */ /* 0x000fe20003800000 */
[----:B------:R-:W-:Y:S01]  /*3f60*/  PLOP3.LUT P0, PT, P0, PT, PT, 0x8, 0x80 ;  /* 0x000000000080781c */ /* 0x000fe2000070e170 */
[----:B------:R-:W-:-:S12]  /*3f70*/  IMAD.MOV.U32 R8, RZ, RZ, -0x1 ;  /* 0xffffffffff087424 */ /* 0x000fd800078e00ff */
[----:B------:R-:W-:Y:S05]  /*3f80*/  WARPSYNC.COLLECTIVE R8, `(.L_x_33) ;  /* 0x0000000008087348 */ /* 0x000fea0003c00000 */
[----:B------:R-:W-:Y:S01]  /*3f90*/  VOTE.ANY P0, P0 ;  /* 0x0000000000ff7806 */ /* 0x000fe20000000100 */
[----:B------:R-:W-:-:S12]  /*3fa0*/  ENDCOLLECTIVE ;  /* 0x000000000000791b */ /* 0x000fd80003800000 */
.L_x_33:
[----:B------:R-:W-:Y:S05]  /*3fb0*/  BSYNC B1 ;  /* 0x0000000000017941 */ /* 0x000fea0003800000 */
.L_x_32:
[----:B------:R-:W-:Y:S05]  /*3fc0*/  BRA `(.L_x_34) ;  /* 0xffffffcc00f87947 */ /* 0x000fea000383ffff */
.L_x_7:
[----:B------:R-:W-:Y:S01]  /*3fd0*/  BSSY B1, `(.L_x_35) ;  /* 0x0000006000017945 */ /* 0x000fe20003800000 */
[----:B------:R-:W-:Y:S01]  /*3fe0*/  PLOP3.LUT P0, PT, P0, PT, PT, 0x8, 0x80 ;  /* 0x000000000080781c */ /* 0x000fe2000070e170 */
[----:B------:R-:W-:-:S12]  /*3ff0*/  IMAD.MOV.U32 R8, RZ, RZ, -0x1 ;  /* 0xffffffffff087424 */ /* 0x000fd800078e00ff */
[----:B------:R-:W-:Y:S05]  /*4000*/  WARPSYNC.COLLECTIVE R8, `(.L_x_36) ;  /* 0x0000000008087348 */ /* 0x000fea0003c00000 */
[----:B------:R-:W-:Y:S01]  /*4010*/  VOTE.ANY P0, P0 ;  /* 0x0000000000ff7806 */ /* 0x000fe20000000100 */
[----:B------:R-:W-:-:S12]  /*4020*/  ENDCOLLECTIVE ;  /* 0x000000000000791b */ /* 0x000fd80003800000 */
.L_x_36:
[----:B------:R-:W-:Y:S05]  /*4030*/  BSYNC B1 ;  /* 0x0000000000017941 */ /* 0x000fea0003800000 */
.L_x_35:
[----:B------:R-:W-:Y:S05]  /*4040*/  BRA `(.L_x_37) ;  /* 0xffffffcc00fc7947 */ /* 0x000fea000383ffff */
.L_x_9:
[----:B------:R-:W0:Y:S01]  /*4050*/  S2R R45, SR_GEMASK ;  /* 0x00000000002d7919 */ /* 0x000e220000003c00 */
[----:B------:R-:W-:Y:S01]  /*4060*/  BSSY B1, `(.L_x_38) ;  /* 0x0000007000017945 */ /* 0x000fe20003800000 */
[----:B------:R-:W-:Y:S01]  /*4070*/  ISETP.NE.AND P0, PT, R14, 0x65, PT ;  /* 0x000000650e00780c */ /* 0x000fe20003f05270 */
[----:B------:R-:W-:Y:S01]  /*4080*/  IMAD.MOV.U32 R8, RZ, RZ, -0x1 ;  /* 0xffffffffff087424 */ /* 0x000fe200078e00ff */
[----:B------:R-:W-:-:S13]  /*4090*/  PLOP3.LUT P2, PT, P2, PT, PT, 0x8, 0x80 ;  /* 0x000000000080781c */ /* 0x000fda000174e170 */
[----:B0-----:R-:W-:Y:S05]  /*40a0*/  WARPSYNC.COLLECTIVE R8, `(.L_x_39) ;  /* 0x0000000008087348 */ /* 0x001fea0003c00000 */
[----:B------:R-:W-:Y:S01]  /*40b0*/  VOTE.ANY R8, PT, P2 ;  /* 0x0000000000087806 */ /* 0x000fe200010e0100 */
[----:B0-----:R-:W-:Y:S06]  /*40c0*/  ENDCOLLECTIVE ;  /* 0x000000000000791b */ /* 0x001fec0003800000 */
.L_x_39:
[----:B------:R-:W-:Y:S05]  /*40d0*/  BSYNC B1 ;  /* 0x0000000000017941 */ /* 0x000fea0003800000 */
.L_x_38:
[----:B------:R-:W-:Y:S01]  /*40e0*/  LOP3.LUT R8, R8, 0x80000000, R45, 0xec, !PT ;  /* 0x8000000008087812 */ /* 0x000fe200078eec2d */
[----:B------:R-:W-:Y:S02]  /*40f0*/  IMAD.MOV.U32 R10, RZ, RZ, 0x1 ;  /* 0x00000001ff0a7424 */ /* 0x000fe400078e00ff */
[----:B------:R-:W-:Y:S02]  /*4100*/  VIADD R33, R44, 0x2 ;  /* 0x000000022c217836 */ /* 0x000fe40000000000 */
[----:B------:R-:W-:Y:S02]  /*4110*/  VIADD R9, R8, 0xffffffff ;  /* 0xffffffff08097836 */ /* 0x000fe40000000000 */
[C---:B------:R-:W-:Y:S02]  /*4120*/  VIADD R32, R44.reuse, 0x4 ;  /* 0x000000042c207836 */ /* 0x040fe40000000000 */
[----:B------:R-:W-:Y:S01]  /*4130*/  VIADD R19, R44, 0x8 ;  /* 0x000000082c137836 */ /* 0x000fe20000000000 */
[----:B------:R-:W-:Y:S01]  /*4140*/  LOP3.LUT R38, R8, R9, RZ, 0xc, !PT ;  /* 0x0000000908267212 */ /* 0x000fe200078e0cff */
[----:B------:R-:W-:-:S02]  /*4150*/  IMAD.MOV.U32 R8, RZ, RZ, -0x1 ;  /* 0xffffffffff087424 */ /* 0x000fc400078e00ff */
[----:B------:R-:W-:-:S03]  /*4160*/  VIADD R34, R44, 0x10 ;  /* 0x000000102c227836 */ /* 0x000fc60000000000 */
[----:B------:R-:W0:Y:S02]  /*4170*/  POPC R38, R38 ;  /* 0x0000002600267309 */ /* 0x000e240000000000 */
[----:B0-----:R-:W-:-:S07]  /*4180*/  IMAD.MOV.U32 R9, RZ, RZ, R38 ;  /* 0x000000ffff097224 */ /* 0x001fce00078e0026 */
[----:B------:R-:W-:Y:S05]  /*4190*/  WARPSYNC.COLLECTIVE R8, `(.L_x_40) ;  /* 0x0000000008087348 */ /* 0x000fea0003c00000 */
[----:B------:R0:W1:Y:S02]  /*41a0*/  SHFL.DOWN P2, R16, R15, R10, R9 ;  /* 0x0800000a0f107389 */ /* 0x0000640000040009 */
[----:B01----:R-:W-:Y:S05]  /*41b0*/  ENDCOLLECTIVE ;  /* 0x000000000000791b */ /* 0x003fea0003800000 */
.L_x_40:
[----:B------:R-:W-:Y:S01]  /*41c0*/  IMAD.MOV.U32 R10, RZ, RZ, 0x2 ;  /* 0x00000002ff0a7424 */ /* 0x000fe200078e00ff */
[----:B------:R-:W-:-:S04]  /*41d0*/  ISETP.GE.AND P2, PT, R44, R38, PT ;  /* 0x000000262c00720c */ /* 0x000fc80003f46270 */
[----:B------:R-:W-:-:S05]  /*41e0*/  SEL R16, R16, RZ, !P2 ;  /* 0x000000ff10107207 */ /* 0x000fca0005000000 */
[----:B------:R-:W-:-:S04]  /*41f0*/  IMAD.IADD R17, R16, 0x1, R15 ;  /* 0x0000000110117824 */ /* 0x000fc800078e020f */
[----:B------:R-:W-:-:S07]  /*4200*/  IMAD.MOV.U32 R15, RZ, RZ, R17 ;  /* 0x000000ffff0f7224 */ /* 0x000fce00078e0011 */
[----:B------:R-:W-:Y:S05]  /*4210*/  WARPSYNC.COLLECTIVE R8, `(.L_x_41) ;  /* 0x0000000008087348 */ /* 0x000fea0003c00000 */
[----:B------:R0:W1:Y:S02]  /*4220*/  SHFL.DOWN P2, R16, R15, R10, R9 ;  /* 0x0800000a0f107389 */ /* 0x0000640000040009 */
[----:B01----:R-:W-:Y:S05]  /*4230*/  ENDCOLLECTIVE ;  /* 0x000000000000791b */ /* 0x003fea0003800000 */
.L_x_41:
[----:B------:R-:W-:Y:S01]  /*4240*/  IMAD.MOV.U32 R10, RZ, RZ, 0x4 ;  /* 0x00000004ff0a7424 */ /* 0x000fe200078e00ff */
[----:B------:R-:W-:-:S04]  /*4250*/  ISETP.GT.AND P2, PT, R33, R38, PT ;  /* 0x000000262100720c */ /* 0x000fc80003f44270 */
[----:B------:R-:W-:-:S05]  /*4260*/  SEL R16, R16, RZ, !P2 ;  /* 0x000000ff10107207 */ /* 0x000fca0005000000 */
[----:B------:R-:W-:-:S04]  /*4270*/  IMAD.IADD R35, R17, 0x1, R16 ;  /* 0x0000000111237824 */ /* 0x000fc800078e0210 */
[----:B------:R-:W-:-:S07]  /*4280*/  IMAD.MOV.U32 R15, RZ, RZ, R35 ;  /* 0x000000ffff0f7224 */ /* 0x000fce00078e0023 */
[----:B------:R-:W-:Y:S05]  /*4290*/  WARPSYNC.COLLECTIVE R8, `(.L_x_42) ;  /* 0x0000000008087348 */ /* 0x000fea0003c00000 */
[----:B------:R0:W1:Y:S02]  /*42a0*/  SHFL.DOWN P2, R16, R15, R10, R9 ;  /* 0x0800000a0f107389 */ /* 0x0000640000040009 */
[----:B01----:R-:W-:Y:S05]  /*42b0*/  ENDCOLLECTIVE ;  /* 0x000000000000791b */ /* 0x003fea0003800000 */
.L_x_42:
        /* <DEDUP_REMOVED lines=8> */
.L_x_43:
        /* <DEDUP_REMOVED lines=8> */
.L_x_44:
[----:B------:R-:W0:Y:S01]  /*43c0*/  LDC.64 R8, c[0x0][0x390] ;  /* 0x0000e400ff087b82 */ /* 0x000e220000000a00 */
[----:B------:R-:W-:-:S04]  /*43d0*/  ISETP.GT.AND P2, PT, R34, R38, PT ;  /* 0x000000262200720c */ /* 0x000fc80003f44270 */
[----:B------:R-:W-:-:S05]  /*43e0*/  SEL R16, R16, RZ, !P2 ;  /* 0x000000ff10107207 */ /* 0x000fca0005000000 */
[----:B------:R-:W-:Y:S01]  /*43f0*/  IMAD.IADD R36, R17, 0x1, R16 ;  /* 0x0000000111247824 */ /* 0x000fe200078e0210 */
[----:B0-----:R-:W-:Y:S01]  /*4400*/  IADD3 R35, P2, PT, R8, 0x100, RZ ;  /* 0x0000010008237810 */ /* 0x001fe20007f5e0ff */
[----:B------:R-:W-:-:S04]  /*4410*/  IMAD.MOV.U32 R8, RZ, RZ, -0x1 ;  /* 0xffffffffff087424 */ /* 0x000fc800078e00ff */
[----:B------:R-:W-:-:S08]  /*4420*/  IMAD.X R37, RZ, RZ, R9, P2 ;  /* 0x000000ffff257224 */ /* 0x000fd000010e0609 */
[----:B------:R-:W-:Y:S05]  /*4430*/  WARPSYNC.COLLECTIVE R8, `(.L_x_45) ;  /* 0x0000000008087348 */ /* 0x000fea0003c00000 */
[----:B------:R-:W-:Y:S01]  /*4440*/  VOTE.ALL P0, P0 ;  /* 0x0000000000ff7806 */ /* 0x000fe20000000000 */
[----:B------:R-:W-:-:S12]  /*4450*/  ENDCOLLECTIVE ;  /* 0x000000000000791b */ /* 0x000fd80003800000 */
.L_x_45:
[----:B------:R-:W-:Y:S05]  /*4460*/  BRA `(.L_x_46) ;  /* 0xffffffcc00907947 */ /* 0x000fea000383ffff */
.L_x_11:
[----:B------:R-:W-:Y:S01]  /*4470*/  BSSY B1, `(.L_x_47) ;  /* 0x0000006000017945 */ /* 0x000fe20003800000 */
[----:B------:R-:W-:Y:S01]  /*4480*/  PLOP3.LUT P0, PT, P0, PT, PT, 0x8, 0x80 ;  /* 0x000000000080781c */ /* 0x000fe2000070e170 */
[----:B------:R-:W-:-:S12]  /*4490*/  IMAD.MOV.U32 R8, RZ, RZ, -0x1 ;  /* 0xffffffffff087424 */ /* 0x000fd800078e00ff */
[----:B------:R-:W-:Y:S05]  /*44a0*/  WARPSYNC.COLLECTIVE R8, `(.L_x_48) ;  /* 0x0000000008087348 */ /* 0x000fea0003c00000 */
[----:B------:R-:W-:Y:S01]  /*44b0*/  VOTE.ANY P0, P0 ;  /* 0x0000000000ff7806 */ /* 0x000fe20000000100 */
[----:B------:R-:W-:-:S12]  /*44c0*/  ENDCOLLECTIVE ;  /* 0x000000000000791b */ /* 0x000fd80003800000 */
.L_x_48:
[----:B------:R-:W-:Y:S05]  /*44d0*/  BSYNC B1 ;  /* 0x0000000000017941 */ /* 0x000fea0003800000 */
.L_x_47:
[----:B------:R-:W-:Y:S05]  /*44e0*/  BRA `(.L_x_49) ;  /* 0xffffffcc00a07947 */ /* 0x000fea000383ffff */
.L_x_13:
[----:B------:R-:W-:Y:S01]  /*44f0*/  BSSY B1, `(.L_x_50) ;  /* 0x0000006000017945 */ /* 0x000fe20003800000 */
[----:B------:R-:W-:Y:S01]  /*4500*/  PLOP3.LUT P0, PT, P0, PT, PT, 0x8, 0x80 ;  /* 0x000000000080781c */ /* 0x000fe2000070e170 */
[----:B------:R-:W-:-:S12]  /*4510*/  IMAD.MOV.U32 R8, RZ, RZ, -0x1 ;  /* 0xffffffffff087424 */ /* 0x000fd800078e00ff */
[----:B------:R-:W-:Y:S05]  /*4520*/  WARPSYNC.COLLECTIVE R8, `(.L_x_51) ;  /* 0x0000000008087348 */ /* 0x000fea0003c00000 */
[----:B------:R-:W-:Y:S01]  /*4530*/  VOTE.ANY P0, P0 ;  /* 0x0000000000ff7806 */ /* 0x000fe20000000100 */
[----:B------:R-:W-:-:S12]  /*4540*/  ENDCOLLECTIVE ;  /* 0x000000000000791b */ /* 0x000fd80003800000 */
.L_x_51:
[----:B------:R-:W-:Y:S05]  /*4550*/  BSYNC B1 ;  /* 0x0000000000017941 */ /* 0x000fea0003800000 */
.L_x_50:
[----:B------:R-:W-:Y:S05]  /*4560*/  BRA `(.L_x_52) ;  /* 0xffffffcc00a47947 */ /* 0x000fea000383ffff */
.L_x_15:
[----:B------:R-:W-:Y:S01]  /*4570*/  BSSY B1, `(.L_x_53) ;  /* 0x0000006000017945 */ /* 0x000fe20003800000 */
[----:B------:R-:W-:Y:S01]  /*4580*/  PLOP3.LUT P2, PT, P0, PT, PT, 0x8, 0x80 ;  /* 0x000000000080781c */ /* 0x000fe2000074e170 */
[----:B------:R-:W-:-:S12]  /*4590*/  IMAD.MOV.U32 R8, RZ, RZ, -0x1 ;  /* 0xffffffffff087424 */ /* 0x000fd800078e00ff */
[----:B------:R-:W-:Y:S05]  /*45a0*/  WARPSYNC.COLLECTIVE R8, `(.L_x_54) ;  /* 0x0000000008087348 */ /* 0x000fea0003c00000 */
[----:B------:R-:W-:Y:S01]  /*45b0*/  VOTE.ANY R8, PT, P2 ;  /* 0x0000000000087806 */ /* 0x000fe200010e0100 */
[----:B------:R-:W-:Y:S06]  /*45c0*/  ENDCOLLECTIVE ;  /* 0x000000000000791b */ /* 0x000fec0003800000 */
.L_x_54:
[----:B------:R-:W-:Y:S05]  /*45d0*/  BSYNC B1 ;  /* 0x0000000000017941 */ /* 0x000fea0003800000 */
.L_x_53:
[----:B------:R-:W-:Y:S01]  /*45e0*/  LOP3.LUT R8, R8, 0x80000000, R45, 0xec, !PT ;  /* 0x8000000008087812 */ /* 0x000fe200078eec2d */
[----:B------:R-:W-:Y:S02]  /*45f0*/  IMAD.MOV.U32 R10, RZ, RZ, 0x1 ;  /* 0x00000001ff0a7424 */ /* 0x000fe400078e00ff */
[----:B------:R-:W-:Y:S02]  /*4600*/  VIADD R18, R18, 0xffffffe0 ;  /* 0xffffffe012127836 */ /* 0x000fe40000000000 */
[----:B------:R-:W-:-:S05]  /*4610*/  VIADD R9, R8, 0xffffffff ;  /* 0xffffffff08097836 */ /* 0x000fca0000000000 */
[----:B------:R-:W-:Y:S01]  /*4620*/  LOP3.LUT R17, R8, R9, RZ, 0xc, !PT ;  /* 0x0000000908117212 */ /* 0x000fe200078e0cff */
[----:B------:R-:W-:-:S03]  /*4630*/  IMAD.MOV.U32 R8, RZ, RZ, -0x1 ;  /* 0xffffffffff087424 */ /* 0x000fc600078e00ff */
[----:B------:R0:W1:Y:S04]  /*4640*/  POPC R9, R17 ;  /* 0x0000001100097309 */ /* 0x0000680000000000 */
[----:B01----:R-:W-:Y:S05]  /*4650*/  WARPSYNC.COLLECTIVE R8, `(.L_x_55) ;  /* 0x0000000008087348 */ /* 0x003fea0003c00000 */
[----:B-1----:R1:W2:Y:S02]  /*4660*/  SHFL.DOWN P2, R16, R15, R10, R9 ;  /* 0x0800000a0f107389 */ /* 0x0022a40000040009 */
[----:B012---:R-:W-:Y:S05]  /*4670*/  ENDCOLLECTIVE ;  /* 0x000000000000791b */ /* 0x007fea0003800000 */
.L_x_55:
[----:B------:R-:W-:Y:S01]  /*4680*/  ISETP.GE.AND P0, PT, R44, R9, PT ;  /* 0x000000092c00720c */ /* 0x000fe20003f06270 */
[----:B------:R-:W-:-:S03]  /*4690*/  IMAD.MOV.U32 R10, RZ, RZ, 0x2 ;  /* 0x00000002ff0a7424 */ /* 0x000fc600078e00ff */
[----:B------:R-:W-:Y:S02]  /*46a0*/  SEL R16, R16, RZ, !P0 ;  /* 0x000000ff10107207 */ /* 0x000fe40004000000 */
[----:B------:R-:W-:-:S03]  /*46b0*/  ISETP.GT.AND P0, PT, R33, R9, PT ;  /* 0x000000092100720c */ /* 0x000fc60003f04270 */
[----:B------:R-:W-:-:S10]  /*46c0*/  IMAD.IADD R15, R16, 0x1, R15 ;  /* 0x00000001100f7824 */ /* 0x000fd400078e020f */
[----:B------:R-:W-:Y:S05]  /*46d0*/  WARPSYNC.COLLECTIVE R8, `(.L_x_56) ;  /* 0x0000000008087348 */ /* 0x000fea0003c00000 */
[----:B------:R0:W1:Y:S02]  /*46e0*/  SHFL.DOWN P2, R16, R15, R10, R9 ;  /* 0x0800000a0f107389 */ /* 0x0000640000040009 */
[----:B01----:R-:W-:Y:S05]  /*46f0*/  ENDCOLLECTIVE ;  /* 0x000000000000791b */ /* 0x003fea0003800000 */
.L_x_56:
[----:B------:R-:W-:Y:S01]  /*4700*/  IMAD.MOV.U32 R10, RZ, RZ, 0x4 ;  /* 0x00000004ff0a7424 */ /* 0x000fe200078e00ff */
[----:B------:R-:W-:Y:S02]  /*4710*/  SEL R16, R16, RZ, !P0 ;  /* 0x000000ff10107207 */ /* 0x000fe40004000000 */
[----:B------:R-:W-:-:S03]  /*4720*/  ISETP.GT.AND P0, PT, R32, R9, PT ;  /* 0x000000092000720c */ /* 0x000fc60003f04270 */
[----:B------:R-:W-:-:S10]  /*4730*/  IMAD.IADD R15, R15, 0x1, R16 ;  /* 0x000000010f0f7824 */ /* 0x000fd400078e0210 */
[----:B------:R-:W-:Y:S05]  /*4740*/  WARPSYNC.COLLECTIVE R8, `(.L_x_57) ;  /* 0x0000000008087348 */ /* 0x000fea0003c00000 */
[----:B------:R0:W1:Y:S02]  /*4750*/  SHFL.DOWN P2, R16, R15, R10, R9 ;  /* 0x0800000a0f107389 */ /* 0x0000640000040009 */
[----:B01----:R-:W-:Y:S05]  /*4760*/  ENDCOLLECTIVE ;  /* 0x000000000000791b */ /* 0x003fea0003800000 */
.L_x_57:
[----:B------:R-:W-:Y:S01]  /*4770*/  IMAD.MOV.U32 R10, RZ, RZ, 0x8 ;  /* 0x00000008ff0a7424 */ /* 0x000fe200078e00ff */
[----:B------:R-:W-:Y:S02]  /*4780*/  SEL R16, R16, RZ, !P0 ;  /* 0x000000ff10107207 */ /* 0x000fe40004000000 */
[----:B------:R-:W-:-:S03]  /*4790*/  ISETP.GT.AND P0, PT, R19, R9, PT ;  /* 0x000000091300720c */ /* 0x000fc60003f04270 */
[----:B------:R-:W-:-:S10]  /*47a0*/  IMAD.IADD R15, R15, 0x1, R16 ;  /* 0x000000010f0f7824 */ /* 0x000fd400078e0210 */
[----:B------:R-:W-:Y:S05]  /*47b0*/  WARPSYNC.COLLECTIVE R8, `(.L_x_58) ;  /* 0x0000000008087348 */ /* 0x000fea0003c00000 */
[----:B------:R0:W1:Y:S02]  /*47c0*/  SHFL.DOWN P2, R16, R15, R10, R9 ;  /* 0x0800000a0f107389 */ /* 0x0000640000040009 */
[----:B01----:R-:W-:Y:S05]  /*47d0*/  ENDCOLLECTIVE ;  /* 0x000000000000791b */ /* 0x003fea0003800000 */
.L_x_58:
[----:B------:R-:W-:Y:S01]  /*47e0*/  IMAD.MOV.U32 R10, RZ, RZ, 0x10 ;  /* 0x00000010ff0a7424 */ /* 0x000fe200078e00ff */
[----:B------:R-:W-:Y:S02]  /*47f0*/  SEL R16, R16, RZ, !P0 ;  /* 0x000000ff10107207 */ /* 0x000fe40004000000 */
[----:B------:R-:W-:-:S03]  /*4800*/  ISETP.GT.AND P0, PT, R34, R9, PT ;  /* 0x000000092200720c */ /* 0x000fc60003f04270 */
[----:B------:R-:W-:-:S10]  /*4810*/  IMAD.IADD R15, R15, 0x1, R16 ;  /* 0x000000010f0f7824 */ /* 0x000fd400078e0210 */
[----:B------:R-:W-:Y:S05]  /*4820*/  WARPSYNC.COLLECTIVE R8, `(.L_x_59) ;  /* 0x0000000008087348 */ /* 0x000fea0003c00000 */
[----:B------:R0:W1:Y:S02]  /*4830*/  SHFL.DOWN P2, R16, R15, R10, R9 ;  /* 0x0800000a0f107389 */ /* 0x0000640000040009 */
[----:B01----:R-:W-:Y:S05]  /*4840*/  ENDCOLLECTIVE ;  /* 0x000000000000791b */ /* 0x003fea0003800000 */
.L_x_59:
[----:B------:R-:W-:Y:S02]  /*4850*/  SEL R16, R16, RZ, !P0 ;  /* 0x000000ff10107207 */ /* 0x000fe40004000000 */
[----:B------:R-:W-:Y:S02]  /*4860*/  ISETP.NE.AND P0, PT, R14, 0x65, PT ;  /* 0x000000650e00780c */ /* 0x000fe40003f05270 */
[----:B------:R-:W-:-:S11]  /*4870*/  IADD3 R36, PT, PT, R15, R16, R36 ;  /* 0x000000100f247210 */ /* 0x000fd60007ffe024 */
[----:B------:R-:W-:Y:S05]  /*4880*/  WARPSYNC.COLLECTIVE R8, `(.L_x_60) ;  /* 0x0000000008087348 */ /* 0x000fea0003c00000 */
[----:B------:R-:W-:Y:S01]  /*4890*/  VOTE.ALL P0, P0 ;  /* 0x0000000000ff7806 */ /* 0x000fe20000000000 */
[----:B------:R-:W-:-:S12]  /*48a0*/  ENDCOLLECTIVE ;  /* 0x000000000000791b */ /* 0x000fd80003800000 */
.L_x_60:
[----:B------:R-:W-:Y:S05]  /*48b0*/  BRA `(.L_x_61) ;  /* 0xffffffcc00507947 */ /* 0x000fea000383ffff */
.L_x_20:
[----:B------:R-:W-:Y:S01]  /*48c0*/  BSSY B0, `(.L_x_62) ;  /* 0x0000006000007945 */ /* 0x000fe20003800000 */
[----:B------:R-:W-:Y:S01]  /*48d0*/  PLOP3.LUT P0, PT, P0, PT, PT, 0x8, 0x80 ;  /* 0x000000000080781c */ /* 0x000fe2000070e170 */
[----:B------:R-:W-:-:S12]  /*48e0*/  IMAD.MOV.U32 R8, RZ, RZ, -0x1 ;  /* 0xffffffffff087424 */ /* 0x000fd800078e00ff */
[----:B------:R-:W-:Y:S05]  /*48f0*/  WARPSYNC.COLLECTIVE R8, `(.L_x_63) ;  /* 0x0000000008087348 */ /* 0x000fea0003c00000 */
[----:B------:R-:W-:Y:S01]  /*4900*/  VOTE.ANY P0, P0 ;  /* 0x0000000000ff7806 */ /* 0x000fe20000000100 */
[----:B------:R-:W-:-:S12]  /*4910*/  ENDCOLLECTIVE ;  /* 0x000000000000791b */ /* 0x000fd80003800000 */
.L_x_63:
[----:B------:R-:W-:Y:S05]  /*4920*/  BSYNC B0 ;  /* 0x0000000000007941 */ /* 0x000fea0003800000 */
.L_x_62:
[----:B------:R-:W-:Y:S05]  /*4930*/  BRA `(.L_x_64) ;  /* 0xffffffe400687947 */ /* 0x000fea000383ffff */
.L_x_22:
[----:B------:R-:W-:Y:S01]  /*4940*/  BSSY B0, `(.L_x_65) ;  /* 0x0000006000007945 */ /* 0x000fe20003800000 */
[----:B------:R-:W-:Y:S01]  /*4950*/  PLOP3.LUT P0, PT, P0, PT, PT, 0x8, 0x80 ;  /* 0x000000000080781c */ /* 0x000fe2000070e170 */
[----:B------:R-:W-:-:S12]  /*4960*/  IMAD.MOV.U32 R8, RZ, RZ, -0x1 ;  /* 0xffffffffff087424 */ /* 0x000fd800078e00ff */
[----:B------:R-:W-:Y:S05]  /*4970*/  WARPSYNC.COLLECTIVE R8, `(.L_x_66) ;  /* 0x0000000008087348 */ /* 0x000fea0003c00000 */
[----:B------:R-:W-:Y:S01]  /*4980*/  VOTE.ANY P0, P0 ;  /* 0x0000000000ff7806 */ /* 0x000fe20000000100 */
[----:B------:R-:W-:-:S12]  /*4990*/  ENDCOLLECTIVE ;  /* 0x000000000000791b */ /* 0x000fd80003800000 */
.L_x_66:
[----:B------:R-:W-:Y:S05]  /*49a0*/  BSYNC B0 ;  /* 0x0000000000007941 */ /* 0x000fea0003800000 */
.L_x_65:
[----:B------:R-:W-:Y:S05]  /*49b0*/  BRA `(.L_x_67) ;  /* 0xffffffe4006c7947 */ /* 0x000fea000383ffff */
.L_x_24:
        /* <DEDUP_REMOVED lines=8> */
.L_x_69:
[----:B------:R-:W-:Y:S05]  /*4a40*/  BSYNC B0 ;  /* 0x0000000000007941 */ /* 0x000fea0003800000 */
.L_x_68:
[----:B------:R-:W-:Y:S01]  /*4a50*/  LOP3.LUT R8, R8, 0x80000000, R42, 0xec, !PT ;  /* 0x8000000008087812 */ /* 0x000fe200078eec2a */
[----:B------:R-:W-:Y:S02]  /*4a60*/  IMAD.MOV.U32 R10, RZ, RZ, 0x1 ;  /* 0x00000001ff0a7424 */ /* 0x000fe400078e00ff */
[----:B------:R-:W-:Y:S02]  /*4a70*/  VIADD R19, R33, 0x2 ;  /* 0x0000000221137836 */ /* 0x000fe40000000000 */
[----:B------:R-:W-:-:S05]  /*4a80*/  VIADD R9, R8, 0xffffffff ;  /* 0xffffffff08097836 */ /* 0x000fca0000000000 */
[----:B------:R-:W-:Y:S01]  /*4a90*/  LOP3.LUT R38, R8, R9, RZ, 0xc, !PT ;  /* 0x0000000908267212 */ /* 0x000fe200078e0cff */
[----:B------:R-:W-:-:S05]  /*4aa0*/  IMAD.MOV.U32 R8, RZ, RZ, -0x1 ;  /* 0xffffffffff087424 */ /* 0x000fca00078e00ff */
[----:B------:R-:W0:Y:S02]  /*4ab0*/  POPC R38, R38 ;  /* 0x0000002600267309 */ /* 0x000e240000000000 */
[----:B0-----:R-:W-:Y:S01]  /*4ac0*/  IMAD.MOV.U32 R9, RZ, RZ, R38 ;  /* 0x000000ffff097224 */ /* 0x001fe200078e0026 */
[----:B------:R-:W-:-:S13]  /*4ad0*/  ISETP.GT.AND P3, PT, R19, R38, PT ;  /* 0x000000261300720c */ /* 0x000fda0003f64270 */
[----:B------:R-:W-:Y:S05]  /*4ae0*/  WARPSYNC.COLLECTIVE R8, `(.L_x_70) ;  /* 0x0000000008087348 */ /* 0x000fea0003c00000 */
[----:B------:R0:W1:Y:S02]  /*4af0*/  SHFL.DOWN P2, R16, R15, R10, R9 ;  /* 0x0800000a0f107389 */ /* 0x0000640000040009 */
[----:B01----:R-:W-:Y:S05]  /*4b00*/  ENDCOLLECTIVE ;  /* 0x000000000000791b */ /* 0x003fea0003800000 */
.L_x_70:
        /* <DEDUP_REMOVED lines=8> */
.L_x_71:
[----:B------:R-:W-:Y:S01]  /*4b90*/  IMAD.MOV.U32 R10, RZ, RZ, 0x4 ;  /* 0x00000004ff0a7424 */ /* 0x000fe200078e00ff */
[----:B------:R-:W-:-:S05]  /*4ba0*/  SEL R16, R16, RZ, !P3 ;  /* 0x000000ff10107207 */ /* 0x000fca0005800000 */
[----:B------:R-:W-:Y:S02]  /*4bb0*/  IMAD.IADD R19, R17, 0x1, R16 ;  /* 0x0000000111137824 */ /* 0x000fe400078e0210 */
[----:B------:R-:W-:Y:S02]  /*4bc0*/  VIADD R17, R33, 0x4 ;  /* 0x0000000421117836 */ /* 0x000fe40000000000 */
[----:B------:R-:W-:-:S03]  /*4bd0*/  IMAD.MOV.U32 R15, RZ, RZ, R19 ;  /* 0x000000ffff0f7224 */ /* 0x000fc600078e0013 */
[----:B------:R-:W-:Y:S01]  /*4be0*/  ISETP.GT.AND P3, PT, R17, R38, PT ;  /* 0x000000261100720c */ /* 0x000fe20003f64270 */
[----:B------:R-:W-:-:S12]  /*4bf0*/  VIADD R17, R33, 0x8 ;  /* 0x0000000821117836 */ /* 0x000fd80000000000 */
[----:B------:R-:W-:Y:S05]  /*4c00*/  WARPSYNC.COLLECTIVE R8, `(.L_x_72) ;  /* 0x0000000008087348 */ /* 0x000fea0003c00000 */
[----:B------:R0:W1:Y:S02]  /*4c10*/  SHFL.DOWN P2, R16, R15, R10, R9 ;  /* 0x0800000a0f107389 */ /* 0x0000640000040009 */
[----:B01----:R-:W-:Y:S05]  /*4c20*/  ENDCOLLECTIVE ;  /* 0x000000000000791b */ /* 0x003fea0003800000 */
.L_x_72:
[----:B------:R-:W-:Y:S01]  /*4c30*/  IMAD.MOV.U32 R10, RZ, RZ, 0x8 ;  /* 0x00000008ff0a7424 */ /* 0x000fe200078e00ff */
[----:B------:R-:W-:Y:S02]  /*4c40*/  SEL R16, R16, RZ, !P3 ;  /* 0x000000ff10107207 */ /* 0x000fe40005800000 */
[----:B------:R-:W-:-:S03]  /*4c50*/  ISETP.GT.AND P3, PT, R17, R38, PT ;  /* 0x000000261100720c */ /* 0x000fc60003f64270 */
[----:B------:R-:W-:Y:S02]  /*4c60*/  IMAD.IADD R37, R19, 0x1, R16 ;  /* 0x0000000113257824 */ /* 0x000fe400078e0210 */
[----:B------:R-:W-:Y:S02]  /*4c70*/  VIADD R19, R33, 0x10 ;  /* 0x0000001021137836 */ /* 0x000fe40000000000 */
[----:B------:R-:W-:-:S07]  /*4c80*/  IMAD.MOV.U32 R15, RZ, RZ, R37 ;  /* 0x000000ffff0f7224 */ /* 0x000fce00078e0025 */
[----:B------:R-:W-:Y:S05]  /*4c90*/  WARPSYNC.COLLECTIVE R8, `(.L_x_73) ;  /* 0x0000000008087348 */ /* 0x000fea0003c00000 */
[----:B------:R0:W1:Y:S02]  /*4ca0*/  SHFL.DOWN P2, R16, R15, R10, R9 ;  /* 0x0800000a0f107389 */ /* 0x0000640000040009 */
[----:B01----:R-:W-:Y:S05]  /*4cb0*/  ENDCOLLECTIVE ;  /* 0x000000000000791b */ /* 0x003fea0003800000 */
.L_x_73:
[----:B------:R-:W-:Y:S01]  /*4cc0*/  IMAD.MOV.U32 R10, RZ, RZ, 0x10 ;  /* 0x00000010ff0a7424 */ /* 0x000fe200078e00ff */
[----:B------:R-:W-:-:S05]  /*4cd0*/  SEL R16, R16, RZ, !P3 ;  /* 0x000000ff10107207 */ /* 0x000fca0005800000 */
[----:B------:R-:W-:-:S04]  /*4ce0*/  IMAD.IADD R17, R37, 0x1, R16 ;  /* 0x0000000125117824 */ /* 0x000fc800078e0210 */
[----:B------:R-:W-:-:S07]  /*4cf0*/  IMAD.MOV.U32 R15, RZ, RZ, R17 ;  /* 0x000000ffff0f7224 */ /* 0x000fce00078e0011 */
[----:B------:R-:W-:Y:S05]  /*4d00*/  WARPSYNC.COLLECTIVE R8, `(.L_x_74) ;  /* 0x0000000008087348 */ /* 0x000fea0003c00000 */
[----:B------:R0:W1:Y:S02]  /*4d10*/  SHFL.DOWN P2, R16, R15, R10, R9 ;  /* 0x0800000a0f107389 */ /* 0x0000640000040009 */
[----:B01----:R-:W-:Y:S05]  /*4d20*/  ENDCOLLECTIVE ;  /* 0x000000000000791b */ /* 0x003fea0003800000 */
.L_x_74:
        /* <DEDUP_REMOVED lines=10> */
.L_x_75:
[----:B------:R-:W-:Y:S05]  /*4dd0*/  BRA `(.L_x_76) ;  /* 0xffffffe400007947 */ /* 0x000fea000383ffff */
.L_x_26:
[----:B------:R-:W-:Y:S01]  /*4de0*/  BSSY B0, `(.L_x_77) ;  /* 0x0000006000007945 */ /* 0x000fe20003800000 */
[----:B------:R-:W-:Y:S01]  /*4df0*/  PLOP3.LUT P0, PT, P0, PT, PT, 0x8, 0x80 ;  /* 0x000000000080781c */ /* 0x000fe2000070e170 */
[----:B------:R-:W-:-:S12]  /*4e00*/  IMAD.MOV.U32 R8, RZ, RZ, -0x1 ;  /* 0xffffffffff087424 */ /* 0x000fd800078e00ff */
[----:B------:R-:W-:Y:S05]  /*4e10*/  WARPSYNC.COLLECTIVE R8, `(.L_x_78) ;  /* 0x0000000008087348 */ /* 0x000fea0003c00000 */
[----:B------:R-:W-:Y:S01]  /*4e20*/  VOTE.ANY P0, P0 ;  /* 0x0000000000ff7806 */ /* 0x000fe20000000100 */
[----:B------:R-:W-:-:S12]  /*4e30*/  ENDCOLLECTIVE ;  /* 0x000000000000791b */ /* 0x000fd80003800000 */
.L_x_78:
[----:B------:R-:W-:Y:S05]  /*4e40*/  BSYNC B0 ;  /* 0x0000000000007941 */ /* 0x000fea0003800000 */
.L_x_77:
[----:B------:R-:W-:Y:S05]  /*4e50*/  BRA `(.L_x_79) ;  /* 0xffffffe400107947 */ /* 0x000fea000383ffff */
.L_x_28:
[----:B------:R-:W-:Y:S01]  /*4e60*/  BSSY B0, `(.L_x_80) ;  /* 0x0000006000007945 */ /* 0x000fe20003800000 */
[----:B------:R-:W-:Y:S01]  /*4e70*/  PLOP3.LUT P0, PT, P0, PT, PT, 0x8, 0x80 ;  /* 0x000000000080781c */ /* 0x000fe2000070e170 */
[----:B------:R-:W-:-:S12]  /*4e80*/  IMAD.MOV.U32 R8, RZ, RZ, -0x1 ;  /* 0xffffffffff087424 */ /* 0x000fd800078e00ff */
[----:B------:R-:W-:Y:S05]  /*4e90*/  WARPSYNC.COLLECTIVE R8, `(.L_x_81) ;  /* 0x0000000008087348 */ /* 0x000fea0003c00000 */
[----:B------:R-:W-:Y:S01]  /*4ea0*/  VOTE.ANY P0, P0 ;  /* 0x0000000000ff7806 */ /* 0x000fe20000000100 */
[----:B------:R-:W-:-:S12]  /*4eb0*/  ENDCOLLECTIVE ;  /* 0x000000000000791b */ /* 0x000fd80003800000 */
.L_x_81:
[----:B------:R-:W-:Y:S05]  /*4ec0*/  BSYNC B0 ;  /* 0x0000000000007941 */ /* 0x000fea0003800000 */
.L_x_80:
[----:B------:R-:W-:Y:S05]  /*4ed0*/  BRA `(.L_x_82) ;  /* 0xffffffe400147947 */ /* 0x000fea000383ffff */
.L_x_30:
[----:B------:R-:W-:Y:S01]  /*4ee0*/  BSSY B0, `(.L_x_83) ;  /* 0x0000006000007945 */ /* 0x000fe20003800000 */
[----:B------:R-:W-:Y:S01]  /*4ef0*/  PLOP3.LUT P2, PT, P0, PT, PT, 0x8, 0x80 ;  /* 0x000000000080781c */ /* 0x000fe2000074e170 */
[----:B------:R-:W-:-:S12]  /*4f00*/  IMAD.MOV.U32 R8, RZ, RZ, -0x1 ;  /* 0xffffffffff087424 */ /* 0x000fd800078e00ff */
[----:B------:R-:W-:Y:S05]  /*4f10*/  WARPSYNC.COLLECTIVE R8, `(.L_x_84) ;  /* 0x0000000008087348 */ /* 0x000fea0003c00000 */
[----:B------:R-:W-:Y:S01]  /*4f20*/  VOTE.ANY R8, PT, P2 ;  /* 0x0000000000087806 */ /* 0x000fe200010e0100 */
[----:B------:R-:W-:Y:S06]  /*4f30*/  ENDCOLLECTIVE ;  /* 0x000000000000791b */ /* 0x000fec0003800000 */
.L_x_84:
[----:B------:R-:W-:Y:S05]  /*4f40*/  BSYNC B0 ;  /* 0x0000000000007941 */ /* 0x000fea0003800000 */
.L_x_83:
        /* <DEDUP_REMOVED lines=10> */
.L_x_85:
[----:B------:R-:W-:Y:S01]  /*4ff0*/  ISETP.GE.AND P0, PT, R33, R9, PT ;  /* 0x000000092100720c */ /* 0x000fe20003f06270 */
[----:B------:R-:W-:-:S03]  /*5000*/  IMAD.MOV.U32 R10, RZ, RZ, 0x2 ;  /* 0x00000002ff0a7424 */ /* 0x000fc600078e00ff */
[----:B------:R-:W-:-:S05]  /*5010*/  SEL R16, R16, RZ, !P0 ;  /* 0x000000ff10107207 */ /* 0x000fca0004000000 */
[----:B------:R-:W-:Y:S02]  /*5020*/  IMAD.IADD R44, R16, 0x1, R15 ;  /* 0x00000001102c7824 */ /* 0x000fe400078e020f */
[----:B------:R-:W-:Y:S02]  /*5030*/  VIADD R16, R33, 0x2 ;  /* 0x0000000221107836 */ /* 0x000fe40000000000 */
[----:B------:R-:W-:-:S03]  /*5040*/  IMAD.MOV.U32 R15, RZ, RZ, R44 ;  /* 0x000000ffff0f7224 */ /* 0x000fc600078e002c */
[----:B------:R-:W-:-:S13]  /*5050*/  ISETP.GT.AND P0, PT, R16, R9, PT ;  /* 0x000000091000720c */ /* 0x000fda0003f04270 */
[----:B------:R-:W-:Y:S05]  /*5060*/  WARPSYNC.COLLECTIVE R8, `(.L_x_86) ;  /* 0x0000000008087348 */ /* 0x000fea0003c00000 */
[----:B------:R0:W1:Y:S02]  /*5070*/  SHFL.DOWN P2, R16, R15, R10, R9 ;  /* 0x0800000a0f107389 */ /* 0x0000640000040009 */
[----:B01----:R-:W-:Y:S05]  /*5080*/  ENDCOLLECTIVE ;  /* 0x000000000000791b */ /* 0x003fea0003800000 */
.L_x_86:
[----:B------:R-:W-:Y:S01]  /*5090*/  IMAD.MOV.U32 R10, RZ, RZ, 0x4 ;  /* 0x00000004ff0a7424 */ /* 0x000fe200078e00ff */
[----:B------:R-:W-:Y:S01]  /*50a0*/  SEL R17, R16, RZ, !P0 ;  /* 0x000000ff10117207 */ /* 0x000fe20004000000 */
[----:B------:R-:W-:-:S04]  /*50b0*/  VIADD R16, R33, 0x4 ;  /* 0x0000000421107836 */ /* 0x000fc80000000000 */
[----:B------:R-:W-:Y:S01]  /*50c0*/  IMAD.IADD R17, R44, 0x1, R17 ;  /* 0x000000012c117824 */ /* 0x000fe200078e0211 */
[----:B------:R-:W-:-:S03]  /*50d0*/  ISETP.GT.AND P0, PT, R16, R9, PT ;  /* 0x000000091000720c */ /* 0x000fc60003f04270 */
[----:B------:R-:W-:-:S10]  /*50e0*/  IMAD.MOV.U32 R15, RZ, RZ, R17 ;  /* 0x000000ffff0f7224 */ /* 0x000fd400078e0011 */
[----:B------:R-:W-:Y:S05]  /*50f0*/  WARPSYNC.COLLECTIVE R8, `(.L_x_87) ;  /* 0x0000000008087348 */ /* 0x000fea0003c00000 */
[----:B------:R0:W1:Y:S02]  /*5100*/  SHFL.DOWN P2, R16, R15, R10, R9 ;  /* 0x0800000a0f107389 */ /* 0x0000640000040009 */
[----:B01----:R-:W-:Y:S05]  /*5110*/  ENDCOLLECTIVE ;  /* 0x000000000000791b */ /* 0x003fea0003800000 */
.L_x_87:
[----:B------:R-:W-:Y:S01]  /*5120*/  IMAD.MOV.U32 R10, RZ, RZ, 0x8 ;  /* 0x00000008ff0a7424 */ /* 0x000fe200078e00ff */
[----:B------:R-:W-:-:S05]  /*5130*/  SEL R16, R16, RZ, !P0 ;  /* 0x000000ff10107207 */ /* 0x000fca0004000000 */
[----:B------:R-:W-:Y:S02]  /*5140*/  IMAD.IADD R45, R17, 0x1, R16 ;  /* 0x00000001112d7824 */ /* 0x000fe400078e0210 */
[C---:B------:R-:W-:Y:S02]  /*5150*/  VIADD R16, R33.reuse, 0x8 ;  /* 0x0000000821107836 */ /* 0x040fe40000000000 */
[----:B------:R-:W-:Y:S02]  /*5160*/  IMAD.MOV.U32 R15, RZ, RZ, R45 ;  /* 0x000000ffff0f7224 */ /* 0x000fe400078e002d */
[----:B------:R-:W-:Y:S01]  /*5170*/  VIADD R17, R33, 0x10 ;  /* 0x0000001021117836 */ /* 0x000fe20000000000 */
[----:B------:R-:W-:-:S13]  /*5180*/  ISETP.GT.AND P0, PT, R16, R9, PT ;  /* 0x000000091000720c */ /* 0x000fda0003f04270 */
[----:B------:R-:W-:Y:S05]  /*5190*/  WARPSYNC.COLLECTIVE R8, `(.L_x_88) ;  /* 0x0000000008087348 */ /* 0x000fea0003c00000 */
[----:B------:R0:W1:Y:S02]  /*51a0*/  SHFL.DOWN P2, R16, R15, R10, R9 ;  /* 0x0800000a0f107389 */ /* 0x0000640000040009 */
[----:B01----:R-:W-:Y:S05]  /*51b0*/  ENDCOLLECTIVE ;  /* 0x000000000000791b */ /* 0x003fea0003800000 */
.L_x_88:
[----:B------:R-:W-:Y:S01]  /*51c0*/  IMAD.MOV.U32 R10, RZ, RZ, 0x10 ;  /* 0x00000010ff0a7424 */ /* 0x000fe200078e00ff */
[----:B------:R-:W-:Y:S02]  /*51d0*/  SEL R16, R16, RZ, !P0 ;  /* 0x000000ff10107207 */ /* 0x000fe40004000000 */
[----:B------:R-:W-:-:S03]  /*51e0*/  ISETP.GT.AND P0, PT, R17, R9, PT ;  /* 0x000000091100720c */ /* 0x000fc60003f04270 */
[----:B------:R-:W-:-:S04]  /*51f0*/  IMAD.IADD R44, R45, 0x1, R16 ;  /* 0x000000012d2c7824 */ /* 0x000fc800078e0210 */
[----:B------:R-:W-:-:S07]  /*5200*/  IMAD.MOV.U32 R15, RZ, RZ, R44 ;  /* 0x000000ffff0f7224 */ /* 0x000fce00078e002c */
[----:B------:R-:W-:Y:S05]  /*5210*/  WARPSYNC.COLLECTIVE R8, `(.L_x_89) ;  /* 0x0000000008087348 */ /* 0x000fea0003c00000 */
[----:B------:R0:W1:Y:S02]  /*5220*/  SHFL.DOWN P2, R16, R15, R10, R9 ;  /* 0x0800000a0f107389 */ /* 0x0000640000040009 */
[----:B01----:R-:W-:Y:S05]  /*5230*/  ENDCOLLECTIVE ;  /* 0x000000000000791b */ /* 0x003fea0003800000 */
.L_x_89:
[----:B------:R-:W-:Y:S02]  /*5240*/  SEL R16, R16, RZ, !P0 ;  /* 0x000000ff10107207 */ /* 0x000fe40004000000 */
[----:B------:R-:W-:Y:S02]  /*5250*/  ISETP.NE.AND P0, PT, R14, 0x65, PT ;  /* 0x000000650e00780c */ /* 0x000fe40003f05270 */
[----:B------:R-:W-:-:S11]  /*5260*/  IADD3 R19, PT, PT, R44, R16, R19 ;  /* 0x000000102c137210 */ /* 0x000fd60007ffe013 */
[----:B------:R-:W-:Y:S05]  /*5270*/  WARPSYNC.COLLECTIVE R8, `(.L_x_90) ;  /* 0x0000000008087348 */ /* 0x000fea0003c00000 */
[----:B------:R-:W-:Y:S01]  /*5280*/  VOTE.ALL P0, P0 ;  /* 0x0000000000ff7806 */ /* 0x000fe20000000000 */
[----:B------:R-:W-:-:S12]  /*5290*/  ENDCOLLECTIVE ;  /* 0x000000000000791b */ /* 0x000fd80003800000 */
.L_x_90:
[----:B------:R-:W-:Y:S05]  /*52a0*/  BRA `(.L_x_91) ;  /* 0xffffffe000b07947 */ /* 0x000fea000383ffff */
.L_x_92:
[----:B------:R-:W-:-:S00]  /*52b0*/  BRA `(.L_x_92) ;  /* 0xfffffffc00fc7947 */ /* 0x000fc0000383ffff */
[----:B------:R-:W-:-:S00]  /*52c0*/  NOP ;  /* 0x0000000000007918 */ /* 0x000fc00000000000 */
        /* <DEDUP_REMOVED lines=11> */
.L_x_198:


//--------------------- .text._ZN3cub18CUB_300001_SM_10006detail4scan16DeviceScanKernelINS2_10policy_hubIjjjjN4cuda3std3__44plusIvEEE10Policy1000EPjSC_NS0_13ScanTileStateIjLb1EEES9_NS0_8NullTypeEjjLb0ESF_EEvT0_T1_T2_iT3_T4_T5_ --------------------------
	.section	.text._ZN3cub18CUB_300001_SM_10006detail4scan16DeviceScanKernelINS2_10policy_hubIjjjjN4cuda3std3__44plusIvEEE10Policy1000EPjSC_NS0_13ScanTileStateIjLb1EEES9_NS0_8NullTypeEjjLb0ESF_EEvT0_T1_T2_iT3_T4_T5_,"ax",@progbits
	.align	128
        .global         _ZN3cub18CUB_300001_SM_10006detail4scan16DeviceScanKernelINS2_10policy_hubIjjjjN4cuda3std3__44plusIvEEE10Policy1000EPjSC_NS0_13ScanTileStateIjLb1EEES9_NS0_8NullTypeEjjLb0ESF_EEvT0_T1_T2_iT3_T4_T5_
        .type           _ZN3cub18CUB_300001_SM_10006detail4scan16DeviceScanKernelINS2_10policy_hubIjjjjN4cuda3std3__44plusIvEEE10Policy1000EPjSC_NS0_13ScanTileStateIjLb1EEES9_NS0_8NullTypeEjjLb0ESF_EEvT0_T1_T2_iT3_T4_T5_,@function
        .size           _ZN3cub18CUB_300001_SM_10006detail4scan16DeviceScanKernelINS2_10policy_hubIjjjjN4cuda3std3__44plusIvEEE10Policy1000EPjSC_NS0_13ScanTileStateIjLb1EEES9_NS0_8NullTypeEjjLb0ESF_EEvT0_T1_T2_iT3_T4_T5_,(.L_x_199 - _ZN3cub18CUB_300001_SM_10006detail4scan16DeviceScanKernelINS2_10policy_hubIjjjjN4cuda3std3__44plusIvEEE10Policy1000EPjSC_NS0_13ScanTileStateIjLb1EEES9_NS0_8NullTypeEjjLb0ESF_EEvT0_T1_T2_iT3_T4_T5_)
        .other          _ZN3cub18CUB_300001_SM_10006detail4scan16DeviceScanKernelINS2_10policy_hubIjjjjN4cuda3std3__44plusIvEEE10Policy1000EPjSC_NS0_13ScanTileStateIjLb1EEES9_NS0_8NullTypeEjjLb0ESF_EEvT0_T1_T2_iT3_T4_T5_,@"STO_CUDA_ENTRY STV_DEFAULT"
_ZN3cub18CUB_300001_SM_10006detail4scan16DeviceScanKernelINS2_10policy_hubIjjjjN4cuda3std3__44plusIvEEE10Policy1000EPjSC_NS0_13ScanTileStateIjLb1EEES9_NS0_8NullTypeEjjLb0ESF_EEvT0_T1_T2_iT3_T4_T5_:
.text._ZN3cub18CUB_300001_SM_10006detail4scan16DeviceScanKernelINS2_10policy_hubIjjjjN4cuda3std3__44plusIvEEE10Policy1000EPjSC_NS0_13ScanTileStateIjLb1EEES9_NS0_8NullTypeEjjLb0ESF_EEvT0_T1_T2_iT3_T4_T5_:
[----:B------:R-:W-:Y:S08]  /*0000*/  LDC R1, c[0x0][0x37c] ;  /* 0x0000df00ff017b82 */ /* 0x000ff00000000800 */
[----:B------:R-:W0:Y:S01]  /*0010*/  S2UR UR4, SR_CTAID.X ;  /* 0x00000000000479c3 */ /* 0x000e220000002500 */
[----:B------:R-:W1:Y:S01]  /*0020*/  LDCU UR5, c[0x0][0x3a0] ;  /* 0x00007400ff0577ac */ /* 0x000e620008000800 */
[----:B------:R-:W2:Y:S06]  /*0030*/  LDCU.64 UR8, c[0x0][0x358] ;  /* 0x00006b00ff0877ac */ /* 0x000eac0008000a00 */
[----:B------:R-:W0:Y:S02]  /*0040*/  LDC R39, c[0x0][0x398] ;  /* 0x0000e600ff277b82 */ /* 0x000e240000000800 */
[----:B0-----:R-:W-:-:S04]  /*0050*/  VIADD R39, R39, UR4 ;  /* 0x0000000427277c36 */ /* 0x001fc80008000000 */
[----:B------:R-:W-:-:S05]  /*0060*/  IMAD R5, R39, 0x2100, RZ ;  /* 0x0000210027057824 */ /* 0x000fca00078e02ff */
[----:B-1----:R-:W-:-:S04]  /*0070*/  IADD3 R0, PT, PT, -R5, UR5, RZ ;  /* 0x0000000505007c10 */ /* 0x002fc8000fffe1ff */
[----:B------:R-:W-:-:S13]  /*0080*/  ISETP.GE.U32.AND P0, PT, R0, 0x2101, PT ;  /* 0x000021010000780c */ /* 0x000fda0003f06070 */
[----:B--2---:R-:W-:Y:S05]  /*0090*/  @!P0 BRA `(.L_x_93) ;  /* 0x0000001c00888947 */ /* 0x004fea0003800000 */
[----:B------:R-:W0:Y:S01]  /*00a0*/  S2R R50, SR_TID.X ;  /* 0x0000000000327919 */ /* 0x000e220000002100 */
[----:B------:R-:W1:Y:S01]  /*00b0*/  LDCU.64 UR4, c[0x0][0x380] ;  /* 0x00007000ff0477ac */ /* 0x000e620008000a00 */
[C---:B0-----:R-:W-:Y:S02]  /*00c0*/  LOP3.LUT R0, R50.reuse, 0x1f, RZ, 0xc0, !PT ;  /* 0x0000001f32007812 */ /* 0x041fe400078ec0ff */
[----:B------:R-:W-:-:S05]  /*00d0*/  LOP3.LUT R3, R50, 0x3e0, RZ, 0xc0, !PT ;  /* 0x000003e032037812 */ /* 0x000fca00078ec0ff */
[----:B------:R-:W-:-:S05]  /*00e0*/  IMAD R0, R3, 0x16, R0 ;  /* 0x0000001603007824 */ /* 0x000fca00078e0200 */
[----:B------:R-:W-:-:S05]  /*00f0*/  IADD3 R0, P0, PT, R5, R0, RZ ;  /* 0x0000000005007210 */ /* 0x000fca0007f1e0ff */
[----:B------:R-:W-:Y:S02]  /*0100*/  IMAD.X R45, RZ, RZ, RZ, P0 ;  /* 0x000000ffff2d7224 */ /* 0x000fe400000e06ff */
[----:B------:R-:W-:-:S03]  /*0110*/  IMAD.SHL.U32 R46, R0, 0x4, RZ ;  /* 0x00000004002e7824 */ /* 0x000fc600078e00ff */
[----:B------:R-:W-:Y:S02]  /*0120*/  SHF.L.U64.HI R45, R0, 0x2, R45 ;  /* 0x00000002002d7819 */ /* 0x000fe4000001022d */
[----:B-1----:R-:W-:-:S04]  /*0130*/  IADD3 R2, P0, PT, R46, UR4, RZ ;  /* 0x000000042e027c10 */ /* 0x002fc8000ff1e0ff */
[----:B------:R-:W-:-:S05]  /*0140*/  IADD3.X R3, PT, PT, R45, UR5, RZ, P0, !PT ;  /* 0x000000052d037c10 */ /* 0x000fca00087fe4ff */
[----:B------:R-:W2:Y:S04]  /*0150*/  LDG.E R5, desc[UR8][R2.64] ;  /* 0x0000000802057981 */ /* 0x000ea8000c1e1900 */
[----:B------:R-:W3:Y:S04]  /*0160*/  LDG.E R7, desc[UR8][R2.64+0x80] ;  /* 0x0000800802077981 */ /* 0x000ee8000c1e1900 */
[----:B------:R-:W4:Y:S04]  /*0170*/  LDG.E R9, desc[UR8][R2.64+0x100] ;  /* 0x0001000802097981 */ /* 0x000f28000c1e1900 */
[----:B------:R-:W5:Y:S04]  /*0180*/  LDG.E R11, desc[UR8][R2.64+0x180] ;  /* 0x00018008020b7981 */ /* 0x000f68000c1e1900 */
        /* <DEDUP_REMOVED lines=17> */
[----:B------:R-:W5:Y:S01]  /*02a0*/  LDG.E R4, desc[UR8][R2.64+0xa80] ;  /* 0x000a800802047981 */ /* 0x000f62000c1e1900 */
[----:B------:R-:W0:Y:S01]  /*02b0*/  S2UR UR5, SR_CgaCtaId ;  /* 0x00000000000579c3 */ /* 0x000e220000008800 */
[----:B------:R-:W-:Y:S01]  /*02c0*/  SHF.R.U32.HI R16, RZ, 0x5, R50 ;  /* 0x00000005ff107819 */ /* 0x000fe20000011632 */
[----:B------:R-:W-:Y:S01]  /*02d0*/  UMOV UR4, 0x400 ;  /* 0x0000040000047882 */ /* 0x000fe20000000000 */
[----:B------:R-:W1:Y:S01]  /*02e0*/  S2R R48, SR_LANEID ;  /* 0x0000000000307919 */ /* 0x000e620000000000 */
[----:B------:R-:W-:Y:S01]  /*02f0*/  ISETP.NE.AND P0, PT, R39, RZ, PT ;  /* 0x000000ff2700720c */ /* 0x000fe20003f05270 */
        /* <DEDUP_REMOVED lines=28> */
[----:B------:R0:W1:Y:S04]  /*04c0*/  LDS.64 R36, [R0] ;  /* 0x0000000000247984 */ /* 0x0000680000000a00 */
[----:B------:R0:W2:Y:S04]  /*04d0*/  LDS.64 R34, [R0+0x8] ;  /* 0x0000080000227984 */ /* 0x0000a80000000a00 */
[----:B------:R0:W3:Y:S04]  /*04e0*/  LDS.64 R32, [R0+0x10] ;  /* 0x0000100000207984 */ /* 0x0000e80000000a00 */
[----:B------:R0:W4:Y:S04]  /*04f0*/  LDS.64 R18, [R0+0x18] ;  /* 0x0000180000127984 */ /* 0x0001280000000a00 */
[----:B------:R0:W0:Y:S04]  /*0500*/  LDS.64 R14, [R0+0x20] ;  /* 0x00002000000e7984 */ /* 0x0000280000000a00 */
[----:B------:R0:W0:Y:S04]  /*0510*/  LDS.64 R12, [R0+0x28] ;  /* 0x00002800000c7984 */ /* 0x0000280000000a00 */
[----:B------:R0:W0:Y:S04]  /*0520*/  LDS.64 R10, [R0+0x30] ;  /* 0x00003000000a7984 */ /* 0x0000280000000a00 */
[----:B------:R0:W0:Y:S04]  /*0530*/  LDS.64 R8, [R0+0x38] ;  /* 0x0000380000087984 */ /* 0x0000280000000a00 */
[----:B------:R0:W0:Y:S04]  /*0540*/  LDS.64 R6, [R0+0x40] ;  /* 0x0000400000067984 */ /* 0x0000280000000a00 */
[----:B------:R0:W0:Y:S04]  /*0550*/  LDS.64 R4, [R0+0x48] ;  /* 0x0000480000047984 */ /* 0x0000280000000a00 */
[----:B------:R0:W0:Y:S01]  /*0560*/  LDS.64 R2, [R0+0x50] ;  /* 0x0000500000027984 */ /* 0x0000220000000a00 */
[----:B------:R-:W-:Y:S06]  /*0570*/  BAR.SYNC.DEFER_BLOCKING 0x0 ;  /* 0x0000000000007b1d */ /* 0x000fec0000010000 */
[----:B-1----:R-:W-:Y:S05]  /*0580*/  @P0 BRA `(.L_x_95) ;  /* 0x00000004001c0947 */ /* 0x002fea0003800000 */
[----:B0-2---:R-:W-:Y:S02]  /*0590*/  IADD3 R17, PT, PT, R34, R37, R36 ;  /* 0x0000002522117210 */ /* 0x005fe40007ffe024 */
[----:B------:R-:W-:Y:S02]  /*05a0*/  ISETP.NE.AND P1, PT, R48, 0x1f, PT ;  /* 0x0000001f3000780c */ /* 0x000fe40003f25270 */
[----:B---3--:R-:W-:Y:S02]  /*05b0*/  IADD3 R17, PT, PT, R32, R35, R17 ;  /* 0x0000002320117210 */ /* 0x008fe40007ffe011 */
[----:B------:R-:W-:Y:S02]  /*05c0*/  ISETP.GE.U32.AND P2, PT, R50, 0x20, PT ;  /* 0x000000203200780c */ /* 0x000fe40003f46070 */
[----:B----4-:R-:W-:Y:S02]  /*05d0*/  IADD3 R17, PT, PT, R18, R33, R17 ;  /* 0x0000002112117210 */ /* 0x010fe40007ffe011 */
[----:B------:R-:W-:-:S02]  /*05e0*/  ISETP.NE.AND P3, PT, R48, RZ, PT ;  /* 0x000000ff3000720c */ /* 0x000fc40003f65270 */
[----:B------:R-:W-:-:S03]  /*05f0*/  IADD3 R17, PT, PT, R14, R19, R17 ;  /* 0x000000130e117210 */ /* 0x000fc60007ffe011 */
[----:B------:R-:W-:Y:S02]  /*0600*/  @!P1 LEA R41, R16, UR4, 0x2 ;  /* 0x0000000410299c11 */ /* 0x000fe4000f8e10ff */
[----:B------:R-:W-:-:S04]  /*0610*/  IADD3 R17, PT, PT, R12, R15, R17 ;  /* 0x0000000f0c117210 */ /* 0x000fc80007ffe011 */
[----:B------:R-:W-:-:S04]  /*0620*/  IADD3 R17, PT, PT, R10, R13, R17 ;  /* 0x0000000d0a117210 */ /* 0x000fc80007ffe011 */
[----:B------:R-:W-:-:S04]  /*0630*/  IADD3 R17, PT, PT, R8, R11, R17 ;  /* 0x0000000b08117210 */ /* 0x000fc80007ffe011 */
[----:B------:R-:W-:-:S04]  /*0640*/  IADD3 R17, PT, PT, R6, R9, R17 ;  /* 0x0000000906117210 */ /* 0x000fc80007ffe011 */
[----:B------:R-:W-:-:S04]  /*0650*/  IADD3 R17, PT, PT, R4, R7, R17 ;  /* 0x0000000704117210 */ /* 0x000fc80007ffe011 */
[----:B------:R-:W-:-:S05]  /*0660*/  IADD3 R20, PT, PT, R2, R5, R17 ;  /* 0x0000000502147210 */ /* 0x000fca0007ffe011 */
[----:B------:R-:W-:-:S05]  /*0670*/  IMAD.IADD R17, R3, 0x1, R20 ;  /* 0x0000000103117824 */ /* 0x000fca00078e0214 */
        /* <DEDUP_REMOVED lines=19> */
[----:B------:R-:W-:Y:S01]  /*07b0*/  SEL R20, R21, R20, !P0 ;  /* 0x0000001415147207 */ /* 0x000fe20004000000 */
[----:B------:R-:W-:Y:S01]  /*07c0*/  IMAD.IADD R21, R40, 0x1, -R17 ;  /* 0x0000000128157824 */ /* 0x000fe200078e0a11 */
[----:B------:R-:W-:Y:S01]  /*07d0*/  ISETP.NE.AND P0, PT, R16, 0x3, PT ;  /* 0x000000031000780c */ /* 0x000fe20003f05270 */
[----:B------:R-:W-:-:S03]  /*07e0*/  IMAD.IADD R23, R23, 0x1, R22 ;  /* 0x0000000117177824 */ /* 0x000fc600078e0216 */
[----:B------:R-:W-:Y:S01]  /*07f0*/  SEL R20, R22, R20, !P0 ;  /* 0x0000001416147207 */ /* 0x000fe20004000000 */
[----:B-1----:R-:W-:Y:S01]  /*0800*/  IMAD.IADD R24, R23, 0x1, R24 ;  /* 0x0000000117187824 */ /* 0x002fe200078e0218 */
[C---:B------:R-:W-:Y:S02]  /*0810*/  ISETP.NE.AND P0, PT, R16.reuse, 0x4, PT ;  /* 0x000000041000780c */ /* 0x040fe40003f05270 */
[----:B------:R-:W-:Y:S01]  /*0820*/  SEL R17, R21, RZ, P3 ;  /* 0x000000ff15117207 */ /* 0x000fe20001800000 */
        /* <DEDUP_REMOVED lines=18> */
[----:B------:R-:W-:Y:S02]  /*0950*/  ISETP.NE.AND P1, PT, R16, 0xb, PT ;  /* 0x0000000b1000780c */ /* 0x000fe40003f25270 */
[----:B------:R-:W-:Y:S02]  /*0960*/  SEL R20, R29, R20, !P0 ;  /* 0x000000141d147207 */ /* 0x000fe40004000000 */
[----:B------:R-:W-:-:S02]  /*0970*/  ISETP.NE.AND P0, PT, R50, RZ, PT ;  /* 0x000000ff3200720c */ /* 0x000fc40003f05270 */
[----:B------:R-:W-:-:S05]  /*0980*/  SEL R20, R30, R20, !P1 ;  /* 0x000000141e147207 */ /* 0x000fca0004800000 */
[----:B------:R-:W-:-:S06]  /*0990*/  @P2 IMAD.IADD R21, R20, 0x1, R17 ;  /* 0x0000000114152824 */ /* 0x000fcc00078e0211 */
[----:B------:R-:W-:Y:S05]  /*09a0*/  @P0 BRA `(.L_x_96) ;  /* 0x0000000c00f40947 */ /* 0x000fea0003800000 */
[----:B------:R-:W0:Y:S01]  /*09b0*/  LDC.64 R16, c[0x0][0x390] ;  /* 0x0000e400ff107b82 */ /* 0x000e220000000a00 */
[----:B------:R-:W-:Y:S02]  /*09c0*/  IMAD.MOV.U32 R30, RZ, RZ, 0x65 ;  /* 0x00000065ff1e7424 */ /* 0x000fe400078e00ff */
[----:B------:R-:W-:-:S03]  /*09d0*/  IMAD.MOV.U32 R21, RZ, RZ, RZ ;  /* 0x000000ffff157224 */ /* 0x000fc600078e00ff */
[----:B0-----:R0:W-:Y:S01]  /*09e0*/  ST.E.64.STRONG.GPU desc[UR8][R16.64+0x100], R30 ;  /* 0x0001001e10007985 */ /* 0x0011e2000c10fb08 */
[----:B------:R-:W-:Y:S05]  /*09f0*/  BRA `(.L_x_96) ;  /* 0x0000000c00e07947 */ /* 0x000fea0003800000 */
.L_x_95:
[----:B0-2---:R-:W-:Y:S02]  /*0a00*/  IADD3 R17, PT, PT, R34, R37, R36 ;  /* 0x0000002522117210 */ /* 0x005fe40007ffe024 */
[----:B------:R-:W-:Y:S02]  /*0a10*/  ISETP.NE.AND P1, PT, R48, 0x1f, PT ;  /* 0x0000001f3000780c */ /* 0x000fe40003f25270 */
[----:B---3--:R-:W-:Y:S02]  /*0a20*/  IADD3 R17, PT, PT, R32, R35, R17 ;  /* 0x0000002320117210 */ /* 0x008fe40007ffe011 */
[----:B------:R-:W-:Y:S02]  /*0a30*/  ISETP.NE.AND P2, PT, R48, RZ, PT ;  /* 0x000000ff3000720c */ /* 0x000fe40003f45270 */
[----:B----4-:R-:W-:-:S04]  /*0a40*/  IADD3 R17, PT, PT, R18, R33, R17 ;  /* 0x0000002112117210 */ /* 0x010fc80007ffe011 */
        /* <DEDUP_REMOVED lines=56> */
[----:B------:R-:W-:-:S02]  /*0dd0*/  ISETP.GT.U32.AND P0, PT, R50, 0x1f, PT ;  /* 0x0000001f3200780c */ /* 0x000fc40003f04070 */
[----:B------:R-:W-:Y:S02]  /*0de0*/  SEL R20, R30, R20, !P1 ;  /* 0x000000141e147207 */ /* 0x000fe40004800000 */
[----:B------:R-:W-:-:S03]  /*0df0*/  ISETP.GE.U32.AND P1, PT, R50, 0x20, PT ;  /* 0x000000203200780c */ /* 0x000fc60003f26070 */
[----:B------:R-:W-:-:S05]  /*0e00*/  IMAD.IADD R20, R20, 0x1, R21 ;  /* 0x0000000114147824 */ /* 0x000fca00078e0215 */
[----:B------:R-:W-:Y:S01]  /*0e10*/  SEL R47, R17, R20, !P1 ;  /* 0x00000014112f7207 */ /* 0x000fe20004800000 */
[----:B------:R-:W-:Y:S06]  /*0e20*/  @P0 BRA `(.L_x_97) ;  /* 0x0000000800b00947 */ /* 0x000fec0003800000 */
[----:B------:R-:W0:Y:S01]  /*0e30*/  LDC.64 R16, c[0x0][0x390] ;  /* 0x0000e400ff107b82 */ /* 0x000e220000000a00 */
[----:B------:R-:W-:Y:S02]  /*0e40*/  ISETP.NE.AND P1, PT, R50, RZ, PT ;  /* 0x000000ff3200720c */ /* 0x000fe40003f25270 */
[----:B------:R-:W-:-:S05]  /*0e50*/  LOP3.LUT R20, RZ, R50, RZ, 0x33, !PT ;  /* 0x00000032ff147212 */ /* 0x000fca00078e33ff */
[----:B------:R-:W-:-:S06]  /*0e60*/  IMAD.IADD R23, R39, 0x1, R20 ;  /* 0x0000000127177824 */ /* 0x000fcc00078e0214 */
        /* <DEDUP_REMOVED lines=11> */
.L_x_127:
[----:B------:R-:W-:Y:S05]  /*0f20*/  @!P0 BRA `(.L_x_99) ;  /* 0x0000000000748947 */ /* 0x000fea0003800000 */
[----:B------:R-:W-:-:S07]  /*0f30*/  IMAD.MOV.U32 R22, RZ, RZ, 0x3b8 ;  /* 0x000003b8ff167424 */ /* 0x000fce00078e00ff */
.L_x_101:
[----:B------:R-:W-:Y:S02]  /*0f40*/  VIADD R24, R22, 0x1 ;  /* 0x0000000116187836 */ /* 0x000fe40000000000 */
[----:B------:R-:W-:Y:S02]  /*0f50*/  IMAD R39, R39, 0x41a7, RZ ;  /* 0x000041a727277824 */ /* 0x000fe400078e02ff */
[----:B------:R-:W0:Y:S01]  /*0f60*/  I2F.U32.RP R25, R24 ;  /* 0x0000001800197306 */ /* 0x000e220000209000 */
[----:B------:R-:W-:Y:S01]  /*0f70*/  IMAD.MOV R29, RZ, RZ, -R24 ;  /* 0x000000ffff1d7224 */ /* 0x000fe200078e0a18 */
[----:B------:R-:W-:Y:S02]  /*0f80*/  ISETP.NE.U32.AND P2, PT, R24, RZ, PT ;  /* 0x000000ff1800720c */ /* 0x000fe40003f45070 */
[----:B------:R-:W-:-:S04]  /*0f90*/  LOP3.LUT R39, R39, 0x7fffffff, RZ, 0xc0, !PT ;  /* 0x7fffffff27277812 */ /* 0x000fc800078ec0ff */
[----:B0-----:R-:W0:Y:S02]  /*0fa0*/  MUFU.RCP R25, R25 ;  /* 0x0000001900197308 */ /* 0x001e240000001000 */
[----:B0-----:R-:W-:-:S06]  /*0fb0*/  VIADD R20, R25, 0xffffffe ;  /* 0x0ffffffe19147836 */ /* 0x001fcc0000000000 */
[----:B------:R0:W1:Y:S02]  /*0fc0*/  F2I.FTZ.U32.TRUNC.NTZ R21, R20 ;  /* 0x0000001400157305 */ /* 0x000064000021f000 */
[----:B0-----:R-:W-:Y:S02]  /*0fd0*/  IMAD.MOV.U32 R20, RZ, RZ, RZ ;  /* 0x000000ffff147224 */ /* 0x001fe400078e00ff */
[----:B-1----:R-:W-:-:S04]  /*0fe0*/  IMAD R29, R29, R21, RZ ;  /* 0x000000151d1d7224 */ /* 0x002fc800078e02ff */
[----:B------:R-:W-:-:S06]  /*0ff0*/  IMAD.HI.U32 R28, R21, R29, R20 ;  /* 0x0000001d151c7227 */ /* 0x000fcc00078e0014 */
[----:B------:R-:W-:-:S04]  /*1000*/  IMAD.HI.U32 R28, R28, R39, RZ ;  /* 0x000000271c1c7227 */ /* 0x000fc800078e00ff */
[----:B------:R-:W-:-:S04]  /*1010*/  IMAD.MOV R28, RZ, RZ, -R28 ;  /* 0x000000ffff1c7224 */ /* 0x000fc800078e0a1c */
[----:B------:R-:W-:-:S05]  /*1020*/  IMAD R21, R24, R28, R39 ;  /* 0x0000001c18157224 */ /* 0x000fca00078e0227 */
[----:B------:R-:W-:-:S13]  /*1030*/  ISETP.GE.U32.AND P0, PT, R21, R24, PT ;  /* 0x000000181500720c */ /* 0x000fda0003f06070 */
[----:B------:R-:W-:-:S05]  /*1040*/  @P0 IMAD.IADD R21, R21, 0x1, -R24 ;  /* 0x0000000115150824 */ /* 0x000fca00078e0a18 */
[----:B------:R-:W-:-:S13]  /*1050*/  ISETP.GE.U32.AND P0, PT, R21, R24, PT ;  /* 0x000000181500720c */ /* 0x000fda0003f06070 */
[----:B------:R-:W-:Y:S01]  /*1060*/  @P0 IMAD.IADD R21, R21, 0x1, -R24 ;  /* 0x0000000115150824 */ /* 0x000fe200078e0a18 */
[----:B------:R-:W-:-:S04]  /*1070*/  @!P2 LOP3.LUT R21, RZ, R24, RZ, 0x33, !PT ;  /* 0x00000018ff15a212 */ /* 0x000fc800078e33ff */
[----:B------:R-:W-:Y:S05]  /*1080*/  NANOSLEEP R21 ;  /* 0x000000150000735d */ /* 0x000fea0003800000 */
[----:B------:R-:W2:Y:S01]  /*1090*/  LD.E.64.STRONG.GPU R28, desc[UR8][R16.64+0x100] ;  /* 0x00010008101c7980 */ /* 0x000ea2000c10fb00 */
[----:B------:R-:W-:Y:S01]  /*10a0*/  UMOV UR5, 0xffffffff ;  /* 0xffffffff00057882 */ /* 0x000fe20000000000 */
[----:B------:R-:W-:Y:S02]  /*10b0*/  SHF.R.U32.HI R22, RZ, 0x1, R22 ;  /* 0x00000001ff167819 */ /* 0x000fe40000011616 */
[----:B--2---:R-:W-:Y:S01]  /*10c0*/  ISETP.NE.AND P0, PT, R28, 0x63, PT ;  /* 0x000000631c00780c */ /* 0x004fe20003f05270 */
[----:B------:R-:W-:-:S12]  /*10d0*/  BRA.DIV UR5, `(.L_x_100) ;  /* 0x0000003205f47947 */ /* 0x000fd8000b800000 */
[----:B------:R-:W-:-:S13]  /*10e0*/  VOTE.ANY P0, !P0 ;  /* 0x0000000000ff7806 */ /* 0x000fda0004000100 */
.L_x_130:
[----:B------:R-:W-:Y:S05]  /*10f0*/  @P0 BRA `(.L_x_101) ;  /* 0xfffffffc00900947 */ /* 0x000fea000383ffff */
.L_x_99:
        /* <DEDUP_REMOVED lines=22> */
[----:B------:R-:W-:Y:S02]  /*1260*/  IMAD.IADD R43, R41, 0x1, R22 ;  /* 0x00000001292b7824 */ /* 0x000fe400078e0216 */
[----:B------:R-:W0:Y:S03]  /*1270*/  LDC.64 R40, c[0x0][0x390] ;  /* 0x0000e400ff287b82 */ /* 0x000e260000000a00 */
[----:B------:R-:W1:Y:S01]  /*1280*/  SHFL.DOWN PT, R22, R43, 0x4, R16 ;  /* 0x088000002b167989 */ /* 0x000e6200000e0010 */
[----:B0-----:R-:W-:Y:S02]  /*1290*/  IADD3 R40, P3, PT, R40, 0x100, RZ ;  /* 0x0000010028287810 */ /* 0x001fe40007f7e0ff */
[----:B-1----:R-:W-:Y:S02]  /*12a0*/  SEL R22, R22, RZ, !P0 ;  /* 0x000000ff16167207 */ /* 0x002fe40004000000 */
[----:B------:R-:W-:Y:S01]  /*12b0*/  ISETP.GT.AND P0, PT, R24, R16, PT ;  /* 0x000000101800720c */ /* 0x000fe20003f04270 */
[----:B------:R-:W-:-:S02]  /*12c0*/  IMAD.X R41, RZ, RZ, R41, P3 ;  /* 0x000000ffff297224 */ /* 0x000fc400018e0629 */
[----:B------:R-:W-:-:S05]  /*12d0*/  IMAD.IADD R51, R43, 0x1, R22 ;  /* 0x000000012b337824 */ /* 0x000fca00078e0216 */
[----:B------:R-:W0:Y:S02]  /*12e0*/  SHFL.DOWN PT, R22, R51, 0x8, R16 ;  /* 0x0900000033167989 */ /* 0x000e2400000e0010 */
[----:B0-----:R-:W-:Y:S02]  /*12f0*/  SEL R22, R22, RZ, !P0 ;  /* 0x000000ff16167207 */ /* 0x001fe40004000000 */
[----:B------:R-:W-:-:S03]  /*1300*/  ISETP.NE.AND P0, PT, R28, 0x65, PT ;  /* 0x000000651c00780c */ /* 0x000fc60003f05270 */
[----:B------:R-:W-:-:S05]  /*1310*/  IMAD.IADD R29, R51, 0x1, R22 ;  /* 0x00000001331d7824 */ /* 0x000fca00078e0216 */
[----:B------:R-:W0:Y:S05]  /*1320*/  SHFL.DOWN PT, R22, R29, 0x10, R16 ;  /* 0x0a0000001d167989 */ /* 0x000e2a00000e0010 */
[----:B------:R-:W-:Y:S02]  /*1330*/  VOTE.ALL P0, P0 ;  /* 0x0000000000ff7806 */ /* 0x000fe40000000000 */
[----:B0-----:R-:W-:-:S05]  /*1340*/  SEL R22, R22, RZ, !P2 ;  /* 0x000000ff16167207 */ /* 0x001fca0005000000 */
[----:B------:R-:W-:-:S07]  /*1350*/  IMAD.IADD R43, R29, 0x1, R22 ;  /* 0x000000011d2b7824 */ /* 0x000fce00078e0216 */
.L_x_139:
[----:B------:R-:W-:Y:S05]  /*1360*/  @!P0 BRA `(.L_x_103) ;  /* 0x0000000400248947 */ /* 0x000fea0003800000 */
[----:B------:R-:W-:-:S07]  /*1370*/  IMAD.MOV.U32 R44, RZ, RZ, 0x3b8 ;  /* 0x000003b8ff2c7424 */ /* 0x000fce00078e00ff */
.L_x_109:
        /* <DEDUP_REMOVED lines=10> */
.L_x_142:
[----:B------:R-:W-:Y:S05]  /*1420*/  @!P0 BRA `(.L_x_105) ;  /* 0x0000000000748947 */ /* 0x000fea0003800000 */
[----:B------:R-:W-:-:S07]  /*1430*/  IMAD.MOV.U32 R22, RZ, RZ, R44 ;  /* 0x000000ffff167224 */ /* 0x000fce00078e002c */
.L_x_107:
[----:B------:R-:W-:Y:S02]  /*1440*/  VIADD R28, R22, 0x1 ;  /* 0x00000001161c7836 */ /* 0x000fe40000000000 */
[----:B------:R-:W-:Y:S02]  /*1450*/  IMAD R51, R39, 0x41a7, RZ ;  /* 0x000041a727337824 */ /* 0x000fe400078e02ff */
[----:B------:R-:W0:Y:S01]  /*1460*/  I2F.U32.RP R29, R28 ;  /* 0x0000001c001d7306 */ /* 0x000e220000209000 */
[----:B------:R-:W-:Y:S01]  /*1470*/  IMAD.MOV R53, RZ, RZ, -R28 ;  /* 0x000000ffff357224 */ /* 0x000fe200078e0a1c */
[----:B------:R-:W-:-:S06]  /*1480*/  ISETP.NE.U32.AND P2, PT, R28, RZ, PT ;  /* 0x000000ff1c00720c */ /* 0x000fcc0003f45070 */
[----:B0-----:R-:W0:Y:S02]  /*1490*/  MUFU.RCP R29, R29 ;  /* 0x0000001d001d7308 */ /* 0x001e240000001000 */
[----:B0-----:R-:W-:-:S06]  /*14a0*/  VIADD R20, R29, 0xffffffe ;  /* 0x0ffffffe1d147836 */ /* 0x001fcc0000000000 */
[----:B------:R0:W1:Y:S02]  /*14b0*/  F2I.FTZ.U32.TRUNC.NTZ R21, R20 ;  /* 0x0000001400157305 */ /* 0x000064000021f000 */
[----:B0-----:R-:W-:Y:S02]  /*14c0*/  IMAD.MOV.U32 R20, RZ, RZ, RZ ;  /* 0x000000ffff147224 */ /* 0x001fe400078e00ff */
[----:B-1----:R-:W-:-:S04]  /*14d0*/  IMAD R39, R53, R21, RZ ;  /* 0x0000001535277224 */ /* 0x002fc800078e02ff */
[----:B------:R-:W-:Y:S01]  /*14e0*/  IMAD.HI.U32 R52, R21, R39, R20 ;  /* 0x0000002715347227 */ /* 0x000fe200078e0014 */
[----:B------:R-:W-:-:S05]  /*14f0*/  LOP3.LUT R39, R51, 0x7fffffff, RZ, 0xc0, !PT ;  /* 0x7fffffff33277812 */ /* 0x000fca00078ec0ff */
        /* <DEDUP_REMOVED lines=15> */
.L_x_145:
[----:B------:R-:W-:Y:S05]  /*15f0*/  @P0 BRA `(.L_x_107) ;  /* 0xfffffffc00900947 */ /* 0x000fea000383ffff */
.L_x_105:
        /* <DEDUP_REMOVED lines=31> */
.L_x_154:
[----:B------:R-:W-:Y:S05]  /*17f0*/  @P0 BRA `(.L_x_109) ;  /* 0xfffffff800e00947 */ /* 0x000fea000383ffff */
.L_x_103:
        /* <DEDUP_REMOVED lines=8> */
[----:B0-----:R-:W-:-:S05]  /*1880*/  @!P1 LEA R16, R17, R16, 0x18 ;  /* 0x0000001011109211 */ /* 0x001fca00078ec0ff */
[----:B------:R1:W-:Y:S04]  /*1890*/  @!P1 STS [R16+0x8], R31 ;  /* 0x0000081f10009388 */ /* 0x0003e80000000800 */
[----:B------:R1:W-:Y:S01]  /*18a0*/  @!P1 STS [R16+0x4], R43 ;  /* 0x0000042b10009388 */ /* 0x0003e20000000800 */
[----:B--2---:R-:W-:Y:S01]  /*18b0*/  @!P0 LEA R22, R21, R20, 0x18 ;  /* 0x0000001415168211 */ /* 0x004fe200078ec0ff */
[----:B------:R-:W-:Y:S02]  /*18c0*/  IMAD.MOV.U32 R20, RZ, RZ, R47 ;  /* 0x000000ffff147224 */ /* 0x000fe400078e002f */
[----:B------:R-:W-:Y:S02]  /*18d0*/  @!P0 IMAD.MOV.U32 R20, RZ, RZ, R43 ;  /* 0x000000ffff148224 */ /* 0x000fe400078e002b */
[----:B------:R1:W-:Y:S05]  /*18e0*/  @!P0 STS [R22+0x4c], R43 ;  /* 0x00004c2b16008388 */ /* 0x0003ea0000000800 */
.L_x_97:
[----:B------:R-:W-:Y:S05]  /*18f0*/  WARPSYNC.ALL ;  /* 0x0000000000007948 */ /* 0x000fea0003800000 */
[----:B------:R-:W0:Y:S08]  /*1900*/  S2UR UR6, SR_CgaCtaId ;  /* 0x00000000000679c3 */ /* 0x000e300000008800 */
[----:B------:R-:W-:Y:S01]  /*1910*/  BAR.SYNC.DEFER_BLOCKING 0x0 ;  /* 0x0000000000007b1d */ /* 0x000fe20000010000 */
[----:B------:R-:W-:-:S05]  /*1920*/  ISETP.NE.AND P0, PT, R50, RZ, PT ;  /* 0x000000ff3200720c */ /* 0x000fca0003f05270 */
[----:B------:R-:W-:Y:S02]  /*1930*/  UMOV UR5, 0x400 ;  /* 0x0000040000057882 */ /* 0x000fe40000000000 */
[----:B0-----:R-:W-:-:S09]  /*1940*/  ULEA UR5, UR6, UR5, 0x18 ;  /* 0x0000000506057291 */ /* 0x001fd2000f8ec0ff */
[----:B-1----:R-:W0:Y:S02]  /*1950*/  LDS R16, [UR5+0x4c] ;  /* 0x00004c05ff107984 */ /* 0x002e240008000800 */
[----:B0-----:R-:W-:-:S05]  /*1960*/  SEL R21, R16, RZ, P0 ;  /* 0x000000ff10157207 */ /* 0x001fca0000000000 */
[----:B------:R-:W-:-:S07]  /*1970*/  IMAD.IADD R21, R21, 0x1, R20 ;  /* 0x0000000115157824 */ /* 0x000fce00078e0214 */
.L_x_96:
[----:B------:R-:W-:Y:S05]  /*1980*/  BSYNC.RECONVERGENT B0 ;  /* 0x0000000000007941 */ /* 0x000fea0003800200 */
.L_x_94:
[----:B------:R-:W-:Y:S01]  /*1990*/  IMAD.IADD R36, R36, 0x1, R21 ;  /* 0x0000000124247824 */ /* 0x000fe200078e0215 */
[----:B------:R-:W-:Y:S03]  /*19a0*/  BAR.SYNC.DEFER_BLOCKING 0x0 ;  /* 0x0000000000007b1d */ /* 0x000fe60000010000 */
[----:B------:R-:W-:-:S03]  /*19b0*/  IMAD.IADD R37, R37, 0x1, R36 ;  /* 0x0000000125257824 */ /* 0x000fc600078e0224 */
[----:B------:R-:W1:Y:S01]  /*19c0*/  LDCU.64 UR6, c[0x0][0x388] ;  /* 0x00007100ff0677ac */ /* 0x000e620008000a00 */
[----:B------:R-:W-:-:S04]  /*19d0*/  IMAD.IADD R34, R34, 0x1, R37 ;  /* 0x0000000122227824 */ /* 0x000fc800078e0225 */
[----:B------:R-:W-:-:S04]  /*19e0*/  IMAD.IADD R35, R35, 0x1, R34 ;  /* 0x0000000123237824 */ /* 0x000fc800078e0222 */
[----:B------:R-:W-:-:S04]  /*19f0*/  IMAD.IADD R32, R32, 0x1, R35 ;  /* 0x0000000120207824 */ /* 0x000fc800078e0223 */
[----:B------:R-:W-:-:S04]  /*1a00*/  IMAD.IADD R33, R33, 0x1, R32 ;  /* 0x0000000121217824 */ /* 0x000fc800078e0220 */
[----:B------:R-:W-:Y:S01]  /*1a10*/  IMAD.IADD R18, R18, 0x1, R33 ;  /* 0x0000000112127824 */ /* 0x000fe200078e0221 */
[----:B------:R-:W-:Y:S01]  /*1a20*/  STS.64 [R0], R36 ;  /* 0x0000002400007388 */ /* 0x000fe20000000a00 */
[----:B-1----:R-:W-:Y:S02]  /*1a30*/  IADD3 R46, P0, PT, R46, UR6, RZ ;  /* 0x000000062e2e7c10 */ /* 0x002fe4000ff1e0ff */
[----:B------:R-:W-:Y:S01]  /*1a40*/  IMAD.IADD R19, R19, 0x1, R18 ;  /* 0x0000000113137824 */ /* 0x000fe200078e0212 */
[----:B------:R-:W-:Y:S01]  /*1a50*/  STS.64 [R0+0x8], R34 ;  /* 0x0000082200007388 */ /* 0x000fe20000000a00 */
[----:B------:R-:W-:Y:S02]  /*1a60*/  IADD3.X R47, PT, PT, R45, UR7, RZ, P0, !PT ;  /* 0x000000072d2f7c10 */ /* 0x000fe400087fe4ff */
[----:B------:R-:W-:Y:S01]  /*1a70*/  IMAD.IADD R14, R14, 0x1, R19 ;  /* 0x000000010e0e7824 */ /* 0x000fe200078e0213 */
[----:B------:R-:W-:Y:S03]  /*1a80*/  STS.64 [R0+0x10], R32 ;  /* 0x0000102000007388 */ /* 0x000fe60000000a00 */
[----:B------:R-:W-:Y:S01]  /*1a90*/  IMAD.IADD R15, R15, 0x1, R14 ;  /* 0x000000010f0f7824 */ /* 0x000fe200078e020e */
[----:B------:R-:W-:Y:S03]  /*1aa0*/  STS.64 [R0+0x18], R18 ;  /* 0x0000181200007388 */ /* 0x000fe60000000a00 */
[----:B------:R-:W-:Y:S01]  /*1ab0*/  IMAD.IADD R12, R12, 0x1, R15 ;  /* 0x000000010c0c7824 */ /* 0x000fe200078e020f */
[----:B------:R-:W-:Y:S03]  /*1ac0*/  STS.64 [R0+0x20], R14 ;  /* 0x0000200e00007388 */ /* 0x000fe60000000a00 */
[----:B------:R-:W-:-:S04]  /*1ad0*/  IMAD.IADD R13, R13, 0x1, R12 ;  /* 0x000000010d0d7824 */ /* 0x000fc800078e020c */
        /* <DEDUP_REMOVED lines=14> */
[----:B------:R-:W-:-:S05]  /*1bc0*/  IMAD.IADD R3, R3, 0x1, R2 ;  /* 0x0000000103037824 */ /* 0x000fca00078e0202 */
[----:B------:R-:W-:Y:S01]  /*1bd0*/  STS.64 [R0+0x50], R2 ;  /* 0x0000500200007388 */ /* 0x000fe20000000a00 */
[----:B------:R-:W-:-:S03]  /*1be0*/  NOP ;  /* 0x0000000000007918 */ /* 0x000fc60000000000 */
[----:B0-----:R-:W0:Y:S04]  /*1bf0*/  LDS R17, [R38] ;  /* 0x0000000026117984 */ /* 0x001e280000000800 */
        /* <DEDUP_REMOVED lines=44> */
.L_x_93:
[----:B------:R-:W-:-:S13]  /*1ec0*/  ISETP.NE.AND P0, PT, R0, RZ, PT ;  /* 0x000000ff0000720c */ /* 0x000fda0003f05270 */
[----:B------:R-:W-:Y:S05]  /*1ed0*/  @!P0 EXIT ;  /* 0x000000000000894d */ /* 0x000fea0003800000 */
[----:B------:R-:W0:Y:S02]  /*1ee0*/  LDC.64 R2, c[0x0][0x380] ;  /* 0x0000e000ff027b82 */ /* 0x000e240000000a00 */
[----:B0-----:R-:W-:-:S05]  /*1ef0*/  IMAD.WIDE.U32 R2, R5, 0x4, R2 ;  /* 0x0000000405027825 */ /* 0x001fca00078e0002 */
[----:B------:R0:W2:Y:S01]  /*1f00*/  LDG.E R7, desc[UR8][R2.64] ;  /* 0x0000000802077981 */ /* 0x0000a2000c1e1900 */
[----:B------:R-:W1:Y:S02]  /*1f10*/  S2R R52, SR_TID.X ;  /* 0x0000000000347919 */ /* 0x000e640000002100 */
[C---:B-1----:R-:W-:Y:S02]  /*1f20*/  LOP3.LUT R4, R52.reuse, 0x1f, RZ, 0xc0, !PT ;  /* 0x0000001f34047812 */ /* 0x042fe400078ec0ff */
[----:B------:R-:W-:-:S05]  /*1f30*/  LOP3.LUT R5, R52, 0x3e0, RZ, 0xc0, !PT ;  /* 0x000003e034057812 */ /* 0x000fca00078ec0ff */
[----:B------:R-:W-:-:S04]  /*1f40*/  IMAD R15, R5, 0x16, R4 ;  /* 0x00000016050f7824 */ /* 0x000fc800078e0204 */
[C---:B------:R-:W-:Y:S01]  /*1f50*/  VIADD R5, R15.reuse, 0x20 ;  /* 0x000000200f057836 */ /* 0x040fe20000000000 */
[C---:B------:R-:W-:Y:S01]  /*1f60*/  ISETP.GE.U32.AND P6, PT, R15.reuse, R0, PT ;  /* 0x000000000f00720c */ /* 0x040fe20003fc6070 */
[C---:B------:R-:W-:Y:S01]  /*1f70*/  VIADD R9, R15.reuse, 0x40 ;  /* 0x000000400f097836 */ /* 0x040fe20000000000 */
[C---:B------:R-:W-:Y:S01]  /*1f80*/  LEA R4, P1, R15.reuse, R2, 0x2 ;  /* 0x000000020f047211 */ /* 0x040fe200078210ff */
[----:B------:R-:W-:Y:S01]  /*1f90*/  VIADD R11, R15, 0xa0 ;  /* 0x000000a00f0b7836 */ /* 0x000fe20000000000 */
[-C--:B------:R-:W-:Y:S01]  /*1fa0*/  ISETP.GE.U32.AND P5, PT, R5, R0.reuse, PT ;  /* 0x000000000500720c */ /* 0x080fe20003fa6070 */
[----:B------:R-:W-:Y:S01]  /*1fb0*/  VIADD R5, R15, 0xc0 ;  /* 0x000000c00f057836 */ /* 0x000fe20000000000 */
[-C--:B------:R-:W-:Y:S01]  /*1fc0*/  ISETP.GE.U32.AND P0, PT, R9, R0.reuse, PT ;  /* 0x000000000900720c */ /* 0x080fe20003f06070 */
[----:B------:R-:W-:Y:S01]  /*1fd0*/  VIADD R9, R15, 0x100 ;  /* 0x000001000f097836 */ /* 0x000fe20000000000 */
[-C--:B------:R-:W-:Y:S01]  /*1fe0*/  ISETP.GE.U32.AND P4, PT, R11, R0.reuse, PT ;  /* 0x000000000b00720c */ /* 0x080fe20003f86070 */
[----:B------:R-:W-:Y:S01]  /*1ff0*/  VIADD R11, R15, 0x120 ;  /* 0x000001200f0b7836 */ /* 0x000fe20000000000 */
[-C--:B------:R-:W-:Y:S01]  /*2000*/  ISETP.GE.U32.AND P3, PT, R5, R0.reuse, PT ;  /* 0x000000000500720c */ /* 0x080fe20003f66070 */
[----:B------:R-:W-:Y:S01]  /*2010*/  IMAD.X R5, RZ, RZ, R3, P1 ;  /* 0x000000ffff057224 */ /* 0x000fe200008e0603 */
[-C--:B------:R-:W-:Y:S01]  /*2020*/  ISETP.GE.U32.AND P2, PT, R9, R0.reuse, PT ;  /* 0x000000000900720c */ /* 0x080fe20003f46070 */
[----:B0-----:R-:W-:Y:S01]  /*2030*/  VIADD R3, R15, 0x140 ;  /* 0x000001400f037836 */ /* 0x001fe20000000000 */
[----:B------:R-:W-:Y:S01]  /*2040*/  ISETP.GE.U32.AND P1, PT, R11, R0, PT ;  /* 0x000000000b00720c */ /* 0x000fe20003f26070 */
[----:B------:R-:W-:-:S02]  /*2050*/  VIADD R11, R15, 0x1e0 ;  /* 0x000001e00f0b7836 */ /* 0x000fc40000000000 */
[C---:B------:R-:W-:Y:S02]  /*2060*/  VIADD R13, R15.reuse, 0x240 ;  /* 0x000002400f0d7836 */ /* 0x040fe40000000000 */
[C---:B------:R-:W-:Y:S02]  /*2070*/  VIADD R51, R15.reuse, 0x60 ;  /* 0x000000600f337836 */ /* 0x040fe40000000000 */
[C---:B------:R-:W-:Y:S02]  /*2080*/  VIADD R50, R15.reuse, 0x80 ;  /* 0x000000800f327836 */ /* 0x040fe40000000000 */
[C---:B------:R-:W-:Y:S02]  /*2090*/  VIADD R49, R15.reuse, 0xe0 ;  /* 0x000000e00f317836 */ /* 0x040fe40000000000 */
[C---:B------:R-:W-:Y:S02]  /*20a0*/  VIADD R48, R15.reuse, 0x160 ;  /* 0x000001600f307836 */ /* 0x040fe40000000000 */
[----:B------:R-:W-:-:S02]  /*20b0*/  VIADD R47, R15, 0x180 ;  /* 0x000001800f2f7836 */ /* 0x000fc40000000000 */
[C---:B------:R-:W-:Y:S02]  /*20c0*/  VIADD R46, R15.reuse, 0x1a0 ;  /* 0x000001a00f2e7836 */ /* 0x040fe40000000000 */
[C---:B------:R-:W-:Y:S02]  /*20d0*/  VIADD R45, R15.reuse, 0x1c0 ;  /* 0x000001c00f2d7836 */ /* 0x040fe40000000000 */
[C---:B------:R-:W-:Y:S02]  /*20e0*/  VIADD R41, R15.reuse, 0x200 ;  /* 0x000002000f297836 */ /* 0x040fe40000000000 */
[C---:B------:R-:W-:Y:S02]  /*20f0*/  VIADD R40, R15.reuse, 0x260 ;  /* 0x000002600f287836 */ /* 0x040fe40000000000 */
[----:B------:R-:W-:Y:S02]  /*2100*/  VIADD R2, R15, 0x2a0 ;  /* 0x000002a00f027836 */ /* 0x000fe40000000000 */
[----:B--2---:R-:W-:-:S02]  /*2110*/  IMAD.MOV.U32 R17, RZ, RZ, R7 ;  /* 0x000000ffff117224 */ /* 0x004fc400078e0007 */
[----:B------:R-:W2:Y:S02]  /*2120*/  @!P6 LDG.E R7, desc[UR8][R4.64] ;  /* 0x000000080407e981 */ /* 0x000ea4000c1e1900 */
[----:B------:R-:W-:Y:S01]  /*2130*/  IMAD.MOV.U32 R9, RZ, RZ, R17 ;  /* 0x000000ffff097224 */ /* 0x000fe200078e0011 */
[----:B------:R-:W-:Y:S01]  /*2140*/  ISETP.GE.U32.AND P6, PT, R3, R0, PT ;  /* 0x000000000300720c */ /* 0x000fe20003fc6070 */
[----:B------:R-:W-:-:S04]  /*2150*/  VIADD R3, R15, 0x220 ;  /* 0x000002200f037836 */ /* 0x000fc80000000000 */
[----:B------:R-:W3:Y:S01]  /*2160*/  @!P5 LDG.E R9, desc[UR8][R4.64+0x80] ;  /* 0x000080080409d981 */ /* 0x000ee2000c1e1900 */
[-C--:B------:R-:W-:Y:S01]  /*2170*/  ISETP.GE.U32.AND P5, PT, R11, R0.reuse, PT ;  /* 0x000000000b00720c */ /* 0x080fe20003fa6070 */
[--C-:B------:R-:W-:Y:S02]  /*2180*/  IMAD.MOV.U32 R11, RZ, RZ, R17.reuse ;  /* 0x000000ffff0b7224 */ /* 0x100fe400078e0011 */
[--C-:B------:R-:W-:Y:S02]  /*2190*/  IMAD.MOV.U32 R19, RZ, RZ, R17.reuse ;  /* 0x000000ffff137224 */ /* 0x100fe400078e0011 */
[--C-:B------:R-:W-:Y:S02]  /*21a0*/  IMAD.MOV.U32 R21, RZ, RZ, R17.reuse ;  /* 0x000000ffff157224 */ /* 0x100fe400078e0011 */
[----:B------:R-:W4:Y:S01]  /*21b0*/  @!P0 LDG.E R11, desc[UR8][R4.64+0x100] ;  /* 0x00010008040b8981 */ /* 0x000f22000c1e1900 */
[--C-:B------:R-:W-:Y:S01]  /*21c0*/  IMAD.MOV.U32 R25, RZ, RZ, R17.reuse ;  /* 0x000000ffff197224 */ /* 0x100fe200078e0011 */
[----:B------:R-:W-:Y:S01]  /*21d0*/  ISETP.GE.U32.AND P0, PT, R3, R0, PT ;  /* 0x000000000300720c */ /* 0x000fe20003f06070 */
[--C-:B------:R-:W-:Y:S01]  /*21e0*/  IMAD.MOV.U32 R27, RZ, RZ, R17.reuse ;  /* 0x000000ffff1b7224 */ /* 0x100fe200078e0011 */
[----:B------:R-:W5:Y:S01]  /*21f0*/  @!P4 LDG.E R19, desc[UR8][R4.64+0x280] ;  /* 0x000280080413c981 */ /* 0x000f62000c1e1900 */
[----:B------:R-:W-:-:S02]  /*2200*/  IMAD.MOV.U32 R29, RZ, RZ, R17 ;  /* 0x000000ffff1d7224 */ /* 0x000fc400078e0011 */
[----:B------:R-:W-:Y:S01]  /*2210*/  VIADD R3, R15, 0x280 ;  /* 0x000002800f037836 */ /* 0x000fe20000000000 */
[----:B------:R-:W5:Y:S01]  /*2220*/  @!P3 LDG.E R21, desc[UR8][R4.64+0x300] ;  /* 0x000300080415b981 */ /* 0x000f62000c1e1900 */
[----:B------:R-:W-:-:S03]  /*2230*/  ISETP.GE.U32.AND P4, PT, R13, R0, PT ;  /* 0x000000000d00720c */ /* 0x000fc60003f86070 */
[----:B------:R-:W5:Y:S01]  /*2240*/  @!P2 LDG.E R25, desc[UR8][R4.64+0x400] ;  /* 0x000400080419a981 */ /* 0x000f62000c1e1900 */
[-C--:B------:R-:W-:Y:S02]  /*2250*/  ISETP.GE.U32.AND P3, PT, R3, R0.reuse, PT ;  /* 0x000000000300720c */ /* 0x080fe40003f66070 */
[-C--:B------:R-:W-:Y:S01]  /*2260*/  ISETP.GE.U32.AND P2, PT, R51, R0.reuse, PT ;  /* 0x000000003300720c */ /* 0x080fe20003f46070 */
[----:B------:R-:W5:Y:S01]  /*2270*/  @!P1 LDG.E R27, desc[UR8][R4.64+0x480] ;  /* 0x00048008041b9981 */ /* 0x000f62000c1e1900 */
[----:B------:R-:W-:-:S03]  /*2280*/  ISETP.GE.U32.AND P1, PT, R50, R0, PT ;  /* 0x000000003200720c */ /* 0x000fc60003f26070 */
[----:B------:R-:W5:Y:S01]  /*2290*/  @!P6 LDG.E R29, desc[UR8][R4.64+0x500] ;  /* 0x00050008041de981 */ /* 0x000f62000c1e1900 */
[----:B------:R-:W-:Y:S01]  /*22a0*/  ISETP.GE.U32.AND P6, PT, R49, R0, PT ;  /* 0x000000003100720c */ /* 0x000fe20003fc6070 */
[--C-:B------:R-:W-:Y:S02]  /*22b0*/  IMAD.MOV.U32 R43, RZ, RZ, R17.reuse ;  /* 0x000000ffff2b7224 */ /* 0x100fe400078e0011 */
[--C-:B------:R-:W-:Y:S02]  /*22c0*/  IMAD.MOV.U32 R6, RZ, RZ, R17.reuse ;  /* 0x000000ffff067224 */ /* 0x100fe400078e0011 */
[--C-:B------:R-:W-:Y:S02]  /*22d0*/  IMAD.MOV.U32 R8, RZ, RZ, R17.reuse ;  /* 0x000000ffff087224 */ /* 0x100fe400078e0011 */
[--C-:B------:R-:W-:Y:S01]  /*22e0*/  IMAD.MOV.U32 R10, RZ, RZ, R17.reuse ;  /* 0x000000ffff0a7224 */ /* 0x100fe200078e0011 */
[----:B------:R-:W5:Y:S01]  /*22f0*/  @!P5 LDG.E R43, desc[UR8][R4.64+0x780] ;  /* 0x00078008042bd981 */ /* 0x000f62000c1e1900 */
[----:B------:R-:W-:-:S02]  /*2300*/  IMAD.MOV.U32 R13, RZ, RZ, R17 ;  /* 0x000000ffff0d7224 */ /* 0x000fc400078e0011 */
[--C-:B------:R-:W-:Y:S01]  /*2310*/  IMAD.MOV.U32 R15, RZ, RZ, R17.reuse ;  /* 0x000000ffff0f7224 */ /* 0x100fe200078e0011 */
[----:B------:R-:W5:Y:S01]  /*2320*/  @!P0 LDG.E R6, desc[UR8][R4.64+0x880] ;  /* 0x0008800804068981 */ /* 0x000f62000c1e1900 */
[----:B------:R-:W-:Y:S01]  /*2330*/  IMAD.MOV.U32 R23, RZ, RZ, R17 ;  /* 0x000000ffff177224 */ /* 0x000fe200078e0011 */
[-C--:B------:R-:W-:Y:S02]  /*2340*/  ISETP.GE.U32.AND P5, PT, R48, R0.reuse, PT ;  /* 0x000000003000720c */ /* 0x080fe40003fa6070 */
[----:B------:R-:W5:Y:S01]  /*2350*/  @!P4 LDG.E R8, desc[UR8][R4.64+0x900] ;  /* 0x000900080408c981 */ /* 0x000f62000c1e1900 */
[-C--:B------:R-:W-:Y:S02]  /*2360*/  ISETP.GE.U32.AND P0, PT, R47, R0.reuse, PT ;  /* 0x000000002f00720c */ /* 0x080fe40003f06070 */
[-C--:B------:R-:W-:Y:S01]  /*2370*/  ISETP.GE.U32.AND P4, PT, R46, R0.reuse, PT ;  /* 0x000000002e00720c */ /* 0x080fe20003f86070 */
[----:B------:R-:W5:Y:S01]  /*2380*/  @!P3 LDG.E R10, desc[UR8][R4.64+0xa00] ;  /* 0x000a0008040ab981 */ /* 0x000f62000c1e1900 */
[----:B------:R-:W-:-:S03]  /*2390*/  ISETP.GE.U32.AND P3, PT, R45, R0, PT ;  /* 0x000000002d00720c */ /* 0x000fc60003f66070 */
[----:B------:R-:W5:Y:S01]  /*23a0*/  @!P2 LDG.E R13, desc[UR8][R4.64+0x180] ;  /* 0x00018008040da981 */ /* 0x000f62000c1e1900 */
[----:B------:R-:W-:-:S03]  /*23b0*/  ISETP.GE.U32.AND P2, PT, R41, R0, PT ;  /* 0x000000002900720c */ /* 0x000fc60003f46070 */
        /* <DEDUP_REMOVED lines=10> */
[----:B------:R-:W-:Y:S01]  /*2460*/  IMAD.MOV.U32 R16, RZ, RZ, R17 ;  /* 0x000000ffff107224 */ /* 0x000fe200078e0011 */
[----:B------:R-:W5:Y:S04]  /*2470*/  @!P0 LDG.E R33, desc[UR8][R4.64+0x600] ;  /* 0x0006000804218981 */ /* 0x000f68000c1e1900 */
[----:B------:R-:W5:Y:S04]  /*2480*/  @!P4 LDG.E R35, desc[UR8][R4.64+0x680] ;  /* 0x000680080423c981 */ /* 0x000f68000c1e1900 */
[----:B------:R-:W5:Y:S04]  /*2490*/  @!P3 LDG.E R37, desc[UR8][R4.64+0x700] ;  /* 0x000700080425b981 */ /* 0x000f68000c1e1900 */
[----:B------:R-:W5:Y:S04]  /*24a0*/  @!P2 LDG.E R53, desc[UR8][R4.64+0x800] ;  /* 0x000800080435a981 */ /* 0x000f68000c1e1900 */
[----:B------:R-:W5:Y:S04]  /*24b0*/  @!P1 LDG.E R16, desc[UR8][R4.64+0x980] ;  /* 0x0009800804109981 */ /* 0x000f68000c1e1900 */
[----:B------:R-:W5:Y:S01]  /*24c0*/  @!P6 LDG.E R17, desc[UR8][R4.64+0xa80] ;  /* 0x000a80080411e981 */ /* 0x000f62000c1e1900 */
[----:B------:R-:W0:Y:S01]  /*24d0*/  S2R R3, SR_LANEID ;  /* 0x0000000000037919 */ /* 0x000e220000000000 */
[----:B------:R-:W1:Y:S01]  /*24e0*/  S2UR UR5, SR_CgaCtaId ;  /* 0x00000000000579c3 */ /* 0x000e620000008800 */
[----:B------:R-:W-:Y:S01]  /*24f0*/  SHF.R.U32.HI R42, RZ, 0x5, R52 ;  /* 0x00000005ff2a7819 */ /* 0x000fe20000011634 */
[----:B------:R-:W-:Y:S01]  /*2500*/  UMOV UR4, 0x400 ;  /* 0x0000040000047882 */ /* 0x000fe20000000000 */
[----:B------:R-:W-:Y:S01]  /*2510*/  ISETP.NE.AND P0, PT, R39, RZ, PT ;  /* 0x000000ff2700720c */ /* 0x000fe20003f05270 */
[----:B-1----:R-:W-:-:S02]  /*2520*/  ULEA UR4, UR5, UR4, 0x18 ;  /* 0x0000000405047291 */ /* 0x002fc4000f8ec0ff */
[----:B0-----:R-:W-:-:S05]  /*2530*/  IMAD R38, R42, 0x2c0, R3 ;  /* 0x000002c02a267824 */ /* 0x001fca00078e0203 */
        /* <DEDUP_REMOVED lines=41> */
[----:B------:R-:W-:Y:S02]  /*27d0*/  ISETP.NE.AND P2, PT, R42, 0xb, PT ;  /* 0x0000000b2a00780c */ /* 0x000fe40003f45270 */
[----:B----4-:R-:W-:Y:S02]  /*27e0*/  IADD3 R16, PT, PT, R10, R9, R16 ;  /* 0x000000090a107210 */ /* 0x010fe40007ffe010 */
[----:B------:R-:W-:-:S02]  /*27f0*/  ISETP.GE.U32.AND P3, PT, R52, 0x20, PT ;  /* 0x000000203400780c */ /* 0x000fc40003f66070 */
        /* <DEDUP_REMOVED lines=46> */
[----:B------:R-:W-:Y:S02]  /*2ae0*/  SEL R16, R22, R16, !P0 ;  /* 0x0000001016107207 */ /* 0x000fe40004000000 */
[----:B------:R-:W-:-:S04]  /*2af0*/  ISETP.NE.AND P0, PT, R42, 0x8, PT ;  /* 0x000000082a00780c */ /* 0x000fc80003f05270 */
[----:B------:R-:W-:Y:S02]  /*2b00*/  SEL R16, R23, R16, !P0 ;  /* 0x0000001017107207 */ /* 0x000fe40004000000 */
[----:B------:R-:W-:Y:S02]  /*2b10*/  ISETP.NE.AND P0, PT, R42, 0xa, PT ;  /* 0x0000000a2a00780c */ /* 0x000fe40003f05270 */
[----:B------:R-:W-:Y:S02]  /*2b20*/  SEL R16, R24, R16, !P1 ;  /* 0x0000001018107207 */ /* 0x000fe40004800000 */
[----:B------:R-:W-:Y:S02]  /*2b30*/  ISETP.NE.AND P1, PT, R3, RZ, PT ;  /* 0x000000ff0300720c */ /* 0x000fe40003f25270 */
[----:B------:R-:W-:Y:S01]  /*2b40*/  SEL R16, R25, R16, !P0 ;  /* 0x0000001019107207 */ /* 0x000fe20004000000 */
[----:B------:R-:W-:Y:S01]  /*2b50*/  @!P2 IMAD.IADD R16, R26, 0x1, R25 ;  /* 0x000000011a10a824 */ /* 0x000fe200078e0219 */
[----:B------:R-:W-:-:S02]  /*2b60*/  SEL R3, R39, RZ, P1 ;  /* 0x000000ff27037207 */ /* 0x000fc40000800000 */
[----:B------:R-:W-:-:S03]  /*2b70*/  ISETP.NE.AND P0, PT, R52, RZ, PT ;  /* 0x000000ff3400720c */ /* 0x000fc60003f05270 */
[----:B------:R-:W-:-:S05]  /*2b80*/  @P3 IMAD.IADD R39, R16, 0x1, R3 ;  /* 0x0000000110273824 */ /* 0x000fca00078e0203 */
[----:B------:R-:W-:Y:S01]  /*2b90*/  SEL R39, R39, RZ, P0 ;  /* 0x000000ff27277207 */ /* 0x000fe20000000000 */
[----:B------:R-:W-:Y:S06]  /*2ba0*/  BRA `(.L_x_111) ;  /* 0x0000000c00f87947 */ /* 0x000fec0003800000 */
.L_x_110:
[----:B0-2---:R-:W-:Y:S02]  /*2bb0*/  IADD3 R16, PT, PT, R6, R5, R4 ;  /* 0x0000000506107210 */ /* 0x005fe40007ffe004 */
[C---:B------:R-:W-:Y:S02]  /*2bc0*/  ISETP.NE.AND P1, PT, R3.reuse, 0x1f, PT ;  /* 0x0000001f0300780c */ /* 0x040fe40003f25270 */
        /* <DEDUP_REMOVED lines=22> */
[----:B------:R-:W-:Y:S01]  /*2d30*/  ISETP.NE.AND P0, PT, R42, 0x2, PT ;  /* 0x000000022a00780c */ /* 0x000fe20003f05270 */
[----:B------:R-:W0:Y:S02]  /*2d40*/  S2R R53, SR_TID.X ;  /* 0x0000000000357919 */ /* 0x000e240000002100 */
[----:B------:R-:W-:Y:S01]  /*2d50*/  IMAD.IADD R43, R44, 0x1, -R43 ;  /* 0x000000012c2b7824 */ /* 0x000fe200078e0a2b */
[----:B------:R-:W-:Y:S01]  /*2d60*/  @!P1 STS [R52+0x10], R44 ;  /* 0x0000102c34009388 */ /* 0x000fe20000000800 */
[----:B------:R-:W-:Y:S01]  /*2d70*/  BAR.SYNC.DEFER_BLOCKING 0x0 ;  /* 0x0000000000007b1d */ /* 0x000fe20000010000 */
[----:B------:R-:W-:-:S05]  /*2d80*/  ISETP.NE.AND P1, PT, R42, 0x9, PT ;  /* 0x000000092a00780c */ /* 0x000fca0003f25270 */
[----:B------:R-:W1:Y:S04]  /*2d90*/  LDS.128 R16, [UR4+0x10] ;  /* 0x00001004ff107984 */ /* 0x000e680008000c00 */
[----:B------:R-:W2:Y:S04]  /*2da0*/  LDS.128 R20, [UR4+0x20] ;  /* 0x00002004ff147984 */ /* 0x000ea80008000c00 */
[----:B------:R-:W3:Y:S01]  /*2db0*/  LDS.128 R24, [UR4+0x30] ;  /* 0x00003004ff187984 */ /* 0x000ee20008000c00 */
[----:B-1----:R-:W-:-:S04]  /*2dc0*/  IMAD.IADD R17, R16, 0x1, R17 ;  /* 0x0000000110117824 */ /* 0x002fc800078e0211 */
[----:B------:R-:W-:Y:S01]  /*2dd0*/  IMAD.IADD R18, R18, 0x1, R17 ;  /* 0x0000000112127824 */ /* 0x000fe200078e0211 */
[----:B------:R-:W-:Y:S02]  /*2de0*/  SEL R16, R17, R16, !P0 ;  /* 0x0000001011107207 */ /* 0x000fe40004000000 */
[----:B------:R-:W-:Y:S01]  /*2df0*/  ISETP.NE.AND P0, PT, R42, 0x3, PT ;  /* 0x000000032a00780c */ /* 0x000fe20003f05270 */
[----:B------:R-:W-:Y:S01]  /*2e00*/  IMAD.IADD R19, R19, 0x1, R18 ;  /* 0x0000000113137824 */ /* 0x000fe200078e0212 */
[----:B------:R-:W-:Y:S02]  /*2e10*/  SEL R17, R43, RZ, P2 ;  /* 0x000000ff2b117207 */ /* 0x000fe40001000000 */
[----:B------:R-:W-:Y:S01]  /*2e20*/  SEL R16, R18, R16, !P0 ;  /* 0x0000001012107207 */ /* 0x000fe20004000000 */
[----:B--2---:R-:W-:Y:S01]  /*2e30*/  IMAD.IADD R20, R19, 0x1, R20 ;  /* 0x0000000113147824 */ /* 0x004fe200078e0214 */
        /* <DEDUP_REMOVED lines=8> */
[----:B---3--:R-:W-:Y:S01]  /*2ec0*/  IMAD.IADD R24, R23, 0x1, R24 ;  /* 0x0000000117187824 */ /* 0x008fe200078e0218 */
        /* <DEDUP_REMOVED lines=12> */
[----:B0-----:R-:W-:-:S02]  /*2f90*/  ISETP.GT.U32.AND P0, PT, R53, 0x1f, PT ;  /* 0x0000001f3500780c */ /* 0x001fc40003f04070 */
        /* <DEDUP_REMOVED lines=20> */
.L_x_157:
[----:B------:R-:W-:Y:S05]  /*30e0*/  @!P0 BRA `(.L_x_114) ;  /* 0x0000000000748947 */ /* 0x000fea0003800000 */
[----:B------:R-:W-:-:S07]  /*30f0*/  IMAD.MOV.U32 R22, RZ, RZ, 0x3b8 ;  /* 0x000003b8ff167424 */ /* 0x000fce00078e00ff */
.L_x_116:
        /* <DEDUP_REMOVED lines=27> */
.L_x_160:
[----:B------:R-:W-:Y:S05]  /*32b0*/  @P0 BRA `(.L_x_116) ;  /* 0xfffffffc00900947 */ /* 0x000fea000383ffff */
.L_x_114:
        /* <DEDUP_REMOVED lines=8> */
[----:B------:R-:W-:-:S06]  /*3340*/  LOP3.LUT R16, R21, R16, RZ, 0xc, !PT ;  /* 0x0000001015107212 */ /* 0x000fcc00078e0cff */
        /* <DEDUP_REMOVED lines=11> */
[----:B------:R-:W-:Y:S02]  /*3400*/  IMAD.IADD R26, R43, 0x1, R22 ;  /* 0x000000012b1a7824 */ /* 0x000fe400078e0216 */
[----:B------:R-:W0:Y:S03]  /*3410*/  LDC.64 R42, c[0x0][0x390] ;  /* 0x0000e400ff2a7b82 */ /* 0x000e260000000a00 */
[----:B------:R-:W1:Y:S02]  /*3420*/  SHFL.DOWN PT, R22, R26, 0x4, R16 ;  /* 0x088000001a167989 */ /* 0x000e6400000e0010 */
[----:B-1----:R-:W-:-:S02]  /*3430*/  SEL R25, R22, RZ, !P0 ;  /* 0x000000ff16197207 */ /* 0x002fc40004000000 */
[-C--:B------:R-:W-:Y:S01]  /*3440*/  ISETP.GT.AND P0, PT, R17, R16.reuse, PT ;  /* 0x000000101100720c */ /* 0x080fe20003f04270 */
[----:B------:R-:W-:Y:S02]  /*3450*/  VIADD R17, R3, 0x10 ;  /* 0x0000001003117836 */ /* 0x000fe40000000000 */
[----:B------:R-:W-:Y:S01]  /*3460*/  IMAD.IADD R25, R26, 0x1, R25 ;  /* 0x000000011a197824 */ /* 0x000fe200078e0219 */
[----:B0-----:R-:W-:Y:S02]  /*3470*/  IADD3 R26, P3, PT, R42, 0x100, RZ ;  /* 0x000001002a1a7810 */ /* 0x001fe40007f7e0ff */
[----:B------:R-:W-:Y:S02]  /*3480*/  ISETP.GT.AND P2, PT, R17, R16, PT ;  /* 0x000000101100720c */ /* 0x000fe40003f44270 */
[----:B------:R-:W0:Y:S01]  /*3490*/  SHFL.DOWN PT, R22, R25, 0x8, R16 ;  /* 0x0900000019167989 */ /* 0x000e2200000e0010 */
[----:B------:R-:W-:Y:S01]  /*34a0*/  IMAD.X R43, RZ, RZ, R43, P3 ;  /* 0x000000ffff2b7224 */ /* 0x000fe200018e062b */
[----:B0-----:R-:W-:-:S02]  /*34b0*/  SEL R20, R22, RZ, !P0 ;  /* 0x000000ff16147207 */ /* 0x001fc40004000000 */
[----:B------:R-:W-:-:S03]  /*34c0*/  ISETP.NE.AND P0, PT, R24, 0x65, PT ;  /* 0x000000651800780c */ /* 0x000fc60003f05270 */
[----:B------:R-:W-:-:S05]  /*34d0*/  IMAD.IADD R20, R25, 0x1, R20 ;  /* 0x0000000119147824 */ /* 0x000fca00078e0214 */
[----:B------:R-:W0:Y:S05]  /*34e0*/  SHFL.DOWN PT, R22, R20, 0x10, R16 ;  /* 0x0a00000014167989 */ /* 0x000e2a00000e0010 */
[----:B------:R-:W-:Y:S02]  /*34f0*/  VOTE.ALL P0, P0 ;  /* 0x0000000000ff7806 */ /* 0x000fe40000000000 */
[----:B0-----:R-:W-:-:S05]  /*3500*/  SEL R17, R22, RZ, !P2 ;  /* 0x000000ff16117207 */ /* 0x001fca0005000000 */
[----:B------:R-:W-:-:S07]  /*3510*/  IMAD.IADD R42, R20, 0x1, R17 ;  /* 0x00000001142a7824 */ /* 0x000fce00078e0211 */
.L_x_169:
[----:B------:R-:W-:Y:S05]  /*3520*/  @!P0 BRA `(.L_x_118) ;  /* 0x0000000400348947 */ /* 0x000fea0003800000 */
[----:B------:R-:W-:-:S07]  /*3530*/  IMAD.MOV.U32 R44, RZ, RZ, 0x3b8 ;  /* 0x000003b8ff2c7424 */ /* 0x000fce00078e00ff */
.L_x_124:
        /* <DEDUP_REMOVED lines=10> */
.L_x_172:
[----:B------:R-:W-:Y:S05]  /*35e0*/  @!P0 BRA `(.L_x_120) ;  /* 0x0000000000748947 */ /* 0x000fea0003800000 */
[----:B------:R-:W-:-:S07]  /*35f0*/  IMAD.MOV.U32 R22, RZ, RZ, R44 ;  /* 0x000000ffff167224 */ /* 0x000fce00078e002c */
.L_x_122:
        /* <DEDUP_REMOVED lines=8> */
[----:B------:R-:W0:Y:S02]  /*3680*/  F2I.FTZ.U32.TRUNC.NTZ R21, R21 ;  /* 0x0000001500157305 */ /* 0x000e24000021f000 */
[----:B0-----:R-:W-:Y:S02]  /*3690*/  IMAD R25, R20, R21, RZ ;  /* 0x0000001514197224 */ /* 0x001fe400078e02ff */
[----:B------:R-:W-:-:S04]  /*36a0*/  IMAD.MOV.U32 R20, RZ, RZ, RZ ;  /* 0x000000ffff147224 */ /* 0x000fc800078e00ff */
        /* <DEDUP_REMOVED lines=16> */
.L_x_175:
[----:B------:R-:W-:Y:S05]  /*37b0*/  @P0 BRA `(.L_x_122) ;  /* 0xfffffffc00900947 */ /* 0x000fea000383ffff */
.L_x_120:
[----:B------:R-:W-:Y:S01]  /*37c0*/  UMOV UR5, 0xffffffff ;  /* 0xffffffff00057882 */ /* 0x000fe20000000000 */
[----:B------:R-:W-:Y:S02]  /*37d0*/  ISETP.NE.AND P0, PT, R24, 0x65, PT ;  /* 0x000000651800780c */ /* 0x000fe40003f05270 */
[----:B------:R-:W-:Y:S11]  /*37e0*/  BRA.DIV UR5, `(.L_x_123) ;  /* 0x0000001a05fc7947 */ /* 0x000ff6000b800000 */
[----:B------:R-:W-:Y:S01]  /*37f0*/  VOTE.ANY R21, PT, !P0 ;  /* 0x0000000000157806 */ /* 0x000fe200040e0100 */
[----:B------:R-:W-:Y:S02]  /*3800*/  VIADD R17, R3, 0x2 ;  /* 0x0000000203117836 */ /* 0x000fe40000000000 */
[----:B------:R-:W-:Y:S01]  /*3810*/  VIADD R23, R23, 0xffffffe0 ;  /* 0xffffffe017177836 */ /* 0x000fe20000000000 */
[----:B------:R-:W-:-:S05]  /*3820*/  LOP3.LUT R21, R21, 0x80000000, R53, 0xec, !PT ;  /* 0x8000000015157812 */ /* 0x000fca00078eec35 */
        /* <DEDUP_REMOVED lines=28> */
.L_x_184:
[----:B------:R-:W-:Y:S05]  /*39f0*/  @P0 BRA `(.L_x_124) ;  /* 0xfffffff800d00947 */ /* 0x000fea000383ffff */
.L_x_118:
        /* <DEDUP_REMOVED lines=15> */
.L_x_112:
        /* <DEDUP_REMOVED lines=10> */
.L_x_111:
[----:B------:R-:W-:Y:S01]  /*3b90*/  IMAD.IADD R4, R4, 0x1, R39 ;  /* 0x0000000104047824 */ /* 0x000fe200078e0227 */
[----:B------:R-:W0:Y:S01]  /*3ba0*/  S2R R16, SR_TID.X ;  /* 0x0000000000107919 */ /* 0x000e220000002100 */
[----:B------:R-:W1:Y:S01]  /*3bb0*/  S2UR UR5, SR_CTAID.X ;  /* 0x00000000000579c3 */ /* 0x000e620000002500 */
[----:B------:R-:W2:Y:S01]  /*3bc0*/  LDCU.64 UR6, c[0x0][0x388] ;  /* 0x00007100ff0677ac */ /* 0x000ea20008000a00 */
[----:B------:R-:W-:Y:S01]  /*3bd0*/  IMAD.IADD R5, R5, 0x1, R4 ;  /* 0x0000000105057824 */ /* 0x000fe200078e0204 */
[----:B------:R-:W3:Y:S03]  /*3be0*/  S2R R3, SR_LANEID ;  /* 0x0000000000037919 */ /* 0x000ee60000000000 */
[----:B------:R-:W-:Y:S02]  /*3bf0*/  IMAD.IADD R6, R6, 0x1, R5 ;  /* 0x0000000106067824 */ /* 0x000fe400078e0205 */
[----:B------:R-:W-:Y:S02]  /*3c00*/  BAR.SYNC.DEFER_BLOCKING 0x0 ;  /* 0x0000000000007b1d */ /* 0x000fe40000010000 */
[----:B------:R-:W-:-:S04]  /*3c10*/  IMAD.IADD R7, R7, 0x1, R6 ;  /* 0x0000000107077824 */ /* 0x000fc800078e0206 */
[----:B------:R-:W-:Y:S01]  /*3c20*/  IMAD.IADD R8, R8, 0x1, R7 ;  /* 0x0000000108087824 */ /* 0x000fe200078e0207 */
[----:B------:R-:W4:Y:S03]  /*3c30*/  S2R R18, SR_TID.X ;  /* 0x0000000000127919 */ /* 0x000f260000002100 */
[----:B------:R-:W-:-:S04]  /*3c40*/  IMAD.IADD R9, R9, 0x1, R8 ;  /* 0x0000000109097824 */ /* 0x000fc800078e0208 */
[----:B------:R-:W-:-:S04]  /*3c50*/  IMAD.IADD R10, R10, 0x1, R9 ;  /* 0x000000010a0a7824 */ /* 0x000fc800078e0209 */
[----:B------:R-:W-:-:S04]  /*3c60*/  IMAD.IADD R11, R11, 0x1, R10 ;  /* 0x000000010b0b7824 */ /* 0x000fc800078e020a */
[----:B------:R-:W-:Y:S01]  /*3c70*/  IMAD.IADD R12, R12, 0x1, R11 ;  /* 0x000000010c0c7824 */ /* 0x000fe200078e020b */
[----:B0-----:R-:W-:-:S03]  /*3c80*/  ISETP.NE.AND P0, PT, R16, RZ, PT ;  /* 0x000000ff1000720c */ /* 0x001fc60003f05270 */
[----:B------:R-:W-:Y:S02]  /*3c90*/  IMAD.IADD R13, R13, 0x1, R12 ;  /* 0x000000010d0d7824 */ /* 0x000fe400078e020c */
[----:B---3--:R-:W-:Y:S02]  /*3ca0*/  IMAD R3, R3, 0x54, R38 ;  /* 0x0000005403037824 */ /* 0x008fe400078e0226 */
[----:B------:R-:W-:-:S03]  /*3cb0*/  IMAD.IADD R14, R14, 0x1, R13 ;  /* 0x000000010e0e7824 */ /* 0x000fc600078e020d */
[----:B------:R0:W-:Y:S01]  /*3cc0*/  STS.64 [R3], R4 ;  /* 0x0000000403007388 */ /* 0x0001e20000000a00 */
[----:B------:R-:W-:-:S03]  /*3cd0*/  IMAD.IADD R15, R15, 0x1, R14 ;  /* 0x000000010f0f7824 */ /* 0x000fc600078e020e */
[----:B------:R-:W-:Y:S01]  /*3ce0*/  STS.64 [R3+0x8], R6 ;  /* 0x0000080603007388 */ /* 0x000fe20000000a00 */
[----:B------:R-:W-:-:S03]  /*3cf0*/  IMAD.IADD R28, R28, 0x1, R15 ;  /* 0x000000011c1c7824 */ /* 0x000fc600078e020f */
[----:B------:R-:W-:Y:S01]  /*3d00*/  STS.64 [R3+0x10], R8 ;  /* 0x0000100803007388 */ /* 0x000fe20000000a00 */
[----:B------:R-:W-:-:S03]  /*3d10*/  IMAD.IADD R29, R29, 0x1, R28 ;  /* 0x000000011d1d7824 */ /* 0x000fc600078e021c */
[----:B------:R-:W-:Y:S01]  /*3d20*/  STS.64 [R3+0x18], R10 ;  /* 0x0000180a03007388 */ /* 0x000fe20000000a00 */
[----:B------:R-:W-:Y:S01]  /*3d30*/  IMAD.IADD R30, R30, 0x1, R29 ;  /* 0x000000011e1e7824 */ /* 0x000fe200078e021d */
[----:B0-----:R-:W1:Y:S02]  /*3d40*/  LDC R4, c[0x0][0x398] ;  /* 0x0000e600ff047b82 */ /* 0x001e640000000800 */
[----:B------:R4:W-:Y:S01]  /*3d50*/  STS.64 [R3+0x20], R12 ;  /* 0x0000200c03007388 */ /* 0x0009e20000000a00 */
[----:B------:R-:W-:-:S03]  /*3d60*/  IMAD.IADD R31, R31, 0x1, R30 ;  /* 0x000000011f1f7824 */ /* 0x000fc600078e021e */
[----:B------:R0:W-:Y:S01]  /*3d70*/  STS.64 [R3+0x28], R14 ;  /* 0x0000280e03007388 */ /* 0x0001e20000000a00 */
[----:B------:R-:W-:-:S03]  /*3d80*/  IMAD.IADD R32, R32, 0x1, R31 ;  /* 0x0000000120207824 */ /* 0x000fc600078e021f */
[----:B------:R-:W-:Y:S01]  /*3d90*/  STS.64 [R3+0x30], R28 ;  /* 0x0000301c03007388 */ /* 0x000fe20000000a00 */
[----:B------:R-:W-:-:S03]  /*3da0*/  IMAD.IADD R33, R33, 0x1, R32 ;  /* 0x0000000121217824 */ /* 0x000fc600078e0220 */
[----:B------:R-:W-:Y:S01]  /*3db0*/  STS.64 [R3+0x38], R30 ;  /* 0x0000381e03007388 */ /* 0x000fe20000000a00 */
[----:B------:R-:W-:Y:S01]  /*3dc0*/  IMAD.IADD R34, R34, 0x1, R33 ;  /* 0x0000000122227824 */ /* 0x000fe200078e0221 */
[C---:B----4-:R-:W-:Y:S02]  /*3dd0*/  LOP3.LUT R12, R18.reuse, 0x1f, RZ, 0xc0, !PT ;  /* 0x0000001f120c7812 */ /* 0x050fe400078ec0ff */
[----:B------:R-:W-:Y:S01]  /*3de0*/  STS.64 [R3+0x40], R32 ;  /* 0x0000402003007388 */ /* 0x000fe20000000a00 */
[----:B------:R-:W-:Y:S01]  /*3df0*/  IMAD.IADD R35, R35, 0x1, R34 ;  /* 0x0000000123237824 */ /* 0x000fe200078e0222 */
[----:B------:R-:W-:Y:S01]  /*3e00*/  LOP3.LUT R18, R18, 0x3e0, RZ, 0xc0, !PT ;  /* 0x000003e012127812 */ /* 0x000fe200078ec0ff */
[----:B------:R-:W3:Y:S02]  /*3e10*/  S2R R5, SR_TID.X ;  /* 0x0000000000057919 */ /* 0x000ee40000002100 */
[----:B------:R-:W-:Y:S02]  /*3e20*/  IMAD.IADD R16, R36, 0x1, R35 ;  /* 0x0000000124107824 */ /* 0x000fe400078e0223 */
[----:B-1----:R-:W-:Y:S01]  /*3e30*/  VIADD R4, R4, UR5 ;  /* 0x0000000504047c36 */ /* 0x002fe20008000000 */
[----:B------:R-:W-:Y:S01]  /*3e40*/  STS.64 [R3+0x48], R34 ;  /* 0x0000482203007388 */ /* 0x000fe20000000a00 */
[----:B------:R-:W-:-:S02]  /*3e50*/  IMAD.IADD R17, R37, 0x1, R16 ;  /* 0x0000000125117824 */ /* 0x000fc400078e0210 */
[----:B------:R-:W-:Y:S02]  /*3e60*/  IMAD R18, R18, 0x16, R12 ;  /* 0x0000001612127824 */ /* 0x000fe400078e020c */
[----:B------:R-:W-:Y:S01]  /*3e70*/  IMAD R12, R4, 0x2100, RZ ;  /* 0x00002100040c7824 */ /* 0x000fe200078e02ff */
[----:B------:R-:W-:Y:S01]  /*3e80*/  STS.64 [R3+0x50], R16 ;  /* 0x0000501003007388 */ /* 0x000fe20000000a00 */
[----:B------:R-:W-:-:S03]  /*3e90*/  NOP ;  /* 0x0000000000007918 */ /* 0x000fc60000000000 */
[----:B------:R-:W-:Y:S01]  /*3ea0*/  LDS R10, [R38] ;  /* 0x00000000260a7984 */ /* 0x000fe20000000800 */
[----:B0-----:R-:W-:-:S03]  /*3eb0*/  VIADD R14, R18, 0x40 ;  /* 0x00000040120e7836 */ /* 0x001fc60000000000 */
[----:B------:R-:W-:Y:S04]  /*3ec0*/  LDS R39, [R38+0x80] ;  /* 0x0000800026277984 */ /* 0x000fe80000000800 */
[----:B------:R-:W-:Y:S04]  /*3ed0*/  LDS R8, [R38+0x100] ;  /* 0x0001000026087984 */ /* 0x000fe80000000800 */
[----:B------:R-:W-:Y:S01]  /*3ee0*/  LDS R43, [R38+0x180] ;  /* 0x00018000262b7984 */ /* 0x000fe20000000800 */
[----:B---3--:R-:W-:-:S03]  /*3ef0*/  LOP3.LUT R4, R5, 0x3e0, RZ, 0xc0, !PT ;  /* 0x000003e005047812 */ /* 0x008fc600078ec0ff */
[----:B------:R-:W-:Y:S01]  /*3f00*/  LDS R53, [R38+0x200] ;  /* 0x0002000026357984 */ /* 0x000fe20000000800 */
[----:B------:R-:W-:-:S03]  /*3f10*/  LOP3.LUT R5, R5, 0x1f, RZ, 0xc0, !PT ;  /* 0x0000001f05057812 */ /* 0x000fc600078ec0ff */
        /* <DEDUP_REMOVED lines=17> */
[----:B------:R0:W-:Y:S01]  /*4030*/  @!P0 STS [UR4+0x8400], R0 ;  /* 0x00840000ff008988 */ /* 0x0001e20008000804 */
[----:B------:R-:W-:Y:S01]  /*4040*/  BAR.SYNC.DEFER_BLOCKING 0x0 ;  /* 0x0000000000007b1d */ /* 0x000fe20000010000 */
[----:B0-----:R-:W-:Y:S01]  /*4050*/  IADD3 R0, P0, PT, R12, R18, RZ ;  /* 0x000000120c007210 */ /* 0x001fe20007f1e0ff */
[----:B------:R-:W-:-:S04]  /*4060*/  IMAD R12, R4, 0x16, R5 ;  /* 0x00000016040c7824 */ /* 0x000fc800078e0205 */
[----:B------:R-:W-:Y:S01]  /*4070*/  IMAD.X R5, RZ, RZ, RZ, P0 ;  /* 0x000000ffff057224 */ /* 0x000fe200000e06ff */
[----:B--2---:R-:W-:-:S04]  /*4080*/  LEA R4, P0, R0, UR6, 0x2 ;  /* 0x0000000600047c11 */ /* 0x004fc8000f8010ff */
[----:B------:R-:W-:Y:S01]  /*4090*/  LEA.HI.X R5, R0, UR7, R5, 0x2, P0 ;  /* 0x0000000700057c11 */ /* 0x000fe200080f1405 */
[----:B------:R-:W-:Y:S01]  /*40a0*/  VIADD R0, R12, 0xa0 ;  /* 0x000000a00c007836 */ /* 0x000fe20000000000 */
[----:B------:R-:W0:Y:S02]  /*40b0*/  LDS R6, [UR4+0x8400] ;  /* 0x00840004ff067984 */ /* 0x000e240008000800 */
[-C--:B0-----:R-:W-:Y:S02]  /*40c0*/  ISETP.GE.AND P6, PT, R18, R6.reuse, PT ;  /* 0x000000061200720c */ /* 0x081fe40003fc6270 */
[-C--:B------:R-:W-:Y:S01]  /*40d0*/  ISETP.GE.AND P5, PT, R14, R6.reuse, PT ;  /* 0x000000060e00720c */ /* 0x080fe20003fa6270 */
[C---:B------:R-:W-:Y:S01]  /*40e0*/  VIADD R14, R12.reuse, 0xc0 ;  /* 0x000000c00c0e7836 */ /* 0x040fe20000000000 */
[-C--:B------:R-:W-:Y:S01]  /*40f0*/  ISETP.GE.AND P0, PT, R51, R6.reuse, PT ;  /* 0x000000063300720c */ /* 0x080fe20003f06270 */
[----:B------:R-:W-:Y:S01]  /*4100*/  VIADD R51, R12, 0x20 ;  /* 0x000000200c337836 */ /* 0x000fe20000000000 */
[----:B------:R-:W-:-:S02]  /*4110*/  ISETP.GE.AND P4, PT, R50, R6, PT ;  /* 0x000000063200720c */ /* 0x000fc40003f86270 */
[-C--:B------:R-:W-:Y:S02]  /*4120*/  ISETP.GE.AND P2, PT, R0, R6.reuse, PT ;  /* 0x000000060000720c */ /* 0x080fe40003f46270 */
[-C--:B------:R-:W-:Y:S01]  /*4130*/  ISETP.GE.AND P3, PT, R51, R6.reuse, PT ;  /* 0x000000063300720c */ /* 0x080fe20003f66270 */
[----:B------:R-:W-:Y:S01]  /*4140*/  VIADD R51, R12, 0x100 ;  /* 0x000001000c337836 */ /* 0x000fe20000000000 */
[-C--:B------:R-:W-:Y:S01]  /*4150*/  ISETP.GE.AND P1, PT, R14, R6.reuse, PT ;  /* 0x000000060e00720c */ /* 0x080fe20003f26270 */
[----:B------:R-:W-:Y:S01]  /*4160*/  @!P6 STG.E desc[UR8][R4.64], R10 ;  /* 0x0000000a0400e986 */ /* 0x000fe2000c101908 */
[-C--:B------:R-:W-:Y:S01]  /*4170*/  ISETP.GE.AND P6, PT, R49, R6.reuse, PT ;  /* 0x000000063100720c */ /* 0x080fe20003fc6270 */
[C---:B------:R-:W-:Y:S02]  /*4180*/  VIADD R49, R12.reuse, 0x120 ;  /* 0x000001200c317836 */ /* 0x040fe40000000000 */
[----:B------:R-:W-:Y:S01]  /*4190*/  @!P5 STG.E desc[UR8][R4.64+0x100], R8 ;  /* 0x000100080400d986 */ /* 0x000fe2000c101908 */
[----:B------:R-:W-:Y:S01]  /*41a0*/  ISETP.GE.AND P5, PT, R51, R6, PT ;  /* 0x000000063300720c */ /* 0x000fe20003fa6270 */
[----:B------:R-:W-:-:S02]  /*41b0*/  VIADD R51, R12, 0x140 ;  /* 0x000001400c337836 */ /* 0x000fc40000000000 */
[----:B------:R-:W-:Y:S01]  /*41c0*/  @!P0 STG.E desc[UR8][R4.64+0x180], R43 ;  /* 0x0001802b04008986 */ /* 0x000fe2000c101908 */
[----:B------:R-:W-:-:S03]  /*41d0*/  ISETP.GE.AND P0, PT, R49, R6, PT ;  /* 0x000000063100720c */ /* 0x000fc60003f06270 */
[----:B------:R-:W-:Y:S01]  /*41e0*/  @!P4 STG.E desc[UR8][R4.64+0x200], R53 ;  /* 0x000200350400c986 */ /* 0x000fe2000c101908 */
[----:B------:R-:W-:-:S03]  /*41f0*/  ISETP.GE.AND P4, PT, R51, R6, PT ;  /* 0x000000063300720c */ /* 0x000fc60003f86270 */
[----:B------:R0:W-:Y:S01]  /*4200*/  @!P3 STG.E desc[UR8][R4.64+0x80], R39 ;  /* 0x000080270400b986 */ /* 0x0001e2000c101908 */
[----:B------:R-:W-:-:S03]  /*4210*/  ISETP.GE.AND P3, PT, R48, R6, PT ;  /* 0x000000063000720c */ /* 0x000fc60003f66270 */
[----:B------:R1:W-:Y:S01]  /*4220*/  @!P2 STG.E desc[UR8][R4.64+0x280], R37 ;  /* 0x000280250400a986 */ /* 0x0003e2000c101908 */
[-C--:B------:R-:W-:Y:S01]  /*4230*/  ISETP.GE.AND P2, PT, R47, R6.reuse, PT ;  /* 0x000000062f00720c */ /* 0x080fe20003f46270 */
[----:B------:R-:W-:Y:S02]  /*4240*/  VIADD R47, R12, 0x1e0 ;  /* 0x000001e00c2f7836 */ /* 0x000fe40000000000 */
[----:B------:R-:W-:Y:S01]  /*4250*/  @!P1 STG.E desc[UR8][R4.64+0x300], R35 ;  /* 0x0003002304009986 */ /* 0x000fe2000c101908 */
[----:B------:R-:W-:-:S03]  /*4260*/  ISETP.GE.AND P1, PT, R46, R6, PT ;  /* 0x000000062e00720c */ /* 0x000fc60003f26270 */
[----:B------:R2:W-:Y:S01]  /*4270*/  @!P6 STG.E desc[UR8][R4.64+0x380], R31 ;  /* 0x0003801f0400e986 */ /* 0x0005e2000c101908 */
[-C--:B------:R-:W-:Y:S01]  /*4280*/  ISETP.GE.AND P6, PT, R45, R6.reuse, PT ;  /* 0x000000062d00720c */ /* 0x080fe20003fc6270 */
[C---:B0-----:R-:W-:Y:S02]  /*4290*/  VIADD R39, R12.reuse, 0x220 ;  /* 0x000002200c277836 */ /* 0x041fe40000000000 */
[----:B-1----:R-:W-:Y:S01]  /*42a0*/  VIADD R37, R12, 0x240 ;  /* 0x000002400c257836 */ /* 0x002fe20000000000 */
[----:B------:R0:W-:Y:S01]  /*42b0*/  @!P5 STG.E desc[UR8][R4.64+0x400], R33 ;  /* 0x000400210400d986 */ /* 0x0001e2000c101908 */
[----:B------:R-:W-:-:S03]  /*42c0*/  ISETP.GE.AND P5, PT, R47, R6, PT ;  /* 0x000000062f00720c */ /* 0x000fc60003fa6270 */
[----:B------:R0:W-:Y:S01]  /*42d0*/  @!P0 STG.E desc[UR8][R4.64+0x480], R29 ;  /* 0x0004801d04008986 */ /* 0x0001e2000c101908 */
[-C--:B------:R-:W-:Y:S01]  /*42e0*/  ISETP.GE.AND P0, PT, R41, R6.reuse, PT ;  /* 0x000000062900720c */ /* 0x080fe20003f06270 */
[----:B--2---:R-:W-:Y:S02]  /*42f0*/  VIADD R31, R12, 0x280 ;  /* 0x000002800c1f7836 */ /* 0x004fe40000000000 */
        /* <DEDUP_REMOVED lines=19> */
.L_x_98:
[----:B------:R-:W-:Y:S01]  /*4430*/  BSSY B1, `(.L_x_125) ;  /* 0x0000006000017945 */ /* 0x000fe20003800000 */
[----:B------:R-:W-:Y:S01]  /*4440*/  PLOP3.LUT P0, PT, P0, PT, PT, 0x8, 0x80 ;  /* 0x000000000080781c */ /* 0x000fe2000070e170 */
[----:B------:R-:W-:-:S12]  /*4450*/  IMAD.MOV.U32 R21, RZ, RZ, -0x1 ;  /* 0xffffffffff157424 */ /* 0x000fd800078e00ff */
[----:B------:R-:W-:Y:S05]  /*4460*/  WARPSYNC.COLLECTIVE R21, `(.L_x_126) ;  /* 0x0000000015087348 */ /* 0x000fea0003c00000 */
[----:B------:R-:W-:Y:S01]  /*4470*/  VOTE.ANY P0, P0 ;  /* 0x0000000000ff7806 */ /* 0x000fe20000000100 */
[----:B------:R-:W-:-:S12]  /*4480*/  ENDCOLLECTIVE ;  /* 0x000000000000791b */ /* 0x000fd80003800000 */
.L_x_126:
[----:B------:R-:W-:Y:S05]  /*4490*/  BSYNC B1 ;  /* 0x0000000000017941 */ /* 0x000fea0003800000 */
.L_x_125:
[----:B------:R-:W-:Y:S05]  /*44a0*/  BRA `(.L_x_127) ;  /* 0xffffffc8009c7947 */ /* 0x000fea000383ffff */
.L_x_100:
[----:B------:R-:W-:Y:S01]  /*44b0*/  BSSY B1, `(.L_x_128) ;  /* 0x0000006000017945 */ /* 0x000fe20003800000 */
[----:B------:R-:W-:Y:S01]  /*44c0*/  PLOP3.LUT P0, PT, P0, PT, PT, 0x8, 0x80 ;  /* 0x000000000080781c */ /* 0x000fe2000070e170 */
[----:B------:R-:W-:-:S12]  /*44d0*/  IMAD.MOV.U32 R21, RZ, RZ, -0x1 ;  /* 0xffffffffff157424 */ /* 0x000fd800078e00ff */
[----:B------:R-:W-:Y:S05]  /*44e0*/  WARPSYNC.COLLECTIVE R21, `(.L_x_129) ;  /* 0x0000000015087348 */ /* 0x000fea0003c00000 */
[----:B------:R-:W-:Y:S01]  /*44f0*/  VOTE.ANY P0, P0 ;  /* 0x0000000000ff7806 */ /* 0x000fe20000000100 */
[----:B------:R-:W-:-:S12]  /*4500*/  ENDCOLLECTIVE ;  /* 0x000000000000791b */ /* 0x000fd80003800000 */
.L_x_129:
[----:B------:R-:W-:Y:S05]  /*4510*/  BSYNC B1 ;  /* 0x0000000000017941 */ /* 0x000fea0003800000 */
.L_x_128:
[----:B------:R-:W-:Y:S05]  /*4520*/  BRA `(.L_x_130) ;  /* 0xffffffc800f07947 */ /* 0x000fea000383ffff */
.L_x_102:
[----:B------:R-:W0:Y:S01]  /*4530*/  S2R R49, SR_GEMASK ;  /* 0x0000000000317919 */ /* 0x000e220000003c00 */
[----:B------:R-:W-:Y:S01]  /*4540*/  BSSY B1, `(.L_x_131) ;  /* 0x0000006000017945 */ /* 0x000fe20003800000 */
[----:B------:R-:W-:Y:S01]  /*4550*/  PLOP3.LUT P0, PT, P0, PT, PT, 0x8, 0x80 ;  /* 0x000000000080781c */ /* 0x000fe2000070e170 */
[----:B------:R-:W-:-:S12]  /*4560*/  IMAD.MOV.U32 R21, RZ, RZ, -0x1 ;  /* 0xffffffffff157424 */ /* 0x000fd800078e00ff */
[----:B0-----:R-:W-:Y:S05]  /*4570*/  WARPSYNC.COLLECTIVE R21, `(.L_x_132) ;  /* 0x0000000015087348 */ /* 0x001fea0003c00000 */
[----:B------:R-:W-:Y:S01]  /*4580*/  VOTE.ANY R21, PT, P0 ;  /* 0x0000000000157806 */ /* 0x000fe200000e0100 */
[----:B0-----:R-:W-:Y:S06]  /*4590*/  ENDCOLLECTIVE ;  /* 0x000000000000791b */ /* 0x001fec0003800000 */
.L_x_132:
[----:B------:R-:W-:Y:S05]  /*45a0*/  BSYNC B1 ;  /* 0x0000000000017941 */ /* 0x000fea0003800000 */
.L_x_131:
[----:B------:R-:W-:Y:S01]  /*45b0*/  LOP3.LUT R21, R21, 0x80000000, R49, 0xec, !PT ;  /* 0x8000000015157812 */ /* 0x000fe200078eec31 */
[----:B------:R-:W-:Y:S02]  /*45c0*/  IMAD.MOV.U32 R20, RZ, RZ, R29 ;  /* 0x000000ffff147224 */ /* 0x000fe400078e001d */
[----:B------:R-:W-:Y:S02]  /*45d0*/  IMAD.MOV.U32 R17, RZ, RZ, 0x1 ;  /* 0x00000001ff117424 */ /* 0x000fe400078e00ff */
[C---:B------:R-:W-:Y:S02]  /*45e0*/  VIADD R16, R21.reuse, 0xffffffff ;  /* 0xffffffff15107836 */ /* 0x040fe40000000000 */
[C---:B------:R-:W-:Y:S02]  /*45f0*/  VIADD R30, R48.reuse, 0x2 ;  /* 0x00000002301e7836 */ /* 0x040fe40000000000 */
[----:B------:R-:W-:Y:S01]  /*4600*/  VIADD R25, R48, 0x4 ;  /* 0x0000000430197836 */ /* 0x000fe20000000000 */
[----:B------:R-:W-:Y:S01]  /*4610*/  LOP3.LUT R24, R21, R16, RZ, 0xc, !PT ;  /* 0x0000001015187212 */ /* 0x000fe200078e0cff */
[----:B------:R-:W-:-:S02]  /*4620*/  IMAD.MOV.U32 R21, RZ, RZ, -0x1 ;  /* 0xffffffffff157424 */ /* 0x000fc400078e00ff */
[C---:B------:R-:W-:Y:S01]  /*4630*/  VIADD R42, R48.reuse, 0x10 ;  /* 0x00000010302a7836 */ /* 0x040fe20000000000 */
[----:B------:R0:W1:Y:S02]  /*4640*/  POPC R16, R24 ;  /* 0x0000001800107309 */ /* 0x0000640000000000 */
[----:B0-----:R-:W-:-:S07]  /*4650*/  VIADD R24, R48, 0x8 ;  /* 0x0000000830187836 */ /* 0x001fce0000000000 */
[----:B-1----:R-:W-:Y:S05]  /*4660*/  WARPSYNC.COLLECTIVE R21, `(.L_x_133) ;  /* 0x0000000015087348 */ /* 0x002fea0003c00000 */
[----:B-1----:R0:W1:Y:S02]  /*4670*/  SHFL.DOWN P2, R22, R20, R17, R16 ;  /* 0x0800001114167389 */ /* 0x0020640000040010 */
[----:B01----:R-:W-:Y:S05]  /*4680*/  ENDCOLLECTIVE ;  /* 0x000000000000791b */ /* 0x003fea0003800000 */
.L_x_133:
[----:B------:R-:W-:Y:S01]  /*4690*/  ISETP.GE.AND P0, PT, R48, R16, PT ;  /* 0x000000103000720c */ /* 0x000fe20003f06270 */
[----:B------:R-:W-:-:S03]  /*46a0*/  IMAD.MOV.U32 R17, RZ, RZ, 0x2 ;  /* 0x00000002ff117424 */ /* 0x000fc600078e00ff */
[----:B------:R-:W-:Y:S02]  /*46b0*/  SEL R22, R22, RZ, !P0 ;  /* 0x000000ff16167207 */ /* 0x000fe40004000000 */
[----:B------:R-:W-:-:S03]  /*46c0*/  ISETP.GT.AND P0, PT, R30, R16, PT ;  /* 0x000000101e00720c */ /* 0x000fc60003f04270 */
[----:B------:R-:W-:-:S04]  /*46d0*/  IMAD.IADD R41, R22, 0x1, R29 ;  /* 0x0000000116297824 */ /* 0x000fc800078e021d */
[----:B------:R-:W-:-:S07]  /*46e0*/  IMAD.MOV.U32 R20, RZ, RZ, R41 ;  /* 0x000000ffff147224 */ /* 0x000fce00078e0029 */
[----:B------:R-:W-:Y:S05]  /*46f0*/  WARPSYNC.COLLECTIVE R21, `(.L_x_134) ;  /* 0x0000000015087348 */ /* 0x000fea0003c00000 */
[----:B------:R0:W1:Y:S02]  /*4700*/  SHFL.DOWN P2, R22, R20, R17, R16 ;  /* 0x0800001114167389 */ /* 0x0000640000040010 */
[----:B01----:R-:W-:Y:S05]  /*4710*/  ENDCOLLECTIVE ;  /* 0x000000000000791b */ /* 0x003fea0003800000 */
.L_x_134:
[----:B------:R-:W-:Y:S01]  /*4720*/  IMAD.MOV.U32 R17, RZ, RZ, 0x4 ;  /* 0x00000004ff117424 */ /* 0x000fe200078e00ff */
[----:B------:R-:W-:Y:S02]  /*4730*/  SEL R22, R22, RZ, !P0 ;  /* 0x000000ff16167207 */ /* 0x000fe40004000000 */
[----:B------:R-:W-:-:S03]  /*4740*/  ISETP.GT.AND P0, PT, R25, R16, PT ;  /* 0x000000101900720c */ /* 0x000fc60003f04270 */
[----:B------:R-:W-:Y:S02]  /*4750*/  IMAD.IADD R43, R41, 0x1, R22 ;  /* 0x00000001292b7824 */ /* 0x000fe400078e0216 */
[----:B------:R-:W0:Y:S02]  /*4760*/  LDC.64 R40, c[0x0][0x390] ;  /* 0x0000e400ff287b82 */ /* 0x000e240000000a00 */
[----:B------:R-:W-:-:S07]  /*4770*/  IMAD.MOV.U32 R20, RZ, RZ, R43 ;  /* 0x000000ffff147224 */ /* 0x000fce00078e002b */
[----:B0-----:R-:W-:Y:S05]  /*4780*/  WARPSYNC.COLLECTIVE R21, `(.L_x_135) ;  /* 0x0000000015087348 */ /* 0x001fea0003c00000 */
[----:B------:R1:W2:Y:S02]  /*4790*/  SHFL.DOWN P2, R22, R20, R17, R16 ;  /* 0x0800001114167389 */ /* 0x0002a40000040010 */
[----:B012---:R-:W-:Y:S05]  /*47a0*/  ENDCOLLECTIVE ;  /* 0x000000000000791b */ /* 0x007fea0003800000 */
.L_x_135:
[----:B------:R-:W-:Y:S01]  /*47b0*/  IMAD.MOV.U32 R17, RZ, RZ, 0x8 ;  /* 0x00000008ff117424 */ /* 0x000fe200078e00ff */
[----:B------:R-:W-:-:S05]  /*47c0*/  IADD3 R40, P3, PT, R40, 0x100, RZ ;  /* 0x0000010028287810 */ /* 0x000fca0007f7e0ff */
[----:B------:R-:W-:Y:S01]  /*47d0*/  IMAD.X R41, RZ, RZ, R41, P3 ;  /* 0x000000ffff297224 */ /* 0x000fe200018e0629 */
[----:B------:R-:W-:Y:S02]  /*47e0*/  SEL R22, R22, RZ, !P0 ;  /* 0x000000ff16167207 */ /* 0x000fe40004000000 */
[----:B------:R-:W-:-:S03]  /*47f0*/  ISETP.GT.AND P0, PT, R24, R16, PT ;  /* 0x000000101800720c */ /* 0x000fc60003f04270 */
[----:B------:R-:W-:-:S04]  /*4800*/  IMAD.IADD R51, R43, 0x1, R22 ;  /* 0x000000012b337824 */ /* 0x000fc800078e0216 */
[----:B------:R-:W-:-:S07]  /*4810*/  IMAD.MOV.U32 R20, RZ, RZ, R51 ;  /* 0x000000ffff147224 */ /* 0x000fce00078e0033 */
[----:B------:R-:W-:Y:S05]  /*4820*/  WARPSYNC.COLLECTIVE R21, `(.L_x_136) ;  /* 0x0000000015087348 */ /* 0x000fea0003c00000 */
[----:B------:R0:W1:Y:S02]  /*4830*/  SHFL.DOWN P2, R22, R20, R17, R16 ;  /* 0x0800001114167389 */ /* 0x0000640000040010 */
[----:B01----:R-:W-:Y:S05]  /*4840*/  ENDCOLLECTIVE ;  /* 0x000000000000791b */ /* 0x003fea0003800000 */
.L_x_136:
[----:B------:R-:W-:Y:S01]  /*4850*/  IMAD.MOV.U32 R17, RZ, RZ, 0x10 ;  /* 0x00000010ff117424 */ /* 0x000fe200078e00ff */
[----:B------:R-:W-:Y:S02]  /*4860*/  SEL R22, R22, RZ, !P0 ;  /* 0x000000ff16167207 */ /* 0x000fe40004000000 */
[----:B------:R-:W-:-:S03]  /*4870*/  ISETP.NE.AND P0, PT, R28, 0x65, PT ;  /* 0x000000651c00780c */ /* 0x000fc60003f05270 */
[----:B------:R-:W-:-:S04]  /*4880*/  IMAD.IADD R29, R51, 0x1, R22 ;  /* 0x00000001331d7824 */ /* 0x000fc800078e0216 */
[----:B------:R-:W-:-:S07]  /*4890*/  IMAD.MOV.U32 R20, RZ, RZ, R29 ;  /* 0x000000ffff147224 */ /* 0x000fce00078e001d */
[----:B------:R-:W-:Y:S05]  /*48a0*/  WARPSYNC.COLLECTIVE R21, `(.L_x_137) ;  /* 0x0000000015087348 */ /* 0x000fea0003c00000 */
[----:B------:R0:W1:Y:S02]  /*48b0*/  SHFL.DOWN P2, R22, R20, R17, R16 ;  /* 0x0800001114167389 */ /* 0x0000640000040010 */
[----:B01----:R-:W-:Y:S05]  /*48c0*/  ENDCOLLECTIVE ;  /* 0x000000000000791b */ /* 0x003fea0003800000 */
.L_x_137:
[----:B------:R-:W-:Y:S05]  /*48d0*/  WARPSYNC.COLLECTIVE R21, `(.L_x_138) ;  /* 0x0000000015087348 */ /* 0x000fea0003c00000 */
[----:B------:R-:W-:Y:S01]  /*48e0*/  VOTE.ALL P0, P0 ;  /* 0x0000000000ff7806 */ /* 0x000fe20000000000 */
[----:B------:R-:W-:-:S12]  /*48f0*/  ENDCOLLECTIVE ;  /* 0x000000000000791b */ /* 0x000fd80003800000 */
.L_x_138:
[----:B------:R-:W-:-:S04]  /*4900*/  ISETP.GT.AND P2, PT, R42, R16, PT ;  /* 0x000000102a00720c */ /* 0x000fc80003f44270 */
[----:B------:R-:W-:-:S05]  /*4910*/  SEL R22, R22, RZ, !P2 ;  /* 0x000000ff16167207 */ /* 0x000fca0005000000 */
[----:B------:R-:W-:Y:S01]  /*4920*/  IMAD.IADD R43, R29, 0x1, R22 ;  /* 0x000000011d2b7824 */ /* 0x000fe200078e0216 */
[----:B------:R-:W-:Y:S06]  /*4930*/  BRA `(.L_x_139) ;  /* 0xffffffc800887947 */ /* 0x000fec000383ffff */
.L_x_104:
[----:B------:R-:W-:Y:S01]  /*4940*/  BSSY B1, `(.L_x_140) ;  /* 0x0000006000017945 */ /* 0x000fe20003800000 */
[----:B------:R-:W-:Y:S01]  /*4950*/  PLOP3.LUT P0, PT, P0, PT, PT, 0x8, 0x80 ;  /* 0x000000000080781c */ /* 0x000fe2000070e170 */
[----:B------:R-:W-:-:S12]  /*4960*/  IMAD.MOV.U32 R21, RZ, RZ, -0x1 ;  /* 0xffffffffff157424 */ /* 0x000fd800078e00ff */
[----:B------:R-:W-:Y:S05]  /*4970*/  WARPSYNC.COLLECTIVE R21, `(.L_x_141) ;  /* 0x0000000015087348 */ /* 0x000fea0003c00000 */
[----:B------:R-:W-:Y:S01]  /*4980*/  VOTE.ANY P0, P0 ;  /* 0x0000000000ff7806 */ /* 0x000fe20000000100 */
[----:B------:R-:W-:-:S12]  /*4990*/  ENDCOLLECTIVE ;  /* 0x000000000000791b */ /* 0x000fd80003800000 */
.L_x_141:
[----:B------:R-:W-:Y:S05]  /*49a0*/  BSYNC B1 ;  /* 0x0000000000017941 */ /* 0x000fea0003800000 */
.L_x_140:
[----:B------:R-:W-:Y:S05]  /*49b0*/  BRA `(.L_x_142) ;  /* 0xffffffc800987947 */ /* 0x000fea000383ffff */
.L_x_106:
[----:B------:R-:W-:Y:S01]  /*49c0*/  BSSY B1, `(.L_x_143) ;  /* 0x0000006000017945 */ /* 0x000fe20003800000 */
[----:B------:R-:W-:Y:S01]  /*49d0*/  PLOP3.LUT P0, PT, P0, PT, PT, 0x8, 0x80 ;  /* 0x000000000080781c */ /* 0x000fe2000070e170 */
[----:B------:R-:W-:-:S12]  /*49e0*/  IMAD.MOV.U32 R21, RZ, RZ, -0x1 ;  /* 0xffffffffff157424 */ /* 0x000fd800078e00ff */
[----:B------:R-:W-:Y:S05]  /*49f0*/  WARPSYNC.COLLECTIVE R21, `(.L_x_144) ;  /* 0x0000000015087348 */ /* 0x000fea0003c00000 */
[----:B------:R-:W-:Y:S01]  /*4a00*/  VOTE.ANY P0, P0 ;  /* 0x0000000000ff7806 */ /* 0x000fe20000000100 */
[----:B------:R-:W-:-:S12]  /*4a10*/  ENDCOLLECTIVE ;  /* 0x000000000000791b */ /* 0x000fd80003800000 */
.L_x_144:
[----:B------:R-:W-:Y:S05]  /*4a20*/  BSYNC B1 ;  /* 0x0000000000017941 */ /* 0x000fea0003800000 */
.L_x_143:
[----:B------:R-:W-:Y:S05]  /*4a30*/  BRA `(.L_x_145) ;  /* 0xffffffc800ec7947 */ /* 0x000fea000383ffff */
.L_x_108:
[----:B------:R-:W-:Y:S01]  /*4a40*/  BSSY B1, `(.L_x_146) ;  /* 0x0000006000017945 */ /* 0x000fe20003800000 */
[----:B------:R-:W-:Y:S01]  /*4a50*/  PLOP3.LUT P0, PT, P0, PT, PT, 0x8, 0x80 ;  /* 0x000000000080781c */ /* 0x000fe2000070e170 */
[----:B------:R-:W-:-:S12]  /*4a60*/  IMAD.MOV.U32 R21, RZ, RZ, -0x1 ;  /* 0xffffffffff157424 */ /* 0x000fd800078e00ff */
[----:B------:R-:W-:Y:S05]  /*4a70*/  WARPSYNC.COLLECTIVE R21, `(.L_x_147) ;  /* 0x0000000015087348 */ /* 0x000fea0003c00000 */
[----:B------:R-:W-:Y:S01]  /*4a80*/  VOTE.ANY R21, PT, P0 ;  /* 0x0000000000157806 */ /* 0x000fe200000e0100 */
[----:B------:R-:W-:Y:S06]  /*4a90*/  ENDCOLLECTIVE ;  /* 0x000000000000791b */ /* 0x000fec0003800000 */
.L_x_147:
[----:B------:R-:W-:Y:S05]  /*4aa0*/  BSYNC B1 ;  /* 0x0000000000017941 */ /* 0x000fea0003800000 */
.L_x_146:
[----:B------:R-:W-:Y:S01]  /*4ab0*/  LOP3.LUT R21, R21, 0x80000000, R49, 0xec, !PT ;  /* 0x8000000015157812 */ /* 0x000fe200078eec31 */
[----:B------:R-:W-:Y:S02]  /*4ac0*/  IMAD.MOV.U32 R20, RZ, RZ, R29 ;  /* 0x000000ffff147224 */ /* 0x000fe400078e001d */
[----:B------:R-:W-:Y:S02]  /*4ad0*/  IMAD.MOV.U32 R17, RZ, RZ, 0x1 ;  /* 0x00000001ff117424 */ /* 0x000fe400078e00ff */
[----:B------:R-:W-:Y:S02]  /*4ae0*/  VIADD R16, R21, 0xffffffff ;  /* 0xffffffff15107836 */ /* 0x000fe40000000000 */
[----:B------:R-:W-:-:S03]  /*4af0*/  VIADD R23, R23, 0xffffffe0 ;  /* 0xffffffe017177836 */ /* 0x000fc60000000000 */
[----:B------:R-:W-:Y:S01]  /*4b00*/  LOP3.LUT R52, R21, R16, RZ, 0xc, !PT ;  /* 0x0000001015347212 */ /* 0x000fe200078e0cff */
[----:B------:R-:W-:-:S03]  /*4b10*/  IMAD.MOV.U32 R21, RZ, RZ, -0x1 ;  /* 0xffffffffff157424 */ /* 0x000fc600078e00ff */
[----:B------:R0:W1:Y:S04]  /*4b20*/  POPC R16, R52 ;  /* 0x0000003400107309 */ /* 0x0000680000000000 */
[----:B01----:R-:W-:Y:S05]  /*4b30*/  WARPSYNC.COLLECTIVE R21, `(.L_x_148) ;  /* 0x0000000015087348 */ /* 0x003fea0003c00000 */
[----:B-1----:R1:W2:Y:S02]  /*4b40*/  SHFL.DOWN P2, R22, R20, R17, R16 ;  /* 0x0800001114167389 */ /* 0x0022a40000040010 */
[----:B012---:R-:W-:Y:S05]  /*4b50*/  ENDCOLLECTIVE ;  /* 0x000000000000791b */ /* 0x007fea0003800000 */
.L_x_148:
        /* <DEDUP_REMOVED lines=9> */
.L_x_149:
        /* <DEDUP_REMOVED lines=8> */
.L_x_150:
        /* <DEDUP_REMOVED lines=8> */
.L_x_151:
        /* <DEDUP_REMOVED lines=8> */
.L_x_152:
[----:B------:R-:W-:Y:S05]  /*4d70*/  WARPSYNC.COLLECTIVE R21, `(.L_x_153) ;  /* 0x0000000015087348 */ /* 0x000fea0003c00000 */
[----:B------:R-:W-:Y:S01]  /*4d80*/  VOTE.ALL P0, P0 ;  /* 0x0000000000ff7806 */ /* 0x000fe20000000000 */
[----:B------:R-:W-:-:S12]  /*4d90*/  ENDCOLLECTIVE ;  /* 0x000000000000791b */ /* 0x000fd80003800000 */
.L_x_153:
[----:B------:R-:W-:-:S04]  /*4da0*/  ISETP.GT.AND P2, PT, R42, R16, PT ;  /* 0x000000102a00720c */ /* 0x000fc80003f44270 */
[----:B------:R-:W-:-:S04]  /*4db0*/  SEL R22, R22, RZ, !P2 ;  /* 0x000000ff16167207 */ /* 0x000fc80005000000 */
[----:B------:R-:W-:Y:S01]  /*4dc0*/  IADD3 R43, PT, PT, R52, R22, R43 ;  /* 0x00000016342b7210 */ /* 0x000fe20007ffe02b */
[----:B------:R-:W-:Y:S06]  /*4dd0*/  BRA `(.L_x_154) ;  /* 0xffffffc800847947 */ /* 0x000fec000383ffff */
.L_x_113:
[----:B------:R-:W-:Y:S01]  /*4de0*/  BSSY B0, `(.L_x_155) ;  /* 0x0000006000007945 */ /* 0x000fe20003800000 */
[----:B------:R-:W-:Y:S01]  /*4df0*/  PLOP3.LUT P0, PT, P0, PT, PT, 0x8, 0x80 ;  /* 0x000000000080781c */ /* 0x000fe2000070e170 */
[----:B------:R-:W-:-:S12]  /*4e00*/  IMAD.MOV.U32 R21, RZ, RZ, -0x1 ;  /* 0xffffffffff157424 */ /* 0x000fd800078e00ff */
[----:B------:R-:W-:Y:S05]  /*4e10*/  WARPSYNC.COLLECTIVE R21, `(.L_x_156) ;  /* 0x0000000015087348 */ /* 0x000fea0003c00000 */
[----:B------:R-:W-:Y:S01]  /*4e20*/  VOTE.ANY P0, P0 ;  /* 0x0000000000ff7806 */ /* 0x000fe20000000100 */
[----:B------:R-:W-:-:S12]  /*4e30*/  ENDCOLLECTIVE ;  /* 0x000000000000791b */ /* 0x000fd80003800000 */
.L_x_156:
[----:B------:R-:W-:Y:S05]  /*4e40*/  BSYNC B0 ;  /* 0x0000000000007941 */ /* 0x000fea0003800000 */
.L_x_155:
[----:B------:R-:W-:Y:S05]  /*4e50*/  BRA `(.L_x_157) ;  /* 0xffffffe000a07947 */ /* 0x000fea000383ffff */
.L_x_115:
[----:B------:R-:W-:Y:S01]  /*4e60*/  BSSY B0, `(.L_x_158) ;  /* 0x0000006000007945 */ /* 0x000fe20003800000 */
[----:B------:R-:W-:Y:S01]  /*4e70*/  PLOP3.LUT P0, PT, P0, PT, PT, 0x8, 0x80 ;  /* 0x000000000080781c */ /* 0x000fe2000070e170 */
[----:B------:R-:W-:-:S12]  /*4e80*/  IMAD.MOV.U32 R21, RZ, RZ, -0x1 ;  /* 0xffffffffff157424 */ /* 0x000fd800078e00ff */
[----:B------:R-:W-:Y:S05]  /*4e90*/  WARPSYNC.COLLECTIVE R21, `(.L_x_159) ;  /* 0x0000000015087348 */ /* 0x000fea0003c00000 */
[----:B------:R-:W-:Y:S01]  /*4ea0*/  VOTE.ANY P0, P0 ;  /* 0x0000000000ff7806 */ /* 0x000fe20000000100 */
[----:B------:R-:W-:-:S12]  /*4eb0*/  ENDCOLLECTIVE ;  /* 0x000000000000791b */ /* 0x000fd80003800000 */
.L_x_159:
[----:B------:R-:W-:Y:S05]  /*4ec0*/  BSYNC B0 ;  /* 0x0000000000007941 */ /* 0x000fea0003800000 */
.L_x_158:
[----:B------:R-:W-:Y:S05]  /*4ed0*/  BRA `(.L_x_160) ;  /* 0xffffffe000f47947 */ /* 0x000fea000383ffff */
.L_x_117:
[----:B------:R-:W0:Y:S01]  /*4ee0*/  S2R R53, SR_GEMASK ;  /* 0x0000000000357919 */ /* 0x000e220000003c00 */
[----:B------:R-:W-:Y:S01]  /*4ef0*/  BSSY B0, `(.L_x_161) ;  /* 0x0000006000007945 */ /* 0x000fe20003800000 */
[----:B------:R-:W-:Y:S01]  /*4f00*/  PLOP3.LUT P0, PT, P0, PT, PT, 0x8, 0x80 ;  /* 0x000000000080781c */ /* 0x000fe2000070e170 */
[----:B------:R-:W-:-:S12]  /*4f10*/  IMAD.MOV.U32 R21, RZ, RZ, -0x1 ;  /* 0xffffffffff157424 */ /* 0x000fd800078e00ff */
[----:B0-----:R-:W-:Y:S05]  /*4f20*/  WARPSYNC.COLLECTIVE R21, `(.L_x_162) ;  /* 0x0000000015087348 */ /* 0x001fea0003c00000 */
[----:B------:R-:W-:Y:S01]  /*4f30*/  VOTE.ANY R21, PT, P0 ;  /* 0x0000000000157806 */ /* 0x000fe200000e0100 */
[----:B0-----:R-:W-:Y:S06]  /*4f40*/  ENDCOLLECTIVE ;  /* 0x000000000000791b */ /* 0x001fec0003800000 */
.L_x_162:
[----:B------:R-:W-:Y:S05]  /*4f50*/  BSYNC B0 ;  /* 0x0000000000007941 */ /* 0x000fea0003800000 */
.L_x_161:
[----:B------:R-:W-:Y:S01]  /*4f60*/  LOP3.LUT R21, R21, 0x80000000, R53, 0xec, !PT ;  /* 0x8000000015157812 */ /* 0x000fe200078eec35 */
[----:B------:R-:W-:Y:S02]  /*4f70*/  IMAD.MOV.U32 R20, RZ, RZ, R25 ;  /* 0x000000ffff147224 */ /* 0x000fe400078e0019 */
[----:B------:R-:W-:Y:S02]  /*4f80*/  IMAD.MOV.U32 R17, RZ, RZ, 0x1 ;  /* 0x00000001ff117424 */ /* 0x000fe400078e00ff */
[----:B------:R-:W-:-:S05]  /*4f90*/  VIADD R16, R21, 0xffffffff ;  /* 0xffffffff15107836 */ /* 0x000fca0000000000 */
[----:B------:R-:W-:Y:S01]  /*4fa0*/  LOP3.LUT R26, R21, R16, RZ, 0xc, !PT ;  /* 0x00000010151a7212 */ /* 0x000fe200078e0cff */
[----:B------:R-:W-:-:S03]  /*4fb0*/  IMAD.MOV.U32 R21, RZ, RZ, -0x1 ;  /* 0xffffffffff157424 */ /* 0x000fc600078e00ff */
[----:B------:R0:W1:Y:S04]  /*4fc0*/  POPC R16, R26 ;  /* 0x0000001a00107309 */ /* 0x0000680000000000 */
[----:B01----:R-:W-:Y:S05]  /*4fd0*/  WARPSYNC.COLLECTIVE R21, `(.L_x_163) ;  /* 0x0000000015087348 */ /* 0x003fea0003c00000 */
[----:B-1----:R1:W2:Y:S02]  /*4fe0*/  SHFL.DOWN P2, R22, R20, R17, R16 ;  /* 0x0800001114167389 */ /* 0x0022a40000040010 */
[----:B012---:R-:W-:Y:S05]  /*4ff0*/  ENDCOLLECTIVE ;  /* 0x000000000000791b */ /* 0x007fea0003800000 */
.L_x_163:
[----:B------:R-:W-:Y:S01]  /*5000*/  ISETP.GE.AND P0, PT, R3, R16, PT ;  /* 0x000000100300720c */ /* 0x000fe20003f06270 */
[----:B------:R-:W-:-:S03]  /*5010*/  IMAD.MOV.U32 R17, RZ, RZ, 0x2 ;  /* 0x00000002ff117424 */ /* 0x000fc600078e00ff */
        /* <DEDUP_REMOVED lines=9> */
.L_x_164:
        /* <DEDUP_REMOVED lines=9> */
.L_x_165:
[----:B------:R-:W-:Y:S01]  /*5140*/  IMAD.MOV.U32 R17, RZ, RZ, 0x8 ;  /* 0x00000008ff117424 */ /* 0x000fe200078e00ff */
[----:B------:R-:W-:Y:S02]  /*5150*/  SEL R25, R22, RZ, !P0 ;  /* 0x000000ff16197207 */ /* 0x000fe40004000000 */
[----:B------:R-:W-:Y:S02]  /*5160*/  ISETP.GT.AND P0, PT, R43, R16, PT ;  /* 0x000000102b00720c */ /* 0x000fe40003f04270 */
[----:B------:R-:W0:Y:S01]  /*5170*/  LDC.64 R42, c[0x0][0x390] ;  /* 0x0000e400ff2a7b82 */ /* 0x000e220000000a00 */
[----:B------:R-:W-:-:S04]  /*5180*/  IMAD.IADD R25, R26, 0x1, R25 ;  /* 0x000000011a197824 */ /* 0x000fc800078e0219 */
[----:B------:R-:W-:-:S07]  /*5190*/  IMAD.MOV.U32 R20, RZ, RZ, R25 ;  /* 0x000000ffff147224 */ /* 0x000fce00078e0019 */
[----:B0-----:R-:W-:Y:S05]  /*51a0*/  WARPSYNC.COLLECTIVE R21, `(.L_x_166) ;  /* 0x0000000015087348 */ /* 0x001fea0003c00000 */
[----:B------:R1:W2:Y:S02]  /*51b0*/  SHFL.DOWN P2, R22, R20, R17, R16 ;  /* 0x0800001114167389 */ /* 0x0002a40000040010 */
[----:B012---:R-:W-:Y:S05]  /*51c0*/  ENDCOLLECTIVE ;  /* 0x000000000000791b */ /* 0x007fea0003800000 */
.L_x_166:
[----:B------:R-:W-:Y:S01]  /*51d0*/  IMAD.MOV.U32 R17, RZ, RZ, 0x10 ;  /* 0x00000010ff117424 */ /* 0x000fe200078e00ff */
[----:B------:R-:W-:Y:S02]  /*51e0*/  SEL R22, R22, RZ, !P0 ;  /* 0x000000ff16167207 */ /* 0x000fe40004000000 */
[----:B------:R-:W-:-:S03]  /*51f0*/  ISETP.NE.AND P0, PT, R24, 0x65, PT ;  /* 0x000000651800780c */ /* 0x000fc60003f05270 */
[----:B------:R-:W-:Y:S02]  /*5200*/  IMAD.IADD R20, R25, 0x1, R22 ;  /* 0x0000000119147824 */ /* 0x000fe400078e0216 */
[----:B------:R-:W-:-:S08]  /*5210*/  VIADD R25, R3, 0x10 ;  /* 0x0000001003197836 */ /* 0x000fd00000000000 */
[----:B------:R-:W-:Y:S05]  /*5220*/  WARPSYNC.COLLECTIVE R21, `(.L_x_167) ;  /* 0x0000000015087348 */ /* 0x000fea0003c00000 */
[----:B------:R0:W1:Y:S02]  /*5230*/  SHFL.DOWN P2, R22, R20, R17, R16 ;  /* 0x0800001114167389 */ /* 0x0000640000040010 */
[----:B01----:R-:W-:Y:S05]  /*5240*/  ENDCOLLECTIVE ;  /* 0x000000000000791b */ /* 0x003fea0003800000 */
.L_x_167:
[----:B------:R-:W-:-:S13]  /*5250*/  ISETP.GT.AND P3, PT, R25, R16, PT ;  /* 0x000000101900720c */ /* 0x000fda0003f64270 */
[----:B------:R-:W-:Y:S05]  /*5260*/  WARPSYNC.COLLECTIVE R21, `(.L_x_168) ;  /* 0x0000000015087348 */ /* 0x000fea0003c00000 */
[----:B------:R-:W-:Y:S01]  /*5270*/  VOTE.ALL P0, P0 ;  /* 0x0000000000ff7806 */ /* 0x000fe20000000000 */
[----:B------:R-:W-:-:S12]  /*5280*/  ENDCOLLECTIVE ;  /* 0x000000000000791b */ /* 0x000fd80003800000 */
.L_x_168:
[----:B------:R-:W-:Y:S02]  /*5290*/  IADD3 R26, P2, PT, R42, 0x100, RZ ;  /* 0x000001002a1a7810 */ /* 0x000fe40007f5e0ff */
[----:B------:R-:W-:-:S03]  /*52a0*/  SEL R25, R22, RZ, !P3 ;  /* 0x000000ff16197207 */ /* 0x000fc60005800000 */
[----:B------:R-:W-:Y:S02]  /*52b0*/  IMAD.X R43, RZ, RZ, R43, P2 ;  /* 0x000000ffff2b7224 */ /* 0x000fe400010e062b */
[----:B------:R-:W-:Y:S01]  /*52c0*/  IMAD.IADD R42, R20, 0x1, R25 ;  /* 0x00000001142a7824 */ /* 0x000fe200078e0219 */
[----:B------:R-:W-:Y:S06]  /*52d0*/  BRA `(.L_x_169) ;  /* 0xffffffe000907947 */ /* 0x000fec000383ffff */
.L_x_119:
[----:B------:R-:W-:Y:S01]  /*52e0*/  BSSY B0, `(.L_x_170) ;  /* 0x0000006000007945 */ /* 0x000fe20003800000 */
[----:B------:R-:W-:Y:S01]  /*52f0*/  PLOP3.LUT P0, PT, P0, PT, PT, 0x8, 0x80 ;  /* 0x000000000080781c */ /* 0x000fe2000070e170 */
[----:B------:R-:W-:-:S12]  /*5300*/  IMAD.MOV.U32 R21, RZ, RZ, -0x1 ;  /* 0xffffffffff157424 */ /* 0x000fd800078e00ff */
[----:B------:R-:W-:Y:S05]  /*5310*/  WARPSYNC.COLLECTIVE R21, `(.L_x_171) ;  /* 0x0000000015087348 */ /* 0x000fea0003c00000 */
[----:B------:R-:W-:Y:S01]  /*5320*/  VOTE.ANY P0, P0 ;  /* 0x0000000000ff7806 */ /* 0x000fe20000000100 */
[----:B------:R-:W-:-:S12]  /*5330*/  ENDCOLLECTIVE ;  /* 0x000000000000791b */ /* 0x000fd80003800000 */
.L_x_171:
[----:B------:R-:W-:Y:S05]  /*5340*/  BSYNC B0 ;  /* 0x0000000000007941 */ /* 0x000fea0003800000 */
.L_x_170:
[----:B------:R-:W-:Y:S05]  /*5350*/  BRA `(.L_x_172) ;  /* 0xffffffe000a07947 */ /* 0x000fea000383ffff */
.L_x_121:
[----:B------:R-:W-:Y:S01]  /*5360*/  BSSY B0, `(.L_x_173) ;  /* 0x0000006000007945 */ /* 0x000fe20003800000 */
[----:B------:R-:W-:Y:S01]  /*5370*/  PLOP3.LUT P0, PT, P0, PT, PT, 0x8, 0x80 ;  /* 0x000000000080781c */ /* 0x000fe2000070e170 */
[----:B------:R-:W-:-:S12]  /*5380*/  IMAD.MOV.U32 R21, RZ, RZ, -0x1 ;  /* 0xffffffffff157424 */ /* 0x000fd800078e00ff */
[----:B------:R-:W-:Y:S05]  /*5390*/  WARPSYNC.COLLECTIVE R21, `(.L_x_174) ;  /* 0x0000000015087348 */ /* 0x000fea0003c00000 */
[----:B------:R-:W-:Y:S01]  /*53a0*/  VOTE.ANY P0, P0 ;  /* 0x0000000000ff7806 */ /* 0x000fe20000000100 */
[----:B------:R-:W-:-:S12]  /*53b0*/  ENDCOLLECTIVE ;  /* 0x000000000000791b */ /* 0x000fd80003800000 */
.L_x_174:
[----:B------:R-:W-:Y:S05]  /*53c0*/  BSYNC B0 ;  /* 0x0000000000007941 */ /* 0x000fea0003800000 */
.L_x_173:
[----:B------:R-:W-:Y:S05]  /*53d0*/  BRA `(.L_x_175) ;  /* 0xffffffe000f47947 */ /* 0x000fea000383ffff */
.L_x_123:
[----:B------:R-:W-:Y:S01]  /*53e0*/  BSSY B0, `(.L_x_176) ;  /* 0x0000006000007945 */ /* 0x000fe20003800000 */
[----:B------:R-:W-:Y:S01]  /*53f0*/  PLOP3.LUT P0, PT, P0, PT, PT, 0x8, 0x80 ;  /* 0x000000000080781c */ /* 0x000fe2000070e170 */
[----:B------:R-:W-:-:S12]  /*5400*/  IMAD.MOV.U32 R21, RZ, RZ, -0x1 ;  /* 0xffffffffff157424 */ /* 0x000fd800078e00ff */
[----:B------:R-:W-:Y:S05]  /*5410*/  WARPSYNC.COLLECTIVE R21, `(.L_x_177) ;  /* 0x0000000015087348 */ /* 0x000fea0003c00000 */
[----:B------:R-:W-:Y:S01]  /*5420*/  VOTE.ANY R21, PT, P0 ;  /* 0x0000000000157806 */ /* 0x000fe200000e0100 */
[----:B------:R-:W-:Y:S06]  /*5430*/  ENDCOLLECTIVE ;  /* 0x000000000000791b */ /* 0x000fec0003800000 */
.L_x_177:
[----:B------:R-:W-:Y:S05]  /*5440*/  BSYNC B0 ;  /* 0x0000000000007941 */ /* 0x000fea0003800000 */
.L_x_176:
[----:B------:R-:W-:Y:S01]  /*5450*/  LOP3.LUT R21, R21, 0x80000000, R53, 0xec, !PT ;  /* 0x8000000015157812 */ /* 0x000fe200078eec35 */
[----:B------:R-:W-:Y:S02]  /*5460*/  IMAD.MOV.U32 R20, RZ, RZ, R25 ;  /* 0x000000ffff147224 */ /* 0x000fe400078e0019 */
[----:B------:R-:W-:Y:S02]  /*5470*/  IMAD.MOV.U32 R17, RZ, RZ, 0x1 ;  /* 0x00000001ff117424 */ /* 0x000fe400078e00ff */
[----:B------:R-:W-:Y:S02]  /*5480*/  VIADD R16, R21, 0xffffffff ;  /* 0xffffffff15107836 */ /* 0x000fe40000000000 */
[----:B------:R-:W-:-:S03]  /*5490*/  VIADD R23, R23, 0xffffffe0 ;  /* 0xffffffe017177836 */ /* 0x000fc60000000000 */
[----:B------:R-:W-:Y:S01]  /*54a0*/  LOP3.LUT R16, R21, R16, RZ, 0xc, !PT ;  /* 0x0000001015107212 */ /* 0x000fe200078e0cff */
[----:B------:R-:W-:-:S05]  /*54b0*/  IMAD.MOV.U32 R21, RZ, RZ, -0x1 ;  /* 0xffffffffff157424 */ /* 0x000fca00078e00ff */
[----:B------:R-:W0:Y:S02]  /*54c0*/  POPC R16, R16 ;  /* 0x0000001000107309 */ /* 0x000e240000000000 */
[----:B0-----:R-:W-:Y:S05]  /*54d0*/  WARPSYNC.COLLECTIVE R21, `(.L_x_178) ;  /* 0x0000000015087348 */ /* 0x001fea0003c00000 */
[----:B0-----:R0:W1:Y:S02]  /*54e0*/  SHFL.DOWN P2, R22, R20, R17, R16 ;  /* 0x0800001114167389 */ /* 0x0010640000040010 */
[----:B01----:R-:W-:Y:S05]  /*54f0*/  ENDCOLLECTIVE ;  /* 0x000000000000791b */ /* 0x003fea0003800000 */
.L_x_178:
        /* <DEDUP_REMOVED lines=10> */
.L_x_179:
[----:B------:R-:W-:Y:S01]  /*55a0*/  IMAD.MOV.U32 R17, RZ, RZ, 0x4 ;  /* 0x00000004ff117424 */ /* 0x000fe200078e00ff */
        /* <DEDUP_REMOVED lines=8> */
.L_x_180:
        /* <DEDUP_REMOVED lines=9> */
.L_x_181:
[----:B------:R-:W-:Y:S01]  /*56c0*/  IMAD.MOV.U32 R17, RZ, RZ, 0x10 ;  /* 0x00000010ff117424 */ /* 0x000fe200078e00ff */
[----:B------:R-:W-:-:S05]  /*56d0*/  SEL R22, R22, RZ, !P0 ;  /* 0x000000ff16167207 */ /* 0x000fca0004000000 */
[----:B------:R-:W-:-:S04]  /*56e0*/  IMAD.IADD R25, R25, 0x1, R22 ;  /* 0x0000000119197824 */ /* 0x000fc800078e0216 */
[----:B------:R-:W-:-:S07]  /*56f0*/  IMAD.MOV.U32 R20, RZ, RZ, R25 ;  /* 0x000000ffff147224 */ /* 0x000fce00078e0019 */
[----:B------:R-:W-:Y:S05]  /*5700*/  WARPSYNC.COLLECTIVE R21, `(.L_x_182) ;  /* 0x0000000015087348 */ /* 0x000fea0003c00000 */
[----:B------:R0:W1:Y:S02]  /*5710*/  SHFL.DOWN P2, R22, R20, R17, R16 ;  /* 0x0800001114167389 */ /* 0x0000640000040010 */
[----:B01----:R-:W-:Y:S05]  /*5720*/  ENDCOLLECTIVE ;  /* 0x000000000000791b */ /* 0x003fea0003800000 */
.L_x_182:
[----:B------:R-:W-:-:S05]  /*5730*/  VIADD R17, R3, 0x10 ;  /* 0x0000001003117836 */ /* 0x000fca0000000000 */
[----:B------:R-:W-:-:S04]  /*5740*/  ISETP.GT.AND P0, PT, R17, R16, PT ;  /* 0x000000101100720c */ /* 0x000fc80003f04270 */
[----:B------:R-:W-:Y:S02]  /*5750*/  SEL R22, R22, RZ, !P0 ;  /* 0x000000ff16167207 */ /* 0x000fe40004000000 */
[----:B------:R-:W-:Y:S02]  /*5760*/  ISETP.NE.AND P0, PT, R24, 0x65, PT ;  /* 0x000000651800780c */ /* 0x000fe40003f05270 */
[----:B------:R-:W-:-:S11]  /*5770*/  IADD3 R42, PT, PT, R25, R22, R42 ;  /* 0x00000016192a7210 */ /* 0x000fd60007ffe02a */
[----:B------:R-:W-:Y:S05]  /*5780*/  WARPSYNC.COLLECTIVE R21, `(.L_x_183) ;  /* 0x0000000015087348 */ /* 0x000fea0003c00000 */
[----:B------:R-:W-:Y:S01]  /*5790*/  VOTE.ALL P0, P0 ;  /* 0x0000000000ff7806 */ /* 0x000fe20000000000 */
[----:B------:R-:W-:-:S12]  /*57a0*/  ENDCOLLECTIVE ;  /* 0x000000000000791b */ /* 0x000fd80003800000 */
.L_x_183:
[----:B------:R-:W-:Y:S05]  /*57b0*/  BRA `(.L_x_184) ;  /* 0xffffffe0008c7947 */ /* 0x000fea000383ffff */
.L_x_185:
        /* <DEDUP_REMOVED lines=12> */
.L_x_199:


//--------------------- .text._ZN3cub18CUB_300001_SM_10006detail4scan20DeviceScanInitKernelINS0_13ScanTileStateIjLb1EEEEEvT_i --------------------------
	.section	.text._ZN3cub18CUB_300001_SM_10006detail4scan20DeviceScanInitKernelINS0_13ScanTileStateIjLb1EEEEEvT_i,"ax",@progbits
	.align	128
        .global         _ZN3cub18CUB_300001_SM_10006detail4scan20DeviceScanInitKernelINS0_13ScanTileStateIjLb1EEEEEvT_i
        .type           _ZN3cub18CUB_300001_SM_10006detail4scan20DeviceScanInitKernelINS0_13ScanTileStateIjLb1EEEEEvT_i,@function
        .size           _ZN3cub18CUB_300001_SM_10006detail4scan20DeviceScanInitKernelINS0_13ScanTileStateIjLb1EEEEEvT_i,(.L_x_200 - _ZN3cub18CUB_300001_SM_10006detail4scan20DeviceScanInitKernelINS0_13ScanTileStateIjLb1EEEEEvT_i)
        .other          _ZN3cub18CUB_300001_SM_10006detail4scan20DeviceScanInitKernelINS0_13ScanTileStateIjLb1EEEEEvT_i,@"STO_CUDA_ENTRY STV_DEFAULT"
_ZN3cub18CUB_300001_SM_10006detail4scan20DeviceScanInitKernelINS0_13ScanTileStateIjLb1EEEEEvT_i:
.text._ZN3cub18CUB_300001_SM_10006detail4scan20DeviceScanInitKernelINS0_13ScanTileStateIjLb1EEEEEvT_i:
[----:B------:R-:W-:Y:S01]  /*0000*/  LDC R1, c[0x0][0x37c] ;  /* 0x0000df00ff017b82 */ /* 0x000fe20000000800 */
[----:B------:R-:W0:Y:S07]  /*0010*/  S2R R0, SR_TID.X ;  /* 0x0000000000007919 */ /* 0x000e2e0000002100 */
[----:B------:R-:W1:Y:S01]  /*0020*/  S2UR UR6, SR_CTAID.X ;  /* 0x00000000000679c3 */ /* 0x000e620000002500 */
[----:B------:R-:W2:Y:S07]  /*0030*/  LDCU UR4, c[0x0][0x388] ;  /* 0x00007100ff0477ac */ /* 0x000eae0008000800 */
[----:B------:R-:W1:Y:S01]  /*0040*/  LDC R5, c[0x0][0x360] ;  /* 0x0000d800ff057b82 */ /* 0x000e620000000800 */
[----:B0-----:R-:W-:Y:S01]  /*0050*/  ISETP.GT.U32.AND P0, PT, R0, 0x1f, PT ;  /* 0x0000001f0000780c */ /* 0x001fe20003f04070 */
[----:B-1----:R-:W-:-:S03]  /*0060*/  IMAD R5, R5, UR6, R0 ;  /* 0x0000000605057c24 */ /* 0x002fc6000f8e0200 */
[----:B------:R-:W-:Y:S02]  /*0070*/  ISETP.NE.OR P0, PT, RZ, UR6, P0 ;  /* 0x00000006ff007c0c */ /* 0x000fe40008705670 */
[----:B--2---:R-:W-:Y:S01]  /*0080*/  ISETP.GE.AND P1, PT, R5, UR4, PT ;  /* 0x0000000405007c0c */ /* 0x004fe2000bf26270 */
[----:B------:R-:W0:-:S12]  /*0090*/  LDCU.64 UR4, c[0x0][0x358] ;  /* 0x00006b00ff0477ac */ /* 0x000e180008000a00 */
[----:B------:R-:W1:Y:S01]  /*00a0*/  @!P1 LDC.64 R2, c[0x0][0x380] ;  /* 0x0000e000ff029b82 */ /* 0x000e620000000a00 */
[----:B------:R-:W-:Y:S01]  /*00b0*/  @!P1 MOV R4, 0x63 ;  /* 0x0000006300049802 */ /* 0x000fe20000000f00 */
[----:B-1----:R-:W-:-:S04]  /*00c0*/  @!P1 IMAD.WIDE R2, R5, 0x8, R2 ;  /* 0x0000000805029825 */ /* 0x002fc800078e0202 */
[----:B------:R-:W-:-:S05]  /*00d0*/  HFMA2 R5, -RZ, RZ, 0, 0 ;  /* 0x00000000ff057431 */ /* 0x000fca00000001ff */
[----:B0-----:R0:W-:Y:S01]  /*00e0*/  @!P1 STG.E.64 desc[UR4][R2.64+0x100], R4 ;  /* 0x0001000402009986 */ /* 0x0011e2000c101b04 */
[----:B------:R-:W-:Y:S05]  /*00f0*/  @P0 EXIT ;  /* 0x000000000000094d */ /* 0x000fea0003800000 */
[----:B0-----:R-:W0:Y:S02]  /*0100*/  LDC.64 R2, c[0x0][0x380] ;  /* 0x0000e000ff027b82 */ /* 0x001e240000000a00 */
[----:B0-----:R-:W-:-:S05]  /*0110*/  IMAD.WIDE.U32 R2, R0, 0x8, R2 ;  /* 0x0000000800027825 */ /* 0x001fca00078e0002 */
[----:B------:R-:W-:Y:S01]  /*0120*/  STG.E.64 desc[UR4][R2.64], RZ ;  /* 0x000000ff02007986 */ /* 0x000fe2000c101b04 */
[----:B------:R-:W-:Y:S05]  /*0130*/  EXIT ;  /* 0x000000000000794d */ /* 0x000fea0003800000 */
.L_x_186:
        /* <DEDUP_REMOVED lines=12> */
.L_x_200:


//--------------------- .text._ZN3cub18CUB_300001_SM_10006detail11EmptyKernelIvEEvv --------------------------
	.section	.text._ZN3cub18CUB_300001_SM_10006detail11EmptyKernelIvEEvv,"ax",@progbits
	.align	128
        .global         _ZN3cub18CUB_300001_SM_10006detail11EmptyKernelIvEEvv
        .type           _ZN3cub18CUB_300001_SM_10006detail11EmptyKernelIvEEvv,@function
        .size           _ZN3cub18CUB_300001_SM_10006detail11EmptyKernelIvEEvv,(.L_x_201 - _ZN3cub18CUB_300001_SM_10006detail11EmptyKernelIvEEvv)
        .other          _ZN3cub18CUB_300001_SM_10006detail11EmptyKernelIvEEvv,@"STO_CUDA_ENTRY STV_DEFAULT"
_ZN3cub18CUB_300001_SM_10006detail11EmptyKernelIvEEvv:
.text._ZN3cub18CUB_300001_SM_10006detail11EmptyKernelIvEEvv:
[----:B------:R-:W-:Y:S01]  /*0000*/  LDC R1, c[0x0][0x37c] ;  /* 0x0000df00ff017b82 */ /* 0x000fe20000000800 */
[----:B------:R-:W-:Y:S05]  /*0010*/  EXIT ;  /* 0x000000000000794d */ /* 0x000fea0003800000 */
.L_x_187:
        /* <DEDUP_REMOVED lines=14> */
.L_x_201:


//--------------------- .text._Z7restorePKjPjS1_i --------------------------
	.section	.text._Z7restorePKjPjS1_i,"ax",@progbits
	.align	128
        .global         _Z7restorePKjPjS1_i
        .type           _Z7restorePKjPjS1_i,@function
        .size           _Z7restorePKjPjS1_i,(.L_x_202 - _Z7restorePKjPjS1_i)
        .other          _Z7restorePKjPjS1_i,@"STO_CUDA_ENTRY STV_DEFAULT"
_Z7restorePKjPjS1_i:
.text._Z7restorePKjPjS1_i:
[----:B------:R-:W-:Y:S01]  /*0000*/  LDC R1, c[0x0][0x37c] ;  /* 0x0000df00ff017b82 */ /* 0x000fe20000000800 */
[----:B------:R-:W0:Y:S07]  /*0010*/  S2R R9, SR_TID.X ;  /* 0x0000000000097919 */ /* 0x000e2e0000002100 */
[----:B------:R-:W0:Y:S01]  /*0020*/  S2UR UR4, SR_CTAID.X ;  /* 0x00000000000479c3 */ /* 0x000e220000002500 */
[----:B------:R-:W1:Y:S07]  /*0030*/  LDCU UR6, c[0x0][0x398] ;  /* 0x00007300ff0677ac */ /* 0x000e6e0008000800 */
[----:B------:R-:W0:Y:S01]  /*0040*/  LDC R0, c[0x0][0x360] ;  /* 0x0000d800ff007b82 */ /* 0x000e220000000800 */
[----:B------:R-:W2:Y:S01]  /*0050*/  LDCU UR5, c[0x0][0x370] ;  /* 0x00006e00ff0577ac */ /* 0x000ea20008000800 */
[----:B0-----:R-:W-:-:S02]  /*0060*/  IMAD R9, R0, UR4, R9 ;  /* 0x0000000400097c24 */ /* 0x001fc4000f8e0209 */
[----:B--2---:R-:W-:-:S03]  /*0070*/  IMAD R0, R0, UR5, RZ ;  /* 0x0000000500007c24 */ /* 0x004fc6000f8e02ff */
[----:B-1----:R-:W-:-:S13]  /*0080*/  ISETP.GE.AND P0, PT, R9, UR6, PT ;  /* 0x0000000609007c0c */ /* 0x002fda000bf06270 */
[----:B------:R-:W-:Y:S05]  /*0090*/  @P0 EXIT ;  /* 0x000000000000094d */ /* 0x000fea0003800000 */
[----:B------:R-:W0:Y:S01]  /*00a0*/  I2F.U32.RP R6, R0 ;  /* 0x0000000000067306 */ /* 0x000e220000209000 */
[C---:B------:R-:W-:Y:S01]  /*00b0*/  IMAD.IADD R4, R0.reuse, 0x1, R9 ;  /* 0x0000000100047824 */ /* 0x040fe200078e0209 */
[----:B------:R-:W-:Y:S01]  /*00c0*/  IADD3 R7, PT, PT, RZ, -R0, RZ ;  /* 0x80000000ff077210 */ /* 0x000fe20007ffe0ff */
[----:B------:R-:W1:Y:S01]  /*00d0*/  LDCU.64 UR4, c[0x0][0x358] ;  /* 0x00006b00ff0477ac */ /* 0x000e620008000a00 */
[----:B------:R-:W-:Y:S01]  /*00e0*/  ISETP.NE.U32.AND P2, PT, R0, RZ, PT ;  /* 0x000000ff0000720c */ /* 0x000fe20003f45070 */
[----:B------:R-:W-:Y:S01]  /*00f0*/  BSSY.RECONVERGENT B0, `(.L_x_188) ;  /* 0x000002e000007945 */ /* 0x000fe20003800200 */
[C---:B------:R-:W-:Y:S02]  /*0100*/  ISETP.GE.AND P0, PT, R4.reuse, UR6, PT ;  /* 0x0000000604007c0c */ /* 0x040fe4000bf06270 */
[----:B------:R-:W-:Y:S02]  /*0110*/  VIMNMX R5, PT, PT, R4, UR6, !PT ;  /* 0x0000000604057c48 */ /* 0x000fe4000ffe0100 */
[----:B------:R-:W-:-:S04]  /*0120*/  SEL R8, RZ, 0x1, P0 ;  /* 0x00000001ff087807 */ /* 0x000fc80000000000 */
[----:B------:R-:W-:Y:S01]  /*0130*/  IADD3 R5, PT, PT, R5, -R4, -R8 ;  /* 0x8000000405057210 */ /* 0x000fe20007ffe808 */
[----:B0-----:R-:W0:Y:S02]  /*0140*/  MUFU.RCP R6, R6 ;  /* 0x0000000600067308 */ /* 0x001e240000001000 */
[----:B0-----:R-:W-:-:S06]  /*0150*/  IADD3 R2, PT, PT, R6, 0xffffffe, RZ ;  /* 0x0ffffffe06027810 */ /* 0x001fcc0007ffe0ff */
[----:B------:R0:W2:Y:S02]  /*0160*/  F2I.FTZ.U32.TRUNC.NTZ R3, R2 ;  /* 0x0000000200037305 */ /* 0x0000a4000021f000 */
[----:B0-----:R-:W-:Y:S02]  /*0170*/  HFMA2 R2, -RZ, RZ, 0, 0 ;  /* 0x00000000ff027431 */ /* 0x001fe400000001ff */
[----:B--2---:R-:W-:-:S04]  /*0180*/  IMAD R7, R7, R3, RZ ;  /* 0x0000000307077224 */ /* 0x004fc800078e02ff */
[----:B------:R-:W-:-:S06]  /*0190*/  IMAD.HI.U32 R6, R3, R7, R2 ;  /* 0x0000000703067227 */ /* 0x000fcc00078e0002 */
[----:B------:R-:W-:Y:S02]  /*01a0*/  IMAD.HI.U32 R11, R6, R5, RZ ;  /* 0x00000005060b7227 */ /* 0x000fe400078e00ff */
[----:B------:R-:W0:Y:S02]  /*01b0*/  LDC.64 R6, c[0x0][0x380] ;  /* 0x0000e000ff067b82 */ /* 0x000e240000000a00 */
[----:B------:R-:W-:-:S04]  /*01c0*/  IMAD.MOV R2, RZ, RZ, -R11 ;  /* 0x000000ffff027224 */ /* 0x000fc800078e0a0b */
[----:B------:R-:W-:Y:S02]  /*01d0*/  IMAD R5, R0, R2, R5 ;  /* 0x0000000200057224 */ /* 0x000fe400078e0205 */
[----:B------:R-:W2:Y:S03]  /*01e0*/  LDC.64 R2, c[0x0][0x388] ;  /* 0x0000e200ff027b82 */ /* 0x000ea60000000a00 */
[----:B------:R-:W-:-:S13]  /*01f0*/  ISETP.GE.U32.AND P0, PT, R5, R0, PT ;  /* 0x000000000500720c */ /* 0x000fda0003f06070 */
[----:B------:R-:W-:Y:S01]  /*0200*/  @P0 IADD3 R5, PT, PT, -R0, R5, RZ ;  /* 0x0000000500050210 */ /* 0x000fe20007ffe1ff */
[----:B------:R-:W-:-:S03]  /*0210*/  @P0 VIADD R11, R11, 0x1 ;  /* 0x000000010b0b0836 */ /* 0x000fc60000000000 */
[----:B------:R-:W-:Y:S02]  /*0220*/  ISETP.GE.U32.AND P1, PT, R5, R0, PT ;  /* 0x000000000500720c */ /* 0x000fe40003f26070 */
[----:B------:R-:W3:Y:S11]  /*0230*/  LDC.64 R4, c[0x0][0x390] ;  /* 0x0000e400ff047b82 */ /* 0x000ef60000000a00 */
[----:B------:R-:W-:-:S02]  /*0240*/  @P1 IADD3 R11, PT, PT, R11, 0x1, RZ ;  /* 0x000000010b0b1810 */ /* 0x000fc40007ffe0ff */
[----:B------:R-:W-:-:S04]  /*0250*/  @!P2 LOP3.LUT R11, RZ, R0, RZ, 0x33, !PT ;  /* 0x00000000ff0ba212 */ /* 0x000fc800078e33ff */
[----:B------:R-:W-:-:S04]  /*0260*/  IADD3 R8, PT, PT, R8, R11, RZ ;  /* 0x0000000b08087210 */ /* 0x000fc80007ffe0ff */
[C---:B------:R-:W-:Y:S02]  /*0270*/  LOP3.LUT R10, R8.reuse, 0x3, RZ, 0xc0, !PT ;  /* 0x00000003080a7812 */ /* 0x040fe400078ec0ff */
[----:B------:R-:W-:Y:S02]  /*0280*/  ISETP.GE.U32.AND P1, PT, R8, 0x3, PT ;  /* 0x000000030800780c */ /* 0x000fe40003f26070 */
[----:B------:R-:W-:-:S13]  /*0290*/  ISETP.NE.AND P0, PT, R10, 0x3, PT ;  /* 0x000000030a00780c */ /* 0x000fda0003f05270 */
[----:B012---:R-:W-:Y:S05]  /*02a0*/  @!P0 BRA `(.L_x_189) ;  /* 0x0000000000488947 */ /* 0x007fea0003800000 */
[----:B------:R-:W0:Y:S01]  /*02b0*/  LDC.64 R10, c[0x0][0x390] ;  /* 0x0000e400ff0a7b82 */ /* 0x000e220000000a00 */
[----:B------:R-:W-:-:S05]  /*02c0*/  VIADD R8, R8, 0x1 ;  /* 0x0000000108087836 */ /* 0x000fca0000000000 */
[----:B------:R-:W-:Y:S02]  /*02d0*/  LOP3.LUT R8, R8, 0x3, RZ, 0xc0, !PT ;  /* 0x0000000308087812 */ /* 0x000fe400078ec0ff */
[----:B------:R-:W1:Y:S02]  /*02e0*/  LDC.64 R12, c[0x0][0x380] ;  /* 0x0000e000ff0c7b82 */ /* 0x000e640000000a00 */
[----:B------:R-:W-:-:S06]  /*02f0*/  IADD3 R8, PT, PT, -R8, RZ, RZ ;  /* 0x000000ff08087210 */ /* 0x000fcc0007ffe1ff */
[----:B------:R-:W2:Y:S02]  /*0300*/  LDC.64 R14, c[0x0][0x388] ;  /* 0x0000e200ff0e7b82 */ /* 0x000ea40000000a00 */
.L_x_190:
[----:B-1--4-:R-:W-:-:S06]  /*0310*/  IMAD.WIDE R16, R9, 0x4, R12 ;  /* 0x0000000409107825 */ /* 0x012fcc00078e020c */
[----:B------:R-:W0:Y:S01]  /*0320*/  LDG.E R17, desc[UR4][R16.64] ;  /* 0x0000000410117981 */ /* 0x000e22000c1e1900 */
[----:B------:R-:W-:Y:S01]  /*0330*/  MOV R23, 0xffffffff ;  /* 0xffffffff00177802 */ /* 0x000fe20000000f00 */
[----:B0-----:R-:W-:-:S06]  /*0340*/  IMAD.WIDE.U32 R18, R17, 0x4, R10 ;  /* 0x0000000411127825 */ /* 0x001fcc00078e000a */
[----:B------:R-:W4:Y:S01]  /*0350*/  ATOMG.E.ADD.STRONG.GPU PT, R18, desc[UR4][R18.64], R23 ;  /* 0x80000017121279a8 */ /* 0x000f2200081ef104 */
[----:B------:R-:W-:Y:S02]  /*0360*/  IADD3 R8, PT, PT, R8, 0x1, RZ ;  /* 0x0000000108087810 */ /* 0x000fe40007ffe0ff */
[----:B------:R-:W-:Y:S02]  /*0370*/  IADD3 R9, PT, PT, R0, R9, RZ ;  /* 0x0000000900097210 */ /* 0x000fe40007ffe0ff */
[----:B------:R-:W-:Y:S01]  /*0380*/  ISETP.NE.AND P0, PT, R8, RZ, PT ;  /* 0x000000ff0800720c */ /* 0x000fe20003f05270 */
[----:B----4-:R-:W-:-:S04]  /*0390*/  VIADD R21, R18, 0xffffffff ;  /* 0xffffffff12157836 */ /* 0x010fc80000000000 */
[----:B--2---:R-:W-:-:S05]  /*03a0*/  IMAD.WIDE.U32 R20, R21, 0x4, R14 ;  /* 0x0000000415147825 */ /* 0x004fca00078e000e */
[----:B------:R4:W-:Y:S03]  /*03b0*/  STG.E desc[UR4][R20.64], R17 ;  /* 0x0000001114007986 */ /* 0x0009e6000c101904 */
[----:B------:R-:W-:Y:S05]  /*03c0*/  @P0 BRA `(.L_x_190) ;  /* 0xfffffffc00d00947 */ /* 0x000fea000383ffff */
.L_x_189:
[----:B------:R-:W-:Y:S05]  /*03d0*/  BSYNC.RECONVERGENT B0 ;  /* 0x0000000000007941 */ /* 0x000fea0003800200 */
.L_x_188:
[----:B------:R-:W-:Y:S05]  /*03e0*/  @!P1 EXIT ;  /* 0x000000000000994d */ /* 0x000fea0003800000 */
.L_x_191:
[----:B0-----:R-:W-:-:S05]  /*03f0*/  IMAD.WIDE R18, R9, 0x4, R6 ;  /* 0x0000000409127825 */ /* 0x001fca00078e0206 */
[----:B------:R-:W3:Y:S01]  /*0400*/  LDG.E R23, desc[UR4][R18.64] ;  /* 0x0000000412177981 */ /* 0x000ee2000c1e1900 */
[----:B------:R-:W-:Y:S02]  /*0410*/  IMAD.MOV.U32 R8, RZ, RZ, -0x1 ;  /* 0xffffffffff087424 */ /* 0x000fe400078e00ff */
[----:B---3--:R-:W-:-:S06]  /*0420*/  IMAD.WIDE.U32 R10, R23, 0x4, R4 ;  /* 0x00000004170a7825 */ /* 0x008fcc00078e0004 */
[----:B------:R-:W2:Y:S01]  /*0430*/  ATOMG.E.ADD.STRONG.GPU PT, R10, desc[UR4][R10.64], R8 ;  /* 0x800000080a0a79a8 */ /* 0x000ea200081ef104 */
[----:B------:R-:W-:Y:S01]  /*0440*/  IMAD.WIDE R14, R0, 0x4, R18 ;  /* 0x00000004000e7825 */ /* 0x000fe200078e0212 */
[----:B--2---:R-:W-:-:S05]  /*0450*/  IADD3 R13, PT, PT, R10, -0x1, RZ ;  /* 0xffffffff0a0d7810 */ /* 0x004fca0007ffe0ff */
[----:B------:R-:W-:-:S05]  /*0460*/  IMAD.WIDE.U32 R12, R13, 0x4, R2 ;  /* 0x000000040d0c7825 */ /* 0x000fca00078e0002 */
[----:B------:R0:W-:Y:S04]  /*0470*/  STG.E desc[UR4][R12.64], R23 ;  /* 0x000000170c007986 */ /* 0x0001e8000c101904 */
[----:B------:R-:W4:Y:S02]  /*0480*/  LDG.E R25, desc[UR4][R14.64] ;  /* 0x000000040e197981 */ /* 0x000f24000c1e1900 */
[----:B----4-:R-:W-:-:S06]  /*0490*/  IMAD.WIDE.U32 R16, R25, 0x4, R4 ;  /* 0x0000000419107825 */ /* 0x010fcc00078e0004 */
[----:B------:R-:W2:Y:S01]  /*04a0*/  ATOMG.E.ADD.STRONG.GPU PT, R16, desc[UR4][R16.64], R8 ;  /* 0x80000008101079a8 */ /* 0x000ea200081ef104 */
[----:B------:R-:W-:Y:S01]  /*04b0*/  IMAD.WIDE R20, R0, 0x4, R14 ;  /* 0x0000000400147825 */ /* 0x000fe200078e020e */
[----:B--2---:R-:W-:-:S05]  /*04c0*/  IADD3 R19, PT, PT, R16, -0x1, RZ ;  /* 0xffffffff10137810 */ /* 0x004fca0007ffe0ff */
[----:B------:R-:W-:-:S05]  /*04d0*/  IMAD.WIDE.U32 R18, R19, 0x4, R2 ;  /* 0x0000000413127825 */ /* 0x000fca00078e0002 */
[----:B------:R1:W-:Y:S04]  /*04e0*/  STG.E desc[UR4][R18.64], R25 ;  /* 0x0000001912007986 */ /* 0x0003e8000c101904 */
[----:B------:R-:W2:Y:S02]  /*04f0*/  LDG.E R27, desc[UR4][R20.64] ;  /* 0x00000004141b7981 */ /* 0x000ea4000c1e1900 */
[----:B--2---:R-:W-:-:S06]  /*0500*/  IMAD.WIDE.U32 R10, R27, 0x4, R4 ;  /* 0x000000041b0a7825 */ /* 0x004fcc00078e0004 */
[----:B------:R-:W0:Y:S01]  /*0510*/  ATOMG.E.ADD.STRONG.GPU PT, R10, desc[UR4][R10.64], R8 ;  /* 0x800000080a0a79a8 */ /* 0x000e2200081ef104 */
[----:B------:R-:W-:-:S04]  /*0520*/  IMAD.WIDE R14, R0, 0x4, R20 ;  /* 0x00000004000e7825 */ /* 0x000fc800078e0214 */
[----:B0-----:R-:W-:-:S04]  /*0530*/  VIADD R13, R10, 0xffffffff ;  /* 0xffffffff0a0d7836 */ /* 0x001fc80000000000 */
[----:B------:R-:W-:-:S05]  /*0540*/  IMAD.WIDE.U32 R12, R13, 0x4, R2 ;  /* 0x000000040d0c7825 */ /* 0x000fca00078e0002 */
[----:B------:R0:W-:Y:S04]  /*0550*/  STG.E desc[UR4][R12.64], R27 ;  /* 0x0000001b0c007986 */ /* 0x0001e8000c101904 */
[----:B------:R-:W2:Y:S02]  /*0560*/  LDG.E R15, desc[UR4][R14.64] ;  /* 0x000000040e0f7981 */ /* 0x000ea4000c1e1900 */
[----:B--2---:R-:W-:-:S06]  /*0570*/  IMAD.WIDE.U32 R16, R15, 0x4, R4 ;  /* 0x000000040f107825 */ /* 0x004fcc00078e0004 */
[----:B------:R-:W1:Y:S01]  /*0580*/  ATOMG.E.ADD.STRONG.GPU PT, R16, desc[UR4][R16.64], R8 ;  /* 0x80000008101079a8 */ /* 0x000e6200081ef104 */
[----:B------:R-:W-:-:S04]  /*0590*/  LEA R9, R0, R9, 0x2 ;  /* 0x0000000900097211 */ /* 0x000fc800078e10ff */
[----:B------:R-:W-:Y:S02]  /*05a0*/  ISETP.GE.AND P0, PT, R9, UR6, PT ;  /* 0x0000000609007c0c */ /* 0x000fe4000bf06270 */
[----:B-1----:R-:W-:-:S05]  /*05b0*/  IADD3 R19, PT, PT, R16, -0x1, RZ ;  /* 0xffffffff10137810 */ /* 0x002fca0007ffe0ff */
[----:B------:R-:W-:-:S05]  /*05c0*/  IMAD.WIDE.U32 R18, R19, 0x4, R2 ;  /* 0x0000000413127825 */ /* 0x000fca00078e0002 */
[----:B------:R0:W-:Y:S01]  /*05d0*/  STG.E desc[UR4][R18.64], R15 ;  /* 0x0000000f12007986 */ /* 0x0001e2000c101904 */
[----:B------:R-:W-:Y:S05]  /*05e0*/  @!P0 BRA `(.L_x_191) ;  /* 0xfffffffc00808947 */ /* 0x000fea000383ffff */
[----:B------:R-:W-:Y:S05]  /*05f0*/  EXIT ;  /* 0x000000000000794d */ /* 0x000fea0003800000 */
.L_x_192:
        /* <DEDUP_REMOVED lines=16> */
.L_x_202:


//--------------------- .text._Z9histogramPjPKji  --------------------------
	.section	.text._Z9histogramPjPKji,"ax",@progbits
	.align	128
        .global         _Z9histogramPjPKji
        .type           _Z9histogramPjPKji,@function
        .size           _Z9histogramPjPKji,(.L_x_203 - _Z9histogramPjPKji)
        .other          _Z9histogramPjPKji,@"STO_CUDA_ENTRY STV_DEFAULT"
_Z9histogramPjPKji:
.text._Z9histogramPjPKji:
        /* <DEDUP_REMOVED lines=11> */
[C---:B------:R-:W-:Y:S01]  /*00b0*/  IADD3 R4, PT, PT, R0.reuse, R7, RZ ;  /* 0x0000000700047210 */ /* 0x040fe20007ffe0ff */
[----:B------:R-:W-:Y:S01]  /*00c0*/  IMAD.MOV R9, RZ, RZ, -R0 ;  /* 0x000000ffff097224 */ /* 0x000fe200078e0a00 */
[----:B------:R-:W-:Y:S01]  /*00d0*/  ISETP.NE.U32.AND P2, PT, R0, RZ, PT ;  /* 0x000000ff0000720c */ /* 0x000fe20003f45070 */
[----:B------:R-:W1:Y:S01]  /*00e0*/  LDCU.64 UR4, c[0x0][0x358] ;  /* 0x00006b00ff0477ac */ /* 0x000e620008000a00 */
[C---:B------:R-:W-:Y:S01]  /*00f0*/  ISETP.GE.AND P0, PT, R4.reuse, UR6, PT ;  /* 0x0000000604007c0c */ /* 0x040fe2000bf06270 */
[----:B------:R-:W-:Y:S01]  /*0100*/  BSSY.RECONVERGENT B0, `(.L_x_193) ;  /* 0x0000028000007945 */ /* 0x000fe20003800200 */
[----:B------:R-:W-:Y:S02]  /*0110*/  VIMNMX R5, PT, PT, R4, UR6, !PT ;  /* 0x0000000604057c48 */ /* 0x000fe4000ffe0100 */
[----:B------:R-:W-:-:S04]  /*0120*/  SEL R6, RZ, 0x1, P0 ;  /* 0x00000001ff067807 */ /* 0x000fc80000000000 */
[----:B------:R-:W-:Y:S01]  /*0130*/  IADD3 R5, PT, PT, R5, -R4, -R6 ;  /* 0x8000000405057210 */ /* 0x000fe20007ffe806 */
[----:B0-----:R-:W0:Y:S02]  /*0140*/  MUFU.RCP R8, R8 ;  /* 0x0000000800087308 */ /* 0x001e240000001000 */
[----:B0-----:R-:W-:-:S06]  /*0150*/  IADD3 R2, PT, PT, R8, 0xffffffe, RZ ;  /* 0x0ffffffe08027810 */ /* 0x001fcc0007ffe0ff */
[----:B------:R0:W2:Y:S02]  /*0160*/  F2I.FTZ.U32.TRUNC.NTZ R3, R2 ;  /* 0x0000000200037305 */ /* 0x0000a4000021f000 */
[----:B0-----:R-:W-:Y:S02]  /*0170*/  IMAD.MOV.U32 R2, RZ, RZ, RZ ;  /* 0x000000ffff027224 */ /* 0x001fe400078e00ff */
[----:B--2---:R-:W-:-:S04]  /*0180*/  IMAD R9, R9, R3, RZ ;  /* 0x0000000309097224 */ /* 0x004fc800078e02ff */
[----:B------:R-:W-:-:S06]  /*0190*/  IMAD.HI.U32 R8, R3, R9, R2 ;  /* 0x0000000903087227 */ /* 0x000fcc00078e0002 */
[----:B------:R-:W-:-:S05]  /*01a0*/  IMAD.HI.U32 R9, R8, R5, RZ ;  /* 0x0000000508097227 */ /* 0x000fca00078e00ff */
[----:B------:R-:W-:-:S05]  /*01b0*/  IADD3 R2, PT, PT, -R9, RZ, RZ ;  /* 0x000000ff09027210 */ /* 0x000fca0007ffe1ff */
[----:B------:R-:W-:Y:S02]  /*01c0*/  IMAD R5, R0, R2, R5 ;  /* 0x0000000200057224 */ /* 0x000fe400078e0205 */
[----:B------:R-:W0:Y:S03]  /*01d0*/  LDC.64 R2, c[0x0][0x388] ;  /* 0x0000e200ff027b82 */ /* 0x000e260000000a00 */
[----:B------:R-:W-:-:S13]  /*01e0*/  ISETP.GE.U32.AND P0, PT, R5, R0, PT ;  /* 0x000000000500720c */ /* 0x000fda0003f06070 */
[----:B------:R-:W-:Y:S01]  /*01f0*/  @P0 IMAD.IADD R5, R5, 0x1, -R0 ;  /* 0x0000000105050824 */ /* 0x000fe200078e0a00 */
[----:B------:R-:W-:-:S04]  /*0200*/  @P0 IADD3 R9, PT, PT, R9, 0x1, RZ ;  /* 0x0000000109090810 */ /* 0x000fc80007ffe0ff */
[-C--:B------:R-:W-:Y:S02]  /*0210*/  ISETP.GE.U32.AND P1, PT, R5, R0.reuse, PT ;  /* 0x000000000500720c */ /* 0x080fe40003f26070 */
[----:B------:R-:W2:Y:S11]  /*0220*/  LDC.64 R4, c[0x0][0x380] ;  /* 0x0000e000ff047b82 */ /* 0x000eb60000000a00 */
[----:B------:R-:W-:Y:S01]  /*0230*/  @P1 VIADD R9, R9, 0x1 ;  /* 0x0000000109091836 */ /* 0x000fe20000000000 */
[----:B------:R-:W-:-:S04]  /*0240*/  @!P2 LOP3.LUT R9, RZ, R0, RZ, 0x33, !PT ;  /* 0x00000000ff09a212 */ /* 0x000fc800078e33ff */
[----:B------:R-:W-:-:S04]  /*0250*/  IADD3 R6, PT, PT, R6, R9, RZ ;  /* 0x0000000906067210 */ /* 0x000fc80007ffe0ff */
[C---:B------:R-:W-:Y:S02]  /*0260*/  LOP3.LUT R8, R6.reuse, 0x3, RZ, 0xc0, !PT ;  /* 0x0000000306087812 */ /* 0x040fe400078ec0ff */
[----:B------:R-:W-:Y:S02]  /*0270*/  ISETP.GE.U32.AND P1, PT, R6, 0x3, PT ;  /* 0x000000030600780c */ /* 0x000fe40003f26070 */
[----:B------:R-:W-:-:S13]  /*0280*/  ISETP.NE.AND P0, PT, R8, 0x3, PT ;  /* 0x000000030800780c */ /* 0x000fda0003f05270 */
[----:B01----:R-:W-:Y:S05]  /*0290*/  @!P0 BRA `(.L_x_194) ;  /* 0x0000000000388947 */ /* 0x003fea0003800000 */
[----:B------:R-:W0:Y:S01]  /*02a0*/  LDC.64 R14, c[0x0][0x380] ;  /* 0x0000e000ff0e7b82 */ /* 0x000e220000000a00 */
[----:B------:R-:W-:-:S05]  /*02b0*/  VIADD R6, R6, 0x1 ;  /* 0x0000000106067836 */ /* 0x000fca0000000000 */
[----:B------:R-:W-:Y:S02]  /*02c0*/  LOP3.LUT R6, R6, 0x3, RZ, 0xc0, !PT ;  /* 0x0000000306067812 */ /* 0x000fe400078ec0ff */
[----:B------:R-:W1:Y:S02]  /*02d0*/  LDC.64 R12, c[0x0][0x388] ;  /* 0x0000e200ff0c7b82 */ /* 0x000e640000000a00 */
[----:B------:R-:W-:-:S07]  /*02e0*/  IADD3 R6, PT, PT, -R6, RZ, RZ ;  /* 0x000000ff06067210 */ /* 0x000fce0007ffe1ff */
.L_x_195:
[----:B-1----:R-:W-:-:S06]  /*02f0*/  IMAD.WIDE R8, R7, 0x4, R12 ;  /* 0x0000000407087825 */ /* 0x002fcc00078e020c */
[----:B------:R-:W0:Y:S01]  /*0300*/  LDG.E R9, desc[UR4][R8.64] ;  /* 0x0000000408097981 */ /* 0x000e22000c1e1900 */
[----:B------:R-:W-:Y:S01]  /*0310*/  IADD3 R6, PT, PT, R6, 0x1, RZ ;  /* 0x0000000106067810 */ /* 0x000fe20007ffe0ff */
[----:B---3--:R-:W-:-:S03]  /*0320*/  IMAD.MOV.U32 R17, RZ, RZ, 0x1 ;  /* 0x00000001ff117424 */ /* 0x008fc600078e00ff */
[----:B------:R-:W-:Y:S01]  /*0330*/  ISETP.NE.AND P0, PT, R6, RZ, PT ;  /* 0x000000ff0600720c */ /* 0x000fe20003f05270 */
[----:B------:R-:W-:Y:S02]  /*0340*/  IMAD.IADD R7, R0, 0x1, R7 ;  /* 0x0000000100077824 */ /* 0x000fe400078e0207 */
[----:B0-----:R-:W-:-:S05]  /*0350*/  IMAD.WIDE.U32 R10, R9, 0x4, R14 ;  /* 0x00000004090a7825 */ /* 0x001fca00078e000e */
[----:B------:R3:W-:Y:S05]  /*0360*/  REDG.E.ADD.STRONG.GPU desc[UR4][R10.64], R17 ;  /* 0x000000110a00798e */ /* 0x0007ea000c12e104 */
[----:B------:R-:W-:Y:S05]  /*0370*/  @P0 BRA `(.L_x_195) ;  /* 0xfffffffc00dc0947 */ /* 0x000fea000383ffff */
.L_x_194:
[----:B------:R-:W-:Y:S05]  /*0380*/  BSYNC.RECONVERGENT B0 ;  /* 0x0000000000007941 */ /* 0x000fea0003800200 */
.L_x_193:
[----:B------:R-:W-:Y:S05]  /*0390*/  @!P1 EXIT ;  /* 0x000000000000994d */ /* 0x000fea0003800000 */
.L_x_196:
[----:B------:R-:W-:-:S05]  /*03a0*/  IMAD.WIDE R18, R7, 0x4, R2 ;  /* 0x0000000407127825 */ /* 0x000fca00078e0202 */
[----:B0-----:R-:W2:Y:S01]  /*03b0*/  LDG.E R9, desc[UR4][R18.64] ;  /* 0x0000000412097981 */ /* 0x001ea2000c1e1900 */
[----:B------:R-:W-:Y:S02]  /*03c0*/  HFMA2 R23, -RZ, RZ, 0, 5.9604644775390625e-08 ;  /* 0x00000001ff177431 */ /* 0x000fe400000001ff */
[----:B---3--:R-:W-:-:S04]  /*03d0*/  IMAD.WIDE R10, R0, 0x4, R18 ;  /* 0x00000004000a7825 */ /* 0x008fc800078e0212 */
[----:B--2---:R-:W-:-:S05]  /*03e0*/  IMAD.WIDE.U32 R8, R9, 0x4, R4 ;  /* 0x0000000409087825 */ /* 0x004fca00078e0004 */
[----:B------:R0:W-:Y:S04]  /*03f0*/  REDG.E.ADD.STRONG.GPU desc[UR4][R8.64], R23 ;  /* 0x000000170800798e */ /* 0x0001e8000c12e104 */
[----:B------:R-:W2:Y:S01]  /*0400*/  LDG.E R13, desc[UR4][R10.64] ;  /* 0x000000040a0d7981 */ /* 0x000ea2000c1e1900 */
[----:B------:R-:W-:-:S04]  /*0410*/  IMAD.WIDE R14, R0, 0x4, R10 ;  /* 0x00000004000e7825 */ /* 0x000fc800078e020a */
[----:B--2---:R-:W-:-:S05]  /*0420*/  IMAD.WIDE.U32 R12, R13, 0x4, R4 ;  /* 0x000000040d0c7825 */ /* 0x004fca00078e0004 */
[----:B------:R0:W-:Y:S04]  /*0430*/  REDG.E.ADD.STRONG.GPU desc[UR4][R12.64], R23 ;  /* 0x000000170c00798e */ /* 0x0001e8000c12e104 */
[----:B------:R-:W2:Y:S01]  /*0440*/  LDG.E R17, desc[UR4][R14.64] ;  /* 0x000000040e117981 */ /* 0x000ea2000c1e1900 */
[C---:B------:R-:W-:Y:S01]  /*0450*/  IMAD.WIDE R18, R0.reuse, 0x4, R14 ;  /* 0x0000000400127825 */ /* 0x040fe200078e020e */
[----:B------:R-:W-:-:S03]  /*0460*/  LEA R7, R0, R7, 0x2 ;  /* 0x0000000700077211 */ /* 0x000fc600078e10ff */
[----:B--2---:R-:W-:-:S05]  /*0470*/  IMAD.WIDE.U32 R16, R17, 0x4, R4 ;  /* 0x0000000411107825 */ /* 0x004fca00078e0004 */
[----:B------:R0:W-:Y:S04]  /*0480*/  REDG.E.ADD.STRONG.GPU desc[UR4][R16.64], R23 ;  /* 0x000000171000798e */ /* 0x0001e8000c12e104 */
[----:B------:R-:W2:Y:S01]  /*0490*/  LDG.E R19, desc[UR4][R18.64] ;  /* 0x0000000412137981 */ /* 0x000ea2000c1e1900 */
[----:B------:R-:W-:Y:S01]  /*04a0*/  ISETP.GE.AND P0, PT, R7, UR6, PT ;  /* 0x0000000607007c0c */ /* 0x000fe2000bf06270 */
[----:B--2---:R-:W-:-:S05]  /*04b0*/  IMAD.WIDE.U32 R20, R19, 0x4, R4 ;  /* 0x0000000413147825 */ /* 0x004fca00078e0004 */
[----:B------:R0:W-:Y:S07]  /*04c0*/  REDG.E.ADD.STRONG.GPU desc[UR4][R20.64], R23 ;  /* 0x000000171400798e */ /* 0x0001ee000c12e104 */
[----:B------:R-:W-:Y:S05]  /*04d0*/  @!P0 BRA `(.L_x_196) ;  /* 0xfffffffc00b08947 */ /* 0x000fea000383ffff */
[----:B------:R-:W-:Y:S05]  /*04e0*/  EXIT ;  /* 0x000000000000794d */ /* 0x000fea0003800000 */
.L_x_197:
        /* <DEDUP_REMOVED lines=9> */
.L_x_203:


//--------------------- .nv.shared._ZN3cub18CUB_300001_SM_10006detail4scan16DeviceScanKernelINS2_10policy_hubIjjjmN4cuda3std3__44plusIvEEE10Policy1000EPjSC_NS0_13ScanTileStateIjLb1EEES9_NS0_8NullTypeEmjLb0ESF_EEvT0_T1_T2_iT3_T4_T5_ --------------------------
	.section	.nv.shared._ZN3cub18CUB_300001_SM_10006detail4scan16DeviceScanKernelINS2_10policy_hubIjjjmN4cuda3std3__44plusIvEEE10Policy1000EPjSC_NS0_13ScanTileStateIjLb1EEES9_NS0_8NullTypeEmjLb0ESF_EEvT0_T1_T2_iT3_T4_T5_,"aw",@nobits
	.sectionflags	@""
	.align	16
.nv.shared._ZN3cub18CUB_300001_SM_10006detail4scan16DeviceScanKernelINS2_10policy_hubIjjjmN4cuda3std3__44plusIvEEE10Policy1000EPjSC_NS0_13ScanTileStateIjLb1EEES9_NS0_8NullTypeEmjLb0ESF_EEvT0_T1_T2_iT3_T4_T5_:
	.zero		32656


//--------------------- .nv.shared.reserved.0     --------------------------
	.section	.nv.shared.reserved.0,"aw",@nobits
	.weak		__nv_reservedSMEM_offset_0_alias
	.size		__nv_reservedSMEM_offset_0_alias, 0, 64
	.other		__nv_reservedSMEM_offset_0_alias,@"STO_CUDA_RESERVED_SHARED STV_DEFAULT"
__nv_reservedSMEM_offset_0_alias:
	.zero		0
	.zero		64


//--------------------- .nv.global                --------------------------
	.section	.nv.global,"aw",@nobits
.nv.global:
	.type		_ZN34_INTERNAL_25319e93_4_k_cu_c58c37916thrust24THRUST_300001_SM_1000_NS12placeholders2_8E,@object
	.size		_ZN34_INTERNAL_25319e93_4_k_cu_c58c37916thrust24THRUST_300001_SM_1000_NS12placeholders2_8E,(_ZN34_INTERNAL_25319e93_4_k_cu_c58c37914cuda3std3__436_GLOBAL__N__25319e93_4_k_cu_c58c37916ignoreE - _ZN34_INTERNAL_25319e93_4_k_cu_c58c37916thrust24THRUST_300001_SM_1000_NS12placeholders2_8E)
_ZN34_INTERNAL_25319e93_4_k_cu_c58c37916thrust24THRUST_300001_SM_1000_NS12placeholders2_8E:
	.zero		1
	.type		_ZN34_INTERNAL_25319e93_4_k_cu_c58c37914cuda3std3__436_GLOBAL__N__25319e93_4_k_cu_c58c37916ignoreE,@object
	.size		_ZN34_INTERNAL_25319e93_4_k_cu_c58c37914cuda3std3__436_GLOBAL__N__25319e93_4_k_cu_c58c37916ignoreE,(_ZN34_INTERNAL_25319e93_4_k_cu_c58c37914cuda3std6ranges3__45__cpo4dataE - _ZN34_INTERNAL_25319e93_4_k_cu_c58c37914cuda3std3__436_GLOBAL__N__25319e93_4_k_cu_c58c37916ignoreE)
_ZN34_INTERNAL_25319e93_4_k_cu_c58c37914cuda3std3__436_GLOBAL__N__25319e93_4_k_cu_c58c37916ignoreE:
	.zero		1
	.type		_ZN34_INTERNAL_25319e93_4_k_cu_c58c37914cuda3std6ranges3__45__cpo4dataE,@object
	.size		_ZN34_INTERNAL_25319e93_4_k_cu_c58c37914cuda3std6ranges3__45__cpo4dataE,(_ZN34_INTERNAL_25319e93_4_k_cu_c58c37916thrust24THRUST_300001_SM_1000_NS6system3cpp3parE - _ZN34_INTERNAL_25319e93_4_k_cu_c58c37914cuda3std6ranges3__45__cpo4dataE)
_ZN34_INTERNAL_25319e93_4_k_cu_c58c37914cuda3std6ranges3__45__cpo4dataE:
	.zero		1
	.type		_ZN34_INTERNAL_25319e93_4_k_cu_c58c37916thrust24THRUST_300001_SM_1000_NS6system3cpp3parE,@object
	.size		_ZN34_INTERNAL_25319e93_4_k_cu_c58c37916thrust24THRUST_300001_SM_1000_NS6system3cpp3parE,(_ZN34_INTERNAL_25319e93_4_k_cu_c58c37914cuda3std3__45__cpo5beginE - _ZN34_INTERNAL_25319e93_4_k_cu_c58c37916thrust24THRUST_300001_SM_1000_NS6system3cpp3parE)
_ZN34_INTERNAL_25319e93_4_k_cu_c58c37916thrust24THRUST_300001_SM_1000_NS6system3cpp3parE:
	.zero		1
	.type		_ZN34_INTERNAL_25319e93_4_k_cu_c58c37914cuda3std3__45__cpo5beginE,@object
	.size		_ZN34_INTERNAL_25319e93_4_k_cu_c58c37914cuda3std3__45__cpo5beginE,(_ZN34_INTERNAL_25319e93_4_k_cu_c58c37914cuda3std6ranges3__45__cpo5beginE - _ZN34_INTERNAL_25319e93_4_k_cu_c58c37914cuda3std3__45__cpo5beginE)
_ZN34_INTERNAL_25319e93_4_k_cu_c58c37914cuda3std3__45__cpo5beginE:
	.zero		1
	.type		_ZN34_INTERNAL_25319e93_4_k_cu_c58c37914cuda3std6ranges3__45__cpo5beginE,@object
	.size		_ZN34_INTERNAL_25319e93_4_k_cu_c58c37914cuda3std6ranges3__45__cpo5beginE,(_ZN34_INTERNAL_25319e93_4_k_cu_c58c37916thrust24THRUST_300001_SM_1000_NS6deviceE - _ZN34_INTERNAL_25319e93_4_k_cu_c58c37914cuda3std6ranges3__45__cpo5beginE)
_ZN34_INTERNAL_25319e93_4_k_cu_c58c37914cuda3std6ranges3__45__cpo5beginE:
	.zero		1
	.type		_ZN34_INTERNAL_25319e93_4_k_cu_c58c37916thrust24THRUST_300001_SM_1000_NS6deviceE,@object
	.size		_ZN34_INTERNAL_25319e93_4_k_cu_c58c37916thrust24THRUST_300001_SM_1000_NS6deviceE,(_ZN34_INTERNAL_25319e93_4_k_cu_c58c37914cuda3std3__47nulloptE - _ZN34_INTERNAL_25319e93_4_k_cu_c58c37916thrust24THRUST_300001_SM_1000_NS6deviceE)
_ZN34_INTERNAL_25319e93_4_k_cu_c58c37916thrust24THRUST_300001_SM_1000_NS6deviceE:
	.zero		1
	.type		_ZN34_INTERNAL_25319e93_4_k_cu_c58c37914cuda3std3__47nulloptE,@object
	.size		_ZN34_INTERNAL_25319e93_4_k_cu_c58c37914cuda3std3__47nulloptE,(_ZN34_INTERNAL_25319e93_4_k_cu_c58c37914cuda3std6ranges3__45__cpo8distanceE - _ZN34_INTERNAL_25319e93_4_k_cu_c58c37914cuda3std3__47nulloptE)
_ZN34_INTERNAL_25319e93_4_k_cu_c58c37914cuda3std3__47nulloptE:
	.zero		1
	.type		_ZN34_INTERNAL_25319e93_4_k_cu_c58c37914cuda3std6ranges3__45__cpo8distanceE,@object
	.size		_ZN34_INTERNAL_25319e93_4_k_cu_c58c37914cuda3std6ranges3__45__cpo8distanceE,(_ZN34_INTERNAL_25319e93_4_k_cu_c58c37916thrust24THRUST_300001_SM_1000_NS12placeholders2_4E - _ZN34_INTERNAL_25319e93_4_k_cu_c58c37914cuda3std6ranges3__45__cpo8distanceE)
_ZN34_INTERNAL_25319e93_4_k_cu_c58c37914cuda3std6ranges3__45__cpo8distanceE:
	.zero		1
	.type		_ZN34_INTERNAL_25319e93_4_k_cu_c58c37916thrust24THRUST_300001_SM_1000_NS12placeholders2_4E,@object
	.size		_ZN34_INTERNAL_25319e93_4_k_cu_c58c37916thrust24THRUST_300001_SM_1000_NS12placeholders2_4E,(_ZN34_INTERNAL_25319e93_4_k_cu_c58c37914cuda3std3__45__cpo6rbeginE - _ZN34_INTERNAL_25319e93_4_k_cu_c58c37916thrust24THRUST_300001_SM_1000_NS12placeholders2_4E)
_ZN34_INTERNAL_25319e93_4_k_cu_c58c37916thrust24THRUST_300001_SM_1000_NS12placeholders2_4E:
	.zero		1
	.type		_ZN34_INTERNAL_25319e93_4_k_cu_c58c37914cuda3std3__45__cpo6rbeginE,@object
	.size		_ZN34_INTERNAL_25319e93_4_k_cu_c58c37914cuda3std3__45__cpo6rbeginE,(_ZN34_INTERNAL_25319e93_4_k_cu_c58c37914cuda3std6ranges3__45__cpo7advanceE - _ZN34_INTERNAL_25319e93_4_k_cu_c58c37914cuda3std3__45__cpo6rbeginE)
_ZN34_INTERNAL_25319e93_4_k_cu_c58c37914cuda3std3__45__cpo6rbeginE:
	.zero		1
	.type		_ZN34_INTERNAL_25319e93_4_k_cu_c58c37914cuda3std6ranges3__45__cpo7advanceE,@object
	.size		_ZN34_INTERNAL_25319e93_4_k_cu_c58c37914cuda3std6ranges3__45__cpo7advanceE,(_ZN34_INTERNAL_25319e93_4_k_cu_c58c37916thrust24THRUST_300001_SM_1000_NS12placeholders3_10E - _ZN34_INTERNAL_25319e93_4_k_cu_c58c37914cuda3std6ranges3__45__cpo7advanceE)
_ZN34_INTERNAL_25319e93_4_k_cu_c58c37914cuda3std6ranges3__45__cpo7advanceE:
	.zero		1
	.type		_ZN34_INTERNAL_25319e93_4_k_cu_c58c37916thrust24THRUST_300001_SM_1000_NS12placeholders3_10E,@object
	.size		_ZN34_INTERNAL_25319e93_4_k_cu_c58c37916thrust24THRUST_300001_SM_1000_NS12placeholders3_10E,(_ZN34_INTERNAL_25319e93_4_k_cu_c58c37914cuda3std3__48in_placeE - _ZN34_INTERNAL_25319e93_4_k_cu_c58c37916thrust24THRUST_300001_SM_1000_NS12placeholders3_10E)
_ZN34_INTERNAL_25319e93_4_k_cu_c58c37916thrust24THRUST_300001_SM_1000_NS12placeholders3_10E:
	.zero		1
	.type		_ZN34_INTERNAL_25319e93_4_k_cu_c58c37914cuda3std3__48in_placeE,@object
	.size		_ZN34_INTERNAL_25319e93_4_k_cu_c58c37914cuda3std3__48in_placeE,(_ZN34_INTERNAL_25319e93_4_k_cu_c58c37914cuda3std6ranges3__45__cpo4sizeE - _ZN34_INTERNAL_25319e93_4_k_cu_c58c37914cuda3std3__48in_placeE)
_ZN34_INTERNAL_25319e93_4_k_cu_c58c37914cuda3std3__48in_placeE:
	.zero		1
	.type		_ZN34_INTERNAL_25319e93_4_k_cu_c58c37914cuda3std6ranges3__45__cpo4sizeE,@object
	.size		_ZN34_INTERNAL_25319e93_4_k_cu_c58c37914cuda3std6ranges3__45__cpo4sizeE,(_ZN34_INTERNAL_25319e93_4_k_cu_c58c37916thrust24THRUST_300001_SM_1000_NS12placeholders2_2E - _ZN34_INTERNAL_25319e93_4_k_cu_c58c37914cuda3std6ranges3__45__cpo4sizeE)
_ZN34_INTERNAL_25319e93_4_k_cu_c58c37914cuda3std6ranges3__45__cpo4sizeE:
	.zero		1
	.type		_ZN34_INTERNAL_25319e93_4_k_cu_c58c37916thrust24THRUST_300001_SM_1000_NS12placeholders2_2E,@object
	.size		_ZN34_INTERNAL_25319e93_4_k_cu_c58c37916thrust24THRUST_300001_SM_1000_NS12placeholders2_2E,(_ZN34_INTERNAL_25319e93_4_k_cu_c58c37914cuda3std3__45__cpo6cbeginE - _ZN34_INTERNAL_25319e93_4_k_cu_c58c37916thrust24THRUST_300001_SM_1000_NS12placeholders2_2E)
_ZN34_INTERNAL_25319e93_4_k_cu_c58c37916thrust24THRUST_300001_SM_1000_NS12placeholders2_2E:
	.zero		1
	.type		_ZN34_INTERNAL_25319e93_4_k_cu_c58c37914cuda3std3__45__cpo6cbeginE,@object
	.size		_ZN34_INTERNAL_25319e93_4_k_cu_c58c37914cuda3std3__45__cpo6cbeginE,(_ZN34_INTERNAL_25319e93_4_k_cu_c58c37914cuda3std6ranges3__45__cpo6cbeginE - _ZN34_INTERNAL_25319e93_4_k_cu_c58c37914cuda3std3__45__cpo6cbeginE)
_ZN34_INTERNAL_25319e93_4_k_cu_c58c37914cuda3std3__45__cpo6cbeginE:
	.zero		1
	.type		_ZN34_INTERNAL_25319e93_4_k_cu_c58c37914cuda3std6ranges3__45__cpo6cbeginE,@object
	.size		_ZN34_INTERNAL_25319e93_4_k_cu_c58c37914cuda3std6ranges3__45__cpo6cbeginE,(_ZN34_INTERNAL_25319e93_4_k_cu_c58c37916thrust24THRUST_300001_SM_1000_NS12placeholders2_6E - _ZN34_INTERNAL_25319e93_4_k_cu_c58c37914cuda3std6ranges3__45__cpo6cbeginE)
_ZN34_INTERNAL_25319e93_4_k_cu_c58c37914cuda3std6ranges3__45__cpo6cbeginE:
	.zero		1
	.type		_ZN34_INTERNAL_25319e93_4_k_cu_c58c37916thrust24THRUST_300001_SM_1000_NS12placeholders2_6E,@object
	.size		_ZN34_INTERNAL_25319e93_4_k_cu_c58c37916thrust24THRUST_300001_SM_1000_NS12placeholders2_6E,(_ZN34_INTERNAL_25319e93_4_k_cu_c58c37914cuda3std3__45__cpo7crbeginE - _ZN34_INTERNAL_25319e93_4_k_cu_c58c37916thrust24THRUST_300001_SM_1000_NS12placeholders2_6E)
_ZN34_INTERNAL_25319e93_4_k_cu_c58c37916thrust24THRUST_300001_SM_1000_NS12placeholders2_6E:
	.zero		1
	.type		_ZN34_INTERNAL_25319e93_4_k_cu_c58c37914cuda3std3__45__cpo7crbeginE,@object
	.size		_ZN34_INTERNAL_25319e93_4_k_cu_c58c37914cuda3std3__45__cpo7crbeginE,(_ZN34_INTERNAL_25319e93_4_k_cu_c58c37914cuda3std6ranges3__45__cpo4nextE - _ZN34_INTERNAL_25319e93_4_k_cu_c58c37914cuda3std3__45__cpo7crbeginE)
_ZN34_INTERNAL_25319e93_4_k_cu_c58c37914cuda3std3__45__cpo7crbeginE:
	.zero		1
	.type		_ZN34_INTERNAL_25319e93_4_k_cu_c58c37914cuda3std6ranges3__45__cpo4nextE,@object
	.size		_ZN34_INTERNAL_25319e93_4_k_cu_c58c37914cuda3std6ranges3__45__cpo4nextE,(_ZN34_INTERNAL_25319e93_4_k_cu_c58c37914cuda3std6ranges3__45__cpo4swapE - _ZN34_INTERNAL_25319e93_4_k_cu_c58c37914cuda3std6ranges3__45__cpo4nextE)
_ZN34_INTERNAL_25319e93_4_k_cu_c58c37914cuda3std6ranges3__45__cpo4nextE:
	.zero		1
	.type		_ZN34_INTERNAL_25319e93_4_k_cu_c58c37914cuda3std6ranges3__45__cpo4swapE,@object
	.size		_ZN34_INTERNAL_25319e93_4_k_cu_c58c37914cuda3std6ranges3__45__cpo4swapE,(_ZN34_INTERNAL_25319e93_4_k_cu_c58c37916thrust24THRUST_300001_SM_1000_NS8cuda_cub10par_nosyncE - _ZN34_INTERNAL_25319e93_4_k_cu_c58c37914cuda3std6ranges3__45__cpo4swapE)
_ZN34_INTERNAL_25319e93_4_k_cu_c58c37914cuda3std6ranges3__45__cpo4swapE:
	.zero		1
	.type		_ZN34_INTERNAL_25319e93_4_k_cu_c58c37916thrust24THRUST_300001_SM_1000_NS8cuda_cub10par_nosyncE,@object
	.size		_ZN34_INTERNAL_25319e93_4_k_cu_c58c37916thrust24THRUST_300001_SM_1000_NS8cuda_cub10par_nosyncE,(_ZN34_INTERNAL_25319e93_4_k_cu_c58c37916thrust24THRUST_300001_SM_1000_NS3seqE - _ZN34_INTERNAL_25319e93_4_k_cu_c58c37916thrust24THRUST_300001_SM_1000_NS8cuda_cub10par_nosyncE)
_ZN34_INTERNAL_25319e93_4_k_cu_c58c37916thrust24THRUST_300001_SM_1000_NS8cuda_cub10par_nosyncE:
	.zero		1
	.type		_ZN34_INTERNAL_25319e93_4_k_cu_c58c37916thrust24THRUST_300001_SM_1000_NS3seqE,@object
	.size		_ZN34_INTERNAL_25319e93_4_k_cu_c58c37916thrust24THRUST_300001_SM_1000_NS3seqE,(_ZN34_INTERNAL_25319e93_4_k_cu_c58c37914cuda3std3__420unreachable_sentinelE - _ZN34_INTERNAL_25319e93_4_k_cu_c58c37916thrust24THRUST_300001_SM_1000_NS3seqE)
_ZN34_INTERNAL_25319e93_4_k_cu_c58c37916thrust24THRUST_300001_SM_1000_NS3seqE:
	.zero		1
	.type		_ZN34_INTERNAL_25319e93_4_k_cu_c58c37914cuda3std3__420unreachable_sentinelE,@object
	.size		_ZN34_INTERNAL_25319e93_4_k_cu_c58c37914cuda3std3__420unreachable_sentinelE,(_ZN34_INTERNAL_25319e93_4_k_cu_c58c37914cuda3std6ranges3__45__cpo5ssizeE - _ZN34_INTERNAL_25319e93_4_k_cu_c58c37914cuda3std3__420unreachable_sentinelE)
_ZN34_INTERNAL_25319e93_4_k_cu_c58c37914cuda3std3__420unreachable_sentinelE:
	.zero		1
	.type		_ZN34_INTERNAL_25319e93_4_k_cu_c58c37914cuda3std6ranges3__45__cpo5ssizeE,@object
	.size		_ZN34_INTERNAL_25319e93_4_k_cu_c58c37914cuda3std6ranges3__45__cpo5ssizeE,(_ZN34_INTERNAL_25319e93_4_k_cu_c58c37916thrust24THRUST_300001_SM_1000_NS12placeholders2_3E - _ZN34_INTERNAL_25319e93_4_k_cu_c58c37914cuda3std6ranges3__45__cpo5ssizeE)
_ZN34_INTERNAL_25319e93_4_k_cu_c58c37914cuda3std6ranges3__45__cpo5ssizeE:
	.zero		1
	.type		_ZN34_INTERNAL_25319e93_4_k_cu_c58c37916thrust24THRUST_300001_SM_1000_NS12placeholders2_3E,@object
	.size		_ZN34_INTERNAL_25319e93_4_k_cu_c58c37916thrust24THRUST_300001_SM_1000_NS12placeholders2_3E,(_ZN34_INTERNAL_25319e93_4_k_cu_c58c37914cuda3std3__45__cpo4cendE - _ZN34_INTERNAL_25319e93_4_k_cu_c58c37916thrust24THRUST_300001_SM_1000_NS12placeholders2_3E)
_ZN34_INTERNAL_25319e93_4_k_cu_c58c37916thrust24THRUST_300001_SM_1000_NS12placeholders2_3E:
	.zero		1
	.type		_ZN34_INTERNAL_25319e93_4_k_cu_c58c37914cuda3std3__45__cpo4cendE,@object
	.size		_ZN34_INTERNAL_25319e93_4_k_cu_c58c37914cuda3std3__45__cpo4cendE,(_ZN34_INTERNAL_25319e93_4_k_cu_c58c37914cuda3std6ranges3__45__cpo4cendE - _ZN34_INTERNAL_25319e93_4_k_cu_c58c37914cuda3std3__45__cpo4cendE)
_ZN34_INTERNAL_25319e93_4_k_cu_c58c37914cuda3std3__45__cpo4cendE:
	.zero		1
	.type		_ZN34_INTERNAL_25319e93_4_k_cu_c58c37914cuda3std6ranges3__45__cpo4cendE,@object
	.size		_ZN34_INTERNAL_25319e93_4_k_cu_c58c37914cuda3std6ranges3__45__cpo4cendE,(_ZN34_INTERNAL_25319e93_4_k_cu_c58c37916thrust24THRUST_300001_SM_1000_NS12placeholders2_7E - _ZN34_INTERNAL_25319e93_4_k_cu_c58c37914cuda3std6ranges3__45__cpo4cendE)
_ZN34_INTERNAL_25319e93_4_k_cu_c58c37914cuda3std6ranges3__45__cpo4cendE:
	.zero		1
	.type		_ZN34_INTERNAL_25319e93_4_k_cu_c58c37916thrust24THRUST_300001_SM_1000_NS12placeholders2_7E,@object
	.size		_ZN34_INTERNAL_25319e93_4_k_cu_c58c37916thrust24THRUST_300001_SM_1000_NS12placeholders2_7E,(_ZN34_INTERNAL_25319e93_4_k_cu_c58c37914cuda3std3__45__cpo5crendE - _ZN34_INTERNAL_25319e93_4_k_cu_c58c37916thrust24THRUST_300001_SM_1000_NS12placeholders2_7E)
_ZN34_INTERNAL_25319e93_4_k_cu_c58c37916thrust24THRUST_300001_SM_1000_NS12placeholders2_7E:
	.zero		1
	.type		_ZN34_INTERNAL_25319e93_4_k_cu_c58c37914cuda3std3__45__cpo5crendE,@object
	.size		_ZN34_INTERNAL_25319e93_4_k_cu_c58c37914cuda3std3__45__cpo5crendE,(_ZN34_INTERNAL_25319e93_4_k_cu_c58c37914cuda3std6ranges3__45__cpo4prevE - _ZN34_INTERNAL_25319e93_4_k_cu_c58c37914cuda3std3__45__cpo5crendE)
_ZN34_INTERNAL_25319e93_4_k_cu_c58c37914cuda3std3__45__cpo5crendE:
	.zero		1
	.type		_ZN34_INTERNAL_25319e93_4_k_cu_c58c37914cuda3std6ranges3__45__cpo4prevE,@object
	.size		_ZN34_INTERNAL_25319e93_4_k_cu_c58c37914cuda3std6ranges3__45__cpo4prevE,(_ZN34_INTERNAL_25319e93_4_k_cu_c58c37914cuda3std6ranges3__45__cpo9iter_moveE - _ZN34_INTERNAL_25319e93_4_k_cu_c58c37914cuda3std6ranges3__45__cpo4prevE)
_ZN34_INTERNAL_25319e93_4_k_cu_c58c37914cuda3std6ranges3__45__cpo4prevE:
	.zero		1
	.type		_ZN34_INTERNAL_25319e93_4_k_cu_c58c37914cuda3std6ranges3__45__cpo9iter_moveE,@object
	.size		_ZN34_INTERNAL_25319e93_4_k_cu_c58c37914cuda3std6ranges3__45__cpo9iter_moveE,(_ZN34_INTERNAL_25319e93_4_k_cu_c58c37916thrust24THRUST_300001_SM_1000_NS6system6detail10sequential3seqE - _ZN34_INTERNAL_25319e93_4_k_cu_c58c37914cuda3std6ranges3__45__cpo9iter_moveE)
_ZN34_INTERNAL_25319e93_4_k_cu_c58c37914cuda3std6ranges3__45__cpo9iter_moveE:
	.zero		1
	.type		_ZN34_INTERNAL_25319e93_4_k_cu_c58c37916thrust24THRUST_300001_SM_1000_NS6system6detail10sequential3seqE,@object
	.size		_ZN34_INTERNAL_25319e93_4_k_cu_c58c37916thrust24THRUST_300001_SM_1000_NS6system6detail10sequential3seqE,(_ZN34_INTERNAL_25319e93_4_k_cu_c58c37916thrust24THRUST_300001_SM_1000_NS12placeholders2_9E - _ZN34_INTERNAL_25319e93_4_k_cu_c58c37916thrust24THRUST_300001_SM_1000_NS6system6detail10sequential3seqE)
_ZN34_INTERNAL_25319e93_4_k_cu_c58c37916thrust24THRUST_300001_SM_1000_NS6system6detail10sequential3seqE:
	.zero		1
	.type		_ZN34_INTERNAL_25319e93_4_k_cu_c58c37916thrust24THRUST_300001_SM_1000_NS12placeholders2_9E,@object
	.size		_ZN34_INTERNAL_25319e93_4_k_cu_c58c37916thrust24THRUST_300001_SM_1000_NS12placeholders2_9E,(_ZN34_INTERNAL_25319e93_4_k_cu_c58c37914cuda3std3__419piecewise_constructE - _ZN34_INTERNAL_25319e93_4_k_cu_c58c37916thrust24THRUST_300001_SM_1000_NS12placeholders2_9E)
_ZN34_INTERNAL_25319e93_4_k_cu_c58c37916thrust24THRUST_300001_SM_1000_NS12placeholders2_9E:
	.zero		1
	.type		_ZN34_INTERNAL_25319e93_4_k_cu_c58c37914cuda3std3__419piecewise_constructE,@object
	.size		_ZN34_INTERNAL_25319e93_4_k_cu_c58c37914cuda3std3__419piecewise_constructE,(_ZN34_INTERNAL_25319e93_4_k_cu_c58c37914cuda3std6ranges3__45__cpo5cdataE - _ZN34_INTERNAL_25319e93_4_k_cu_c58c37914cuda3std3__419piecewise_constructE)
_ZN34_INTERNAL_25319e93_4_k_cu_c58c37914cuda3std3__419piecewise_constructE:
	.zero		1
	.type		_ZN34_INTERNAL_25319e93_4_k_cu_c58c37914cuda3std6ranges3__45__cpo5cdataE,@object
	.size		_ZN34_INTERNAL_25319e93_4_k_cu_c58c37914cuda3std6ranges3__45__cpo5cdataE,(_ZN34_INTERNAL_25319e93_4_k_cu_c58c37916thrust24THRUST_300001_SM_1000_NS12placeholders2_1E - _ZN34_INTERNAL_25319e93_4_k_cu_c58c37914cuda3std6ranges3__45__cpo5cdataE)
_ZN34_INTERNAL_25319e93_4_k_cu_c58c37914cuda3std6ranges3__45__cpo5cdataE:
	.zero		1
	.type		_ZN34_INTERNAL_25319e93_4_k_cu_c58c37916thrust24THRUST_300001_SM_1000_NS12placeholders2_1E,@object
	.size		_ZN34_INTERNAL_25319e93_4_k_cu_c58c37916thrust24THRUST_300001_SM_1000_NS12placeholders2_1E,(_ZN34_INTERNAL_25319e93_4_k_cu_c58c37914cuda3std3__45__cpo3endE - _ZN34_INTERNAL_25319e93_4_k_cu_c58c37916thrust24THRUST_300001_SM_1000_NS12placeholders2_1E)
_ZN34_INTERNAL_25319e93_4_k_cu_c58c37916thrust24THRUST_300001_SM_1000_NS12placeholders2_1E:
	.zero		1
	.type		_ZN34_INTERNAL_25319e93_4_k_cu_c58c37914cuda3std3__45__cpo3endE,@object
	.size		_ZN34_INTERNAL_25319e93_4_k_cu_c58c37914cuda3std3__45__cpo3endE,(_ZN34_INTERNAL_25319e93_4_k_cu_c58c37914cuda3std6ranges3__45__cpo3endE - _ZN34_INTERNAL_25319e93_4_k_cu_c58c37914cuda3std3__45__cpo3endE)
_ZN34_INTERNAL_25319e93_4_k_cu_c58c37914cuda3std3__45__cpo3endE:
	.zero		1
	.type		_ZN34_INTERNAL_25319e93_4_k_cu_c58c37914cuda3std6ranges3__45__cpo3endE,@object
	.size		_ZN34_INTERNAL_25319e93_4_k_cu_c58c37914cuda3std6ranges3__45__cpo3endE,(_ZN34_INTERNAL_25319e93_4_k_cu_c58c37916thrust24THRUST_300001_SM_1000_NS12placeholders2_5E - _ZN34_INTERNAL_25319e93_4_k_cu_c58c37914cuda3std6ranges3__45__cpo3endE)
_ZN34_INTERNAL_25319e93_4_k_cu_c58c37914cuda3std6ranges3__45__cpo3endE:
	.zero		1
	.type		_ZN34_INTERNAL_25319e93_4_k_cu_c58c37916thrust24THRUST_300001_SM_1000_NS12placeholders2_5E,@object
	.size		_ZN34_INTERNAL_25319e93_4_k_cu_c58c37916thrust24THRUST_300001_SM_1000_NS12placeholders2_5E,(_ZN34_INTERNAL_25319e93_4_k_cu_c58c37914cuda3std3__45__cpo4rendE - _ZN34_INTERNAL_25319e93_4_k_cu_c58c37916thrust24THRUST_300001_SM_1000_NS12placeholders2_5E)
_ZN34_INTERNAL_25319e93_4_k_cu_c58c37916thrust24THRUST_300001_SM_1000_NS12placeholders2_5E:
	.zero		1
	.type		_ZN34_INTERNAL_25319e93_4_k_cu_c58c37914cuda3std3__45__cpo4rendE,@object
	.size		_ZN34_INTERNAL_25319e93_4_k_cu_c58c37914cuda3std3__45__cpo4rendE,(_ZN34_INTERNAL_25319e93_4_k_cu_c58c37914cuda3std6ranges3__45__cpo9iter_swapE - _ZN34_INTERNAL_25319e93_4_k_cu_c58c37914cuda3std3__45__cpo4rendE)
_ZN34_INTERNAL_25319e93_4_k_cu_c58c37914cuda3std3__45__cpo4rendE:
	.zero		1
	.type		_ZN34_INTERNAL_25319e93_4_k_cu_c58c37914cuda3std6ranges3__45__cpo9iter_swapE,@object
	.size		_ZN34_INTERNAL_25319e93_4_k_cu_c58c37914cuda3std6ranges3__45__cpo9iter_swapE,(_ZN34_INTERNAL_25319e93_4_k_cu_c58c37914cuda3std3__48unexpectE - _ZN34_INTERNAL_25319e93_4_k_cu_c58c37914cuda3std6ranges3__45__cpo9iter_swapE)
_ZN34_INTERNAL_25319e93_4_k_cu_c58c37914cuda3std6ranges3__45__cpo9iter_swapE:
	.zero		1
	.type		_ZN34_INTERNAL_25319e93_4_k_cu_c58c37914cuda3std3__48unexpectE,@object
	.size		_ZN34_INTERNAL_25319e93_4_k_cu_c58c37914cuda3std3__48unexpectE,(_ZN34_INTERNAL_25319e93_4_k_cu_c58c37916thrust24THRUST_300001_SM_1000_NS8cuda_cub3parE - _ZN34_INTERNAL_25319e93_4_k_cu_c58c37914cuda3std3__48unexpectE)
_ZN34_INTERNAL_25319e93_4_k_cu_c58c37914cuda3std3__48unexpectE:
	.zero		1
	.type		_ZN34_INTERNAL_25319e93_4_k_cu_c58c37916thrust24THRUST_300001_SM_1000_NS8cuda_cub3parE,@object
	.size		_ZN34_INTERNAL_25319e93_4_k_cu_c58c37916thrust24THRUST_300001_SM_1000_NS8cuda_cub3parE,(.L_29 - _ZN34_INTERNAL_25319e93_4_k_cu_c58c37916thrust24THRUST_300001_SM_1000_NS8cuda_cub3parE)
_ZN34_INTERNAL_25319e93_4_k_cu_c58c37916thrust24THRUST_300001_SM_1000_NS8cuda_cub3parE:
	.zero		1
.L_29:


//--------------------- .nv.shared._ZN3cub18CUB_300001_SM_10006detail4scan16DeviceScanKernelINS2_10policy_hubIjjjjN4cuda3std3__44plusIvEEE10Policy1000EPjSC_NS0_13ScanTileStateIjLb1EEES9_NS0_8NullTypeEjjLb0ESF_EEvT0_T1_T2_iT3_T4_T5_ --------------------------
	.section	.nv.shared._ZN3cub18CUB_300001_SM_10006detail4scan16DeviceScanKernelINS2_10policy_hubIjjjjN4cuda3std3__44plusIvEEE10Policy1000EPjSC_NS0_13ScanTileStateIjLb1EEES9_NS0_8NullTypeEjjLb0ESF_EEvT0_T1_T2_iT3_T4_T5_,"aw",@nobits
	.sectionflags	@""
	.align	16
.nv.shared._ZN3cub18CUB_300001_SM_10006detail4scan16DeviceScanKernelINS2_10policy_hubIjjjjN4cuda3std3__44plusIvEEE10Policy1000EPjSC_NS0_13ScanTileStateIjLb1EEES9_NS0_8NullTypeEjjLb0ESF_EEvT0_T1_T2_iT3_T4_T5_:
	.zero		34832


//--------------------- .nv.constant0._ZN3cub18CUB_300001_SM_10006detail4scan16DeviceScanKernelINS2_10policy_hubIjjjmN4cuda3std3__44plusIvEEE10Policy1000EPjSC_NS0_13ScanTileStateIjLb1EEES9_NS0_8NullTypeEmjLb0ESF_EEvT0_T1_T2_iT3_T4_T5_ --------------------------
	.section	.nv.constant0._ZN3cub18CUB_300001_SM_10006detail4scan16DeviceScanKernelINS2_10policy_hubIjjjmN4cuda3std3__44plusIvEEE10Policy1000EPjSC_NS0_13ScanTileStateIjLb1EEES9_NS0_8NullTypeEmjLb0ESF_EEvT0_T1_T2_iT3_T4_T5_,"a",@progbits
	.sectionflags	@""
	.align	4
.nv.constant0._ZN3cub18CUB_300001_SM_10006detail4scan16DeviceScanKernelINS2_10policy_hubIjjjmN4cuda3std3__44plusIvEEE10Policy1000EPjSC_NS0_13ScanTileStateIjLb1EEES9_NS0_8NullTypeEmjLb0ESF_EEvT0_T1_T2_iT3_T4_T5_:
	.zero		936


//--------------------- .nv.constant0._ZN3cub18CUB_300001_SM_10006detail4scan16DeviceScanKernelINS2_10policy_hubIjjjjN4cuda3std3__44plusIvEEE10Policy1000EPjSC_NS0_13ScanTileStateIjLb1EEES9_NS0_8NullTypeEjjLb0ESF_EEvT0_T1_T2_iT3_T4_T5_ --------------------------
	.section	.nv.constant0._ZN3cub18CUB_300001_SM_10006detail4scan16DeviceScanKernelINS2_10policy_hubIjjjjN4cuda3std3__44plusIvEEE10Policy1000EPjSC_NS0_13ScanTileStateIjLb1EEES9_NS0_8NullTypeEjjLb0ESF_EEvT0_T1_T2_iT3_T4_T5_,"a",@progbits
	.sectionflags	@""
	.align	4
.nv.constant0._ZN3cub18CUB_300001_SM_10006detail4scan16DeviceScanKernelINS2_10policy_hubIjjjjN4cuda3std3__44plusIvEEE10Policy1000EPjSC_NS0_13ScanTileStateIjLb1EEES9_NS0_8NullTypeEjjLb0ESF_EEvT0_T1_T2_iT3_T4_T5_:
	.zero		932


//--------------------- .nv.constant0._ZN3cub18CUB_300001_SM_10006detail4scan20DeviceScanInitKernelINS0_13ScanTileStateIjLb1EEEEEvT_i --------------------------
	.section	.nv.constant0._ZN3cub18CUB_300001_SM_10006detail4scan20DeviceScanInitKernelINS0_13ScanTileStateIjLb1EEEEEvT_i,"a",@progbits
	.sectionflags	@""
	.align	4
.nv.constant0._ZN3cub18CUB_300001_SM_10006detail4scan20DeviceScanInitKernelINS0_13ScanTileStateIjLb1EEEEEvT_i:
	.zero		908


//--------------------- .nv.constant0._ZN3cub18CUB_300001_SM_10006detail11EmptyKernelIvEEvv --------------------------
	.section	.nv.constant0._ZN3cub18CUB_300001_SM_10006detail11EmptyKernelIvEEvv,"a",@progbits
	.sectionflags	@""
	.align	4
.nv.constant0._ZN3cub18CUB_300001_SM_10006detail11EmptyKernelIvEEvv:
	.zero		896


//--------------------- .nv.constant0._Z7restorePKjPjS1_i --------------------------
	.section	.nv.constant0._Z7restorePKjPjS1_i,"a",@progbits
	.sectionflags	@""
	.align	4
.nv.constant0._Z7restorePKjPjS1_i:
	.zero		924


//--------------------- .nv.constant0._Z9histogramPjPKji --------------------------
	.section	.nv.constant0._Z9histogramPjPKji,"a",@progbits
	.sectionflags	@""
	.align	4
.nv.constant0._Z9histogramPjPKji:
	.zero		916


//--------------------- SYMBOLS --------------------------

	.type		.nv.reservedSmem.offset0,@object
	.size		.nv.reservedSmem.offset0,0x4
	.type		.nv.reservedSmem.cap,@object
	.size		.nv.reservedSmem.cap,0x4
